// auto-generated by cutlass_sweep.fmha — config: {"arch": "sm_90", "direction": "fwd", "dtype": "bf16", "head_dim": 96, "mask": "residual", "schedule": "cooperative", "tile_kv": 256, "tile_q": 128}
#include "cutlass/cutlass.h"
#include "cute/tensor.hpp"
#include "cutlass/device_kernel.h"
#include "cutlass/kernel_hardware_info.h"
#include "88_hopper_fmha/collective/fmha_fusion.hpp"
#include "88_hopper_fmha/kernel/fmha_kernel_builder.hpp"

using namespace cute;
using Element = cutlass::bfloat16_t;
using TileShape = Shape<_128, _256, _96>;
using StrideQ = cute::tuple<int, _1, cute::tuple<int, int>>;
using StrideK = cute::tuple<int, _1, cute::tuple<int, int>>;
using StrideV = cute::tuple<int, cute::_1, cute::tuple<int, int>>;

using Kernel = typename cutlass::fmha::kernel::FmhaBuilder<
    Element, float, float,
    TileShape, StrideQ, StrideK, StrideV,
    cutlass::fmha::collective::ResidualFusion,
    cutlass::gemm::KernelTmaWarpSpecializedCooperative
  >::Kernel;

auto* _anchor = &cutlass::device_kernel<Kernel>;


// ===== COMPILED SASS (sm_90a) =====

	.target	sm_90a

	.elftype	@"ET_EXEC"


//--------------------- .note.nv.tkinfo           --------------------------
	.section	.note.nv.tkinfo,"",@"SHT_NOTE"
	.sectionflags	@"SHF_NOTE_NV_TKINFO"
	.tkinfo
        /*0018*/ 	.word	0x00000002
        /*0030*/ 	.string	""
        /*0030*/ 	.string	"ptxas"
        /*0030*/ 	.string	"Cuda compilation tools, release 13.0, V13.0.88"
        /*0030*/ 	.string	"Build cuda_13.0.r13.0/compiler.36424714_0"
        /*0030*/ 	.string	"-arch sm_90a -m 64 "



//--------------------- .note.nv.cuinfo           --------------------------
	.section	.note.nv.cuinfo,"",@"SHT_NOTE"
	.sectionflags	@"SHF_NOTE_NV_CUINFO"
        /*0018*/ 	.short	0x0002
        /*001a*/ 	.short	0x005a
        /*001c*/ 	.short	0x0082
	.zero		2


//--------------------- .nv.info                  --------------------------
	.section	.nv.info,"",@"SHT_CUDA_INFO"
	.align	4


	//----- nvinfo : EIATTR_REGCOUNT
	.align		4
        /*0000*/ 	.byte	0x04, 0x2f
        /*0002*/ 	.short	(.L_16 - .L_15)
	.align		4
.L_15:
        /*0004*/ 	.word	index@(_ZN7cutlass13device_kernelINS_4fmha6kernel28FmhaKernelTmaWarpSpecializedINS1_10collective30FmhaMainloopTmaWarpSpecializedINS_10bfloat16_tEffN4cute5tupleIJNS7_1CILi128EEENS9_ILi256EEENS9_ILi96EEEEEENS8_IJiNS9_ILi1EEENS8_IJiiEEEEEESG_SG_NS4_14ResidualFusionEJEEENS4_15FmhaFwdEpilogueIS6_fNS8_IJNS9_ILi64EEESC_SB_EEEEENS2_23IndividualTileSchedulerEJEEEEEvNT_6ParamsE)
        /*0008*/ 	.word	0x000000a8


	//----- nvinfo : EIATTR_FRAME_SIZE
	.align		4
.L_16:
        /*000c*/ 	.byte	0x04, 0x11
        /*000e*/ 	.short	(.L_18 - .L_17)
	.align		4
.L_17:
        /*0010*/ 	.word	index@($__internal_0_$__cuda_sm20_rcp_rn_f32_slowpath)
        /*0014*/ 	.word	0x00000000


	//----- nvinfo : EIATTR_FRAME_SIZE
	.align		4
.L_18:
        /*0018*/ 	.byte	0x04, 0x11
        /*001a*/ 	.short	(.L_20 - .L_19)
	.align		4
.L_19:
        /*001c*/ 	.word	index@(_ZN7cutlass13device_kernelINS_4fmha6kernel28FmhaKernelTmaWarpSpecializedINS1_10collective30FmhaMainloopTmaWarpSpecializedINS_10bfloat16_tEffN4cute5tupleIJNS7_1CILi128EEENS9_ILi256EEENS9_ILi96EEEEEENS8_IJiNS9_ILi1EEENS8_IJiiEEEEEESG_SG_NS4_14ResidualFusionEJEEENS4_15FmhaFwdEpilogueIS6_fNS8_IJNS9_ILi64EEESC_SB_EEEEENS2_23IndividualTileSchedulerEJEEEEEvNT_6ParamsE)
        /*0020*/ 	.word	0x00000000


	//----- nvinfo : EIATTR_MIN_STACK_SIZE
	.align		4
.L_20:
        /*0024*/ 	.byte	0x04, 0x12
        /*0026*/ 	.short	(.L_22 - .L_21)
	.align		4
.L_21:
        /*0028*/ 	.word	index@(_ZN7cutlass13device_kernelINS_4fmha6kernel28FmhaKernelTmaWarpSpecializedINS1_10collective30FmhaMainloopTmaWarpSpecializedINS_10bfloat16_tEffN4cute5tupleIJNS7_1CILi128EEENS9_ILi256EEENS9_ILi96EEEEEENS8_IJiNS9_ILi1EEENS8_IJiiEEEEEESG_SG_NS4_14ResidualFusionEJEEENS4_15FmhaFwdEpilogueIS6_fNS8_IJNS9_ILi64EEESC_SB_EEEEENS2_23IndividualTileSchedulerEJEEEEEvNT_6ParamsE)
        /*002c*/ 	.word	0x00000000
.L_22:


//--------------------- .nv.compat                --------------------------
	.section	.nv.compat,"",@"SHT_CUDA_COMPAT_INFO"
	.align	4
        /*0000*/ 	.byte	0x02, 0x09, 0x01, 0x00, 0x02, 0x02, 0x04, 0x00, 0x02, 0x05, 0x05, 0x00, 0x03, 0x07, 0x01, 0x01
        /*0010*/ 	.byte	0x02, 0x03, 0x01, 0x00, 0x02, 0x06, 0x01, 0x00, 0x04, 0x0b, 0x08, 0x00, 0x00, 0x00, 0x00, 0x00
        /*0020*/ 	.byte	0x00, 0x00, 0x00, 0x00


//--------------------- .nv.info._ZN7cutlass13device_kernelINS_4fmha6kernel28FmhaKernelTmaWarpSpecializedINS1_10collective30FmhaMainloopTmaWarpSpecializedINS_10bfloat16_tEffN4cute5tupleIJNS7_1CILi128EEENS9_ILi256EEENS9_ILi96EEEEEENS8_IJiNS9_ILi1EEENS8_IJiiEEEEEESG_SG_NS4_14ResidualFusionEJEEENS4_15FmhaFwdEpilogueIS6_fNS8_IJNS9_ILi64EEESC_SB_EEEEENS2_23IndividualTileSchedulerEJEEEEEvNT_6ParamsE --------------------------
	.section	.nv.info._ZN7cutlass13device_kernelINS_4fmha6kernel28FmhaKernelTmaWarpSpecializedINS1_10collective30FmhaMainloopTmaWarpSpecializedINS_10bfloat16_tEffN4cute5tupleIJNS7_1CILi128EEENS9_ILi256EEENS9_ILi96EEEEEENS8_IJiNS9_ILi1EEENS8_IJiiEEEEEESG_SG_NS4_14ResidualFusionEJEEENS4_15FmhaFwdEpilogueIS6_fNS8_IJNS9_ILi64EEESC_SB_EEEEENS2_23IndividualTileSchedulerEJEEEEEvNT_6ParamsE,"",@"SHT_CUDA_INFO"
	.sectionflags	@""
	.align	4


	//----- nvinfo : EIATTR_CUDA_API_VERSION
	.align		4
        /*0000*/ 	.byte	0x04, 0x37
        /*0002*/ 	.short	(.L_24 - .L_23)
.L_23:
        /*0004*/ 	.word	0x00000082


	//----- nvinfo : EIATTR_KPARAM_INFO
	.align		4
.L_24:
        /*0008*/ 	.byte	0x04, 0x17
        /*000a*/ 	.short	(.L_26 - .L_25)
.L_25:
        /*000c*/ 	.word	0x00000000
        /*0010*/ 	.short	0x0000
        /*0012*/ 	.short	0x0070
        /*0014*/ 	.byte	0x00, 0xf0, 0x01, 0x20


	//----- nvinfo : EIATTR_SPARSE_MMA_MASK
	.align		4
.L_26:
        /*0018*/ 	.byte	0x03, 0x50
        /*001a*/ 	.short	0x0000


	//----- nvinfo : EIATTR_MAXREG_COUNT
	.align		4
        /*001c*/ 	.byte	0x03, 0x1b
        /*001e*/ 	.short	0x00a8


	//----- nvinfo : EIATTR_NUM_BARRIERS
	.align		4
        /*0020*/ 	.byte	0x02, 0x4c
        /*0022*/ 	.byte	0x02
	.zero		1


	//----- nvinfo : EIATTR_EXTERNS
	.align		4
        /*0024*/ 	.byte	0x04, 0x0f
        /*0026*/ 	.short	(.L_28 - .L_27)


	//   ....[0]....
	.align		4
.L_27:
        /*0028*/ 	.word	index@(__assertfail)


	//----- nvinfo : EIATTR_MERCURY_ISA_VERSION
	.align		4
.L_28:
        /*002c*/ 	.byte	0x03, 0x5f
        /*002e*/ 	.short	0x0101


	//----- nvinfo : EIATTR_INT_WARP_WIDE_INSTR_OFFSETS
	.align		4
        /*0030*/ 	.byte	0x04, 0x31
        /*0032*/ 	.short	(.L_30 - .L_29)


	//   ....[0]....
.L_29:
        /*0034*/ 	.word	0x000006f0


	//   ....[1]....
        /*0038*/ 	.word	0x00000700


	//   ....[2]....
        /*003c*/ 	.word	0x00000710


	//   ....[3]....
        /*0040*/ 	.word	0x00000720


	//   ....[4]....
        /*0044*/ 	.word	0x00000790


	//----- nvinfo : EIATTR_COOP_GROUP_MASK_REGIDS
	.align		4
.L_30:
        /*0048*/ 	.byte	0x04, 0x29
        /*004a*/ 	.short	(.L_32 - .L_31)


	//   ....[0]....
.L_31:
        /*004c*/ 	.word	0xffffffff


	//   ....[1]....
        /*0050*/ 	.word	0xffffffff


	//   ....[2]....
        /*0054*/ 	.word	0xffffffff


	//   ....[3]....
        /*0058*/ 	.word	0xffffffff


	//   ....[4]....
        /*005c*/ 	.word	0xffffffff


	//   ....[5]....
        /*0060*/ 	.word	0xffffffff


	//   ....[6]....
        /*0064*/ 	.word	0xffffffff


	//   ....[7]....
        /*0068*/ 	.word	0xffffffff


	//   ....[8]....
        /*006c*/ 	.word	0xffffffff


	//   ....[9]....
        /*0070*/ 	.word	0xffffffff


	//   ....[10]....
        /*0074*/ 	.word	0xffffffff


	//   ....[11]....
        /*0078*/ 	.word	0xffffffff


	//   ....[12]....
        /*007c*/ 	.word	0xffffffff


	//   ....[13]....
        /*0080*/ 	.word	0xffffffff


	//   ....[14]....
        /*0084*/ 	.word	0xffffffff


	//   ....[15]....
        /*0088*/ 	.word	0xffffffff


	//   ....[16]....
        /*008c*/ 	.word	0xffffffff


	//   ....[17]....
        /*0090*/ 	.word	0xffffffff


	//   ....[18]....
        /*0094*/ 	.word	0xffffffff


	//   ....[19]....
        /*0098*/ 	.word	0xffffffff


	//   ....[20]....
        /*009c*/ 	.word	0xffffffff


	//   ....[21]....
        /*00a0*/ 	.word	0xffffffff


	//----- nvinfo : EIATTR_COOP_GROUP_INSTR_OFFSETS
	.align		4
.L_32:
        /*00a4*/ 	.byte	0x04, 0x28
        /*00a6*/ 	.short	(.L_34 - .L_33)


	//   ....[0]....
.L_33:
        /*00a8*/ 	.word	0x00000050


	//   ....[1]....
        /*00ac*/ 	.word	0x00000080


	//   ....[2]....
        /*00b0*/ 	.word	0x000001b0


	//   ....[3]....
        /*00b4*/ 	.word	0x00000370


	//   ....[4]....
        /*00b8*/ 	.word	0x00000530


	//   ....[5]....
        /*00bc*/ 	.word	0x00000690


	//   ....[6]....
        /*00c0*/ 	.word	0x00002d80


	//   ....[7]....
        /*00c4*/ 	.word	0x00002e60


	//   ....[8]....
        /*00c8*/ 	.word	0x00002eb0


	//   ....[9]....
        /*00cc*/ 	.word	0x00002f60


	//   ....[10]....
        /*00d0*/ 	.word	0x000078e0


	//   ....[11]....
        /*00d4*/ 	.word	0x00007900


	//   ....[12]....
        /*00d8*/ 	.word	0x00008e20


	//   ....[13]....
        /*00dc*/ 	.word	0x00008f30


	//   ....[14]....
        /*00e0*/ 	.word	0x0000d410


	//   ....[15]....
        /*00e4*/ 	.word	0x0000d500


	//   ....[16]....
        /*00e8*/ 	.word	0x0000e9f0


	//   ....[17]....
        /*00ec*/ 	.word	0x0000eb00


	//   ....[18]....
        /*00f0*/ 	.word	0x00011930


	//   ....[19]....
        /*00f4*/ 	.word	0x00011960


	//   ....[20]....
        /*00f8*/ 	.word	0x000119b0


	//   ....[21]....
        /*00fc*/ 	.word	0x000119d0


	//----- nvinfo : EIATTR_REG_RECONFIG
	.align		4
.L_34:
        /*0100*/ 	.byte	0x01, 0x54
	.zero		2


	//----- nvinfo : EIATTR_SYSCALL_OFFSETS
	.align		4
        /*0104*/ 	.byte	0x04, 0x46
        /*0106*/ 	.short	(.L_36 - .L_35)


	//   ....[0]....
.L_35:
        /*0108*/ 	.word	0x000124a0


	//   ....[1]....
        /*010c*/ 	.word	0x00012600


	//----- nvinfo : EIATTR_MBARRIER_INSTR_OFFSETS
	.align		4
.L_36:
        /*0110*/ 	.byte	0x04, 0x39
        /*0112*/ 	.short	(.L_38 - .L_37)


	//   ....[0]....
.L_37:
        /*0114*/ 	.word	0x00000320
        /*0118*/ 	.word	0x000000ff
        /*011c*/ 	.word	0x00042050
        /*0120*/ 	.short	0x0100
        /*0122*/ 	.byte	0x06
	.zero		1


	//   ....[1]....
        /*0124*/ 	.word	0x00000330
        /*0128*/ 	.word	0x000000ff
        /*012c*/ 	.word	0x00042060
        /*0130*/ 	.short	0x0100
        /*0132*/ 	.byte	0x06
	.zero		1


	//   ....[2]....
        /*0134*/ 	.word	0x00000340
        /*0138*/ 	.word	0x000000ff
        /*013c*/ 	.word	0x00042058
        /*0140*/ 	.short	0x0100
        /*0142*/ 	.byte	0x06
	.zero		1


	//   ....[3]....
        /*0144*/ 	.word	0x00000350
        /*0148*/ 	.word	0x000000ff
        /*014c*/ 	.word	0x00042068
        /*0150*/ 	.short	0x0100
        /*0152*/ 	.byte	0x06
	.zero		1


	//   ....[4]....
        /*0154*/ 	.word	0x00000480
        /*0158*/ 	.word	0x000000ff
        /*015c*/ 	.word	0x00042000
        /*0160*/ 	.short	0x0100
        /*0162*/ 	.byte	0x06
	.zero		1


	//   ....[5]....
        /*0164*/ 	.word	0x00000490
        /*0168*/ 	.word	0x000000ff
        /*016c*/ 	.word	0x00042028
        /*0170*/ 	.short	0x0100
        /*0172*/ 	.byte	0x06
	.zero		1


	//   ....[6]....
        /*0174*/ 	.word	0x000004a0
        /*0178*/ 	.word	0x000000ff
        /*017c*/ 	.word	0x00042008
        /*0180*/ 	.short	0x0100
        /*0182*/ 	.byte	0x06
	.zero		1


	//   ....[7]....
        /*0184*/ 	.word	0x000004b0
        /*0188*/ 	.word	0x000000ff
        /*018c*/ 	.word	0x00042030
        /*0190*/ 	.short	0x0100
        /*0192*/ 	.byte	0x06
	.zero		1


	//   ....[8]....
        /*0194*/ 	.word	0x000004c0
        /*0198*/ 	.word	0x000000ff
        /*019c*/ 	.word	0x00042010
        /*01a0*/ 	.short	0x0100
        /*01a2*/ 	.byte	0x06
	.zero		1


	//   ....[9]....
        /*01a4*/ 	.word	0x000004d0
        /*01a8*/ 	.word	0x000000ff
        /*01ac*/ 	.word	0x00042038
        /*01b0*/ 	.short	0x0100
        /*01b2*/ 	.byte	0x06
	.zero		1


	//   ....[10]....
        /*01b4*/ 	.word	0x000004e0
        /*01b8*/ 	.word	0x000000ff
        /*01bc*/ 	.word	0x00042018
        /*01c0*/ 	.short	0x0100
        /*01c2*/ 	.byte	0x06
	.zero		1


	//   ....[11]....
        /*01c4*/ 	.word	0x000004f0
        /*01c8*/ 	.word	0x000000ff
        /*01cc*/ 	.word	0x00042040
        /*01d0*/ 	.short	0x0100
        /*01d2*/ 	.byte	0x06
	.zero		1


	//   ....[12]....
        /*01d4*/ 	.word	0x00000500
        /*01d8*/ 	.word	0x000000ff
        /*01dc*/ 	.word	0x00042020
        /*01e0*/ 	.short	0x0100
        /*01e2*/ 	.byte	0x06
	.zero		1


	//   ....[13]....
        /*01e4*/ 	.word	0x00000510
        /*01e8*/ 	.word	0x000000ff
        /*01ec*/ 	.word	0x00042048
        /*01f0*/ 	.short	0x0100
        /*01f2*/ 	.byte	0x06
	.zero		1


	//   ....[14]....
        /*01f4*/ 	.word	0x00000640
        /*01f8*/ 	.word	0x000000ff
        /*01fc*/ 	.word	0x00042070
        /*0200*/ 	.short	0x0100
        /*0202*/ 	.byte	0x06
	.zero		1


	//   ....[15]....
        /*0204*/ 	.word	0x00000650
        /*0208*/ 	.word	0x000000ff
        /*020c*/ 	.word	0x00042080
        /*0210*/ 	.short	0x0100
        /*0212*/ 	.byte	0x06
	.zero		1


	//   ....[16]....
        /*0214*/ 	.word	0x00000660
        /*0218*/ 	.word	0x000000ff
        /*021c*/ 	.word	0x00042078
        /*0220*/ 	.short	0x0100
        /*0222*/ 	.byte	0x06
	.zero		1


	//   ....[17]....
        /*0224*/ 	.word	0x00000670
        /*0228*/ 	.word	0x000000ff
        /*022c*/ 	.word	0x00042088
        /*0230*/ 	.short	0x0100
        /*0232*/ 	.byte	0x06
	.zero		1


	//   ....[18]....
        /*0234*/ 	.word	0x000007b0
        /*0238*/ 	.word	0x000000ff
        /*023c*/ 	.word	0x00042090
        /*0240*/ 	.short	0x0100
        /*0242*/ 	.byte	0x06
	.zero		1


	//   ....[19]....
        /*0244*/ 	.word	0x000007c0
        /*0248*/ 	.word	0x000000ff
        /*024c*/ 	.word	0x00042098
        /*0250*/ 	.short	0x0100
        /*0252*/ 	.byte	0x06
	.zero		1


	//   ....[20]....
        /*0254*/ 	.word	0x000007d0
        /*0258*/ 	.word	0x000000ff
        /*025c*/ 	.word	0x000420a0
        /*0260*/ 	.short	0x0100
        /*0262*/ 	.byte	0x06
	.zero		1


	//   ....[21]....
        /*0264*/ 	.word	0x000007e0
        /*0268*/ 	.word	0x000000ff
        /*026c*/ 	.word	0x000420a8
        /*0270*/ 	.short	0x0100
        /*0272*/ 	.byte	0x06
	.zero		1


	//   ....[22]....
        /*0274*/ 	.word	0x000008e0
        /*0278*/ 	.word	0x000000ff
        /*027c*/ 	.word	0x000420c0
        /*0280*/ 	.short	0x0100
        /*0282*/ 	.byte	0x06
	.zero		1


	//   ....[23]....
        /*0284*/ 	.word	0x000008f0
        /*0288*/ 	.word	0x000000ff
        /*028c*/ 	.word	0x000420d8
        /*0290*/ 	.short	0x0100
        /*0292*/ 	.byte	0x06
	.zero		1


	//   ....[24]....
        /*0294*/ 	.word	0x00000900
        /*0298*/ 	.word	0x000000ff
        /*029c*/ 	.word	0x000420c8
        /*02a0*/ 	.short	0x0100
        /*02a2*/ 	.byte	0x06
	.zero		1


	//   ....[25]....
        /*02a4*/ 	.word	0x00000910
        /*02a8*/ 	.word	0x000000ff
        /*02ac*/ 	.word	0x000420e0
        /*02b0*/ 	.short	0x0100
        /*02b2*/ 	.byte	0x06
	.zero		1


	//   ....[26]....
        /*02b4*/ 	.word	0x00000920
        /*02b8*/ 	.word	0x000000ff
        /*02bc*/ 	.word	0x000420d0
        /*02c0*/ 	.short	0x0100
        /*02c2*/ 	.byte	0x06
	.zero		1


	//   ....[27]....
        /*02c4*/ 	.word	0x00000930
        /*02c8*/ 	.word	0x000000ff
        /*02cc*/ 	.word	0x000420e8
        /*02d0*/ 	.short	0x0100
        /*02d2*/ 	.byte	0x06
	.zero		1


	//   ....[28]....
        /*02d4*/ 	.word	0x00000db0
        /*02d8*/ 	.word	0x000000ff
        /*02dc*/ 	.word	0x00042050
        /*02e0*/ 	.short	0x010a
        /*02e2*/ 	.byte	0x08
	.zero		1


	//   ....[29]....
        /*02e4*/ 	.word	0x00000e30
        /*02e8*/ 	.word	0x000000ff
        /*02ec*/ 	.word	0x00042000
        /*02f0*/ 	.short	0x010a
        /*02f2*/ 	.byte	0x24
	.zero		1


	//   ....[30]....
        /*02f4*/ 	.word	0x00000e80
        /*02f8*/ 	.word	0x000000ff
        /*02fc*/ 	.word	0xfffffff8
        /*0300*/ 	.short	0x010a
        /*0302*/ 	.byte	0x20
	.zero		1


	//   ....[31]....
        /*0304*/ 	.word	0x00006720
        /*0308*/ 	.word	0x00000003
        /*030c*/ 	.word	0x00000000
        /*0310*/ 	.short	0x0101
        /*0312*/ 	.byte	0x21
	.zero		1


	//   ....[32]....
        /*0314*/ 	.word	0x00006b00
        /*0318*/ 	.word	0x000000ff
        /*031c*/ 	.word	0x00042008
        /*0320*/ 	.short	0x010a
        /*0322*/ 	.byte	0x24
	.zero		1


	//   ....[33]....
        /*0324*/ 	.word	0x000070b0
        /*0328*/ 	.word	0x000000ff
        /*032c*/ 	.word	0x00000000
        /*0330*/ 	.short	0x0101
        /*0332*/ 	.byte	0x07
	.zero		1


	//   ....[34]....
        /*0334*/ 	.word	0x00007220
        /*0338*/ 	.word	0x000000ff
        /*033c*/ 	.word	0x00042000
        /*0340*/ 	.short	0x010a
        /*0342*/ 	.byte	0x0a
	.zero		1


	//   ....[35]....
        /*0344*/ 	.word	0x0000b090
        /*0348*/ 	.word	0x000000ff
        /*034c*/ 	.word	0x00042000
        /*0350*/ 	.short	0x010a
        /*0352*/ 	.byte	0x0a
	.zero		1


	//   ....[36]....
        /*0354*/ 	.word	0x0000b5c0
        /*0358*/ 	.word	0x000000ff
        /*035c*/ 	.word	0x00042000
        /*0360*/ 	.short	0x010a
        /*0362*/ 	.byte	0x0a
	.zero		1


	//   ....[37]....
        /*0364*/ 	.word	0x0000bb40
        /*0368*/ 	.word	0x000000ff
        /*036c*/ 	.word	0x00000000
        /*0370*/ 	.short	0x0101
        /*0372*/ 	.byte	0x0a
	.zero		1


	//   ....[38]....
        /*0374*/ 	.word	0x0000bbf0
        /*0378*/ 	.word	0x000000ff
        /*037c*/ 	.word	0x00000000
        /*0380*/ 	.short	0x0101
        /*0382*/ 	.byte	0x04
	.zero		1


	//   ....[39]....
        /*0384*/ 	.word	0x0000bda0
        /*0388*/ 	.word	0x000000ff
        /*038c*/ 	.word	0x00042000
        /*0390*/ 	.short	0x010a
        /*0392*/ 	.byte	0x0a
	.zero		1


	//   ....[40]....
        /*0394*/ 	.word	0x00010d30
        /*0398*/ 	.word	0x000000ff
        /*039c*/ 	.word	0x00042000
        /*03a0*/ 	.short	0x010a
        /*03a2*/ 	.byte	0x0a
	.zero		1


	//   ....[41]....
        /*03a4*/ 	.word	0x000111f0
        /*03a8*/ 	.word	0x000000ff
        /*03ac*/ 	.word	0x00042000
        /*03b0*/ 	.short	0x010a
        /*03b2*/ 	.byte	0x0a
	.zero		1


	//   ....[42]....
        /*03b4*/ 	.word	0x00011770
        /*03b8*/ 	.word	0x000000ff
        /*03bc*/ 	.word	0x00000000
        /*03c0*/ 	.short	0x0101
        /*03c2*/ 	.byte	0x0a
	.zero		1


	//   ....[43]....
        /*03c4*/ 	.word	0x00011820
        /*03c8*/ 	.word	0x000000ff
        /*03cc*/ 	.word	0x00000000
        /*03d0*/ 	.short	0x0101
        /*03d2*/ 	.byte	0x04
	.zero		1


	//   ....[44]....
        /*03d4*/ 	.word	0x00011f50
        /*03d8*/ 	.word	0x000000ff
        /*03dc*/ 	.word	0x00000008
        /*03e0*/ 	.short	0x010a
        /*03e2*/ 	.byte	0x20
	.zero		1


	//   ....[45]....
        /*03e4*/ 	.word	0x00013110
        /*03e8*/ 	.word	0x00000000
        /*03ec*/ 	.word	0x00042090
        /*03f0*/ 	.short	0x0101
        /*03f2*/ 	.byte	0x24
	.zero		1


	//   ....[46]....
        /*03f4*/ 	.word	0x00013260
        /*03f8*/ 	.word	0x00000004
        /*03fc*/ 	.word	0x00042060
        /*0400*/ 	.short	0x010a
        /*0402*/ 	.byte	0x3f
	.zero		1


	//   ....[47]....
        /*0404*/ 	.word	0x00013580
        /*0408*/ 	.word	0x00000005
        /*040c*/ 	.word	0x00042028
        /*0410*/ 	.short	0x010a
        /*0412*/ 	.byte	0x3f
	.zero		1


	//   ....[48]....
        /*0414*/ 	.word	0x000138a0
        /*0418*/ 	.word	0x00000005
        /*041c*/ 	.word	0x00042060
        /*0420*/ 	.short	0x010a
        /*0422*/ 	.byte	0x3f
	.zero		1


	//   ....[49]....
        /*0424*/ 	.word	0x00013bf0
        /*0428*/ 	.word	0x00000004
        /*042c*/ 	.word	0x00042028
        /*0430*/ 	.short	0x010a
        /*0432*/ 	.byte	0x3f
	.zero		1


	//   ....[50]....
        /*0434*/ 	.word	0x00014000
        /*0438*/ 	.word	0x00000006
        /*043c*/ 	.word	0x00042028
        /*0440*/ 	.short	0x010a
        /*0442*/ 	.byte	0x3f
	.zero		1


	//   ....[51]....
        /*0444*/ 	.word	0x00014350
        /*0448*/ 	.word	0x00000006
        /*044c*/ 	.word	0x00042028
        /*0450*/ 	.short	0x010a
        /*0452*/ 	.byte	0x3f
	.zero		1


	//   ....[52]....
        /*0454*/ 	.word	0x00014690
        /*0458*/ 	.word	0x00000003
        /*045c*/ 	.word	0x00042050
        /*0460*/ 	.short	0x010a
        /*0462*/ 	.byte	0x3f
	.zero		1


	//   ....[53]....
        /*0464*/ 	.word	0x000146f0
        /*0468*/ 	.word	0x00000003
        /*046c*/ 	.word	0x00042000
        /*0470*/ 	.short	0x010a
        /*0472*/ 	.byte	0x3f
	.zero		1


	//   ....[54]....
        /*0474*/ 	.word	0x00014750
        /*0478*/ 	.word	0x00000004
        /*047c*/ 	.word	0xfffffff8
        /*0480*/ 	.short	0x010a
        /*0482*/ 	.byte	0x3f
	.zero		1


	//   ....[55]....
        /*0484*/ 	.word	0x000147b0
        /*0488*/ 	.word	0x00000007
        /*048c*/ 	.word	0x00042008
        /*0490*/ 	.short	0x010a
        /*0492*/ 	.byte	0x3f
	.zero		1


	//   ....[56]....
        /*0494*/ 	.word	0x00014810
        /*0498*/ 	.word	0x00000008
        /*049c*/ 	.word	0x00042000
        /*04a0*/ 	.short	0x010a
        /*04a2*/ 	.byte	0x3f
	.zero		1


	//   ....[57]....
        /*04a4*/ 	.word	0x00014870
        /*04a8*/ 	.word	0x0000000a
        /*04ac*/ 	.word	0x00042000
        /*04b0*/ 	.short	0x010a
        /*04b2*/ 	.byte	0x3f
	.zero		1


	//   ....[58]....
        /*04b4*/ 	.word	0x000148d0
        /*04b8*/ 	.word	0x0000000a
        /*04bc*/ 	.word	0x00042000
        /*04c0*/ 	.short	0x010a
        /*04c2*/ 	.byte	0x3f
	.zero		1


	//   ....[59]....
        /*04c4*/ 	.word	0x00014930
        /*04c8*/ 	.word	0x00000008
        /*04cc*/ 	.word	0x00042000
        /*04d0*/ 	.short	0x010a
        /*04d2*/ 	.byte	0x3f
	.zero		1


	//   ....[60]....
        /*04d4*/ 	.word	0x00014990
        /*04d8*/ 	.word	0x00000003
        /*04dc*/ 	.word	0x00000008
        /*04e0*/ 	.short	0x010a
        /*04e2*/ 	.byte	0x3f
	.zero		1


	//   ....[61]....
        /*04e4*/ 	.word	0x000149e0
        /*04e8*/ 	.word	0x00000004
        /*04ec*/ 	.word	0x00042060
        /*04f0*/ 	.short	0x010a
        /*04f2*/ 	.byte	0x3f
	.zero		1


	//   ....[62]....
        /*04f4*/ 	.word	0x00014a30
        /*04f8*/ 	.word	0x00000005
        /*04fc*/ 	.word	0x00042028
        /*0500*/ 	.short	0x010a
        /*0502*/ 	.byte	0x3f
	.zero		1


	//   ....[63]....
        /*0504*/ 	.word	0x00014a80
        /*0508*/ 	.word	0x00000005
        /*050c*/ 	.word	0x00042060
        /*0510*/ 	.short	0x010a
        /*0512*/ 	.byte	0x3f
	.zero		1


	//   ....[64]....
        /*0514*/ 	.word	0x00014ad0
        /*0518*/ 	.word	0x00000004
        /*051c*/ 	.word	0x00042028
        /*0520*/ 	.short	0x010a
        /*0522*/ 	.byte	0x3f
	.zero		1


	//   ....[65]....
        /*0524*/ 	.word	0x00014b20
        /*0528*/ 	.word	0x00000006
        /*052c*/ 	.word	0x00042028
        /*0530*/ 	.short	0x010a
        /*0532*/ 	.byte	0x3f
	.zero		1


	//   ....[66]....
        /*0534*/ 	.word	0x00014b70
        /*0538*/ 	.word	0x00000006
        /*053c*/ 	.word	0x00042028
        /*0540*/ 	.short	0x010a
        /*0542*/ 	.byte	0x3f
	.zero		1


	//----- nvinfo : EIATTR_NUM_MBARRIERS
	.align		4
.L_38:
        /*0544*/ 	.byte	0x03, 0x38
        /*0546*/ 	.short	0x001c


	//----- nvinfo : EIATTR_EXIT_INSTR_OFFSETS
	.align		4
        /*0548*/ 	.byte	0x04, 0x1c
        /*054a*/ 	.short	(.L_40 - .L_39)


	//   ....[0]....
.L_39:
        /*054c*/ 	.word	0x000009d0


	//   ....[1]....
        /*0550*/ 	.word	0x00013120


	//   ....[2]....
        /*0554*/ 	.word	0x00013160


	//   ....[3]....
        /*0558*/ 	.word	0x00013ed0


	//   ....[4]....
        /*055c*/ 	.word	0x00014670


	//----- nvinfo : EIATTR_MAX_THREADS
	.align		4
.L_40:
        /*0560*/ 	.byte	0x04, 0x05
        /*0562*/ 	.short	(.L_42 - .L_41)
.L_41:
        /*0564*/ 	.word	0x00000180
        /*0568*/ 	.word	0x00000001
        /*056c*/ 	.word	0x00000001


	//----- nvinfo : EIATTR_CRS_STACK_SIZE
	.align		4
.L_42:
        /*0570*/ 	.byte	0x04, 0x1e
        /*0572*/ 	.short	(.L_44 - .L_43)
.L_43:
        /*0574*/ 	.word	0x00000000


	//----- nvinfo : EIATTR_CBANK_PARAM_SIZE
	.align		4
.L_44:
        /*0578*/ 	.byte	0x03, 0x19
        /*057a*/ 	.short	0x0870


	//----- nvinfo : EIATTR_PARAM_CBANK
	.align		4
        /*057c*/ 	.byte	0x04, 0x0a
        /*057e*/ 	.short	(.L_46 - .L_45)
	.align		4
.L_45:
        /*0580*/ 	.word	index@(.nv.constant0._ZN7cutlass13device_kernelINS_4fmha6kernel28FmhaKernelTmaWarpSpecializedINS1_10collective30FmhaMainloopTmaWarpSpecializedINS_10bfloat16_tEffN4cute5tupleIJNS7_1CILi128EEENS9_ILi256EEENS9_ILi96EEEEEENS8_IJiNS9_ILi1EEENS8_IJiiEEEEEESG_SG_NS4_14ResidualFusionEJEEENS4_15FmhaFwdEpilogueIS6_fNS8_IJNS9_ILi64EEESC_SB_EEEEENS2_23IndividualTileSchedulerEJEEEEEvNT_6ParamsE)
        /*0584*/ 	.short	0x0210
        /*0586*/ 	.short	0x0870


	//----- nvinfo : EIATTR_SW_WAR
	.align		4
.L_46:
        /*0588*/ 	.byte	0x04, 0x36
        /*058a*/ 	.short	(.L_48 - .L_47)
.L_47:
        /*058c*/ 	.word	0x00000008
.L_48:


//--------------------- .nv.callgraph             --------------------------
	.section	.nv.callgraph,"",@"SHT_CUDA_CALLGRAPH"
	.align	4
	.sectionentsize	8
	.align		4
        /*0000*/ 	.word	0x00000000
	.align		4
        /*0004*/ 	.word	0xffffffff
	.align		4
        /*0008*/ 	.word	index@(_ZN7cutlass13device_kernelINS_4fmha6kernel28FmhaKernelTmaWarpSpecializedINS1_10collective30FmhaMainloopTmaWarpSpecializedINS_10bfloat16_tEffN4cute5tupleIJNS7_1CILi128EEENS9_ILi256EEENS9_ILi96EEEEEENS8_IJiNS9_ILi1EEENS8_IJiiEEEEEESG_SG_NS4_14ResidualFusionEJEEENS4_15FmhaFwdEpilogueIS6_fNS8_IJNS9_ILi64EEESC_SB_EEEEENS2_23IndividualTileSchedulerEJEEEEEvNT_6ParamsE)
	.align		4
        /*000c*/ 	.word	index@(__assertfail)
	.align		4
        /*0010*/ 	.word	0x00000000
	.align		4
        /*0014*/ 	.word	0xfffffffe
	.align		4
        /*0018*/ 	.word	0x00000000
	.align		4
        /*001c*/ 	.word	0xfffffffd
	.align		4
        /*0020*/ 	.word	0x00000000
	.align		4
        /*0024*/ 	.word	0xfffffffc


//--------------------- .nv.constant4             --------------------------
	.section	.nv.constant4,"a",@progbits
	.align	8
	.align		8
.nv.constant4:
        /*0000*/ 	.dword	__assertfail
	.align		8
        /*0008*/ 	.dword	__unnamed_1
	.align		8
        /*0010*/ 	.dword	__unnamed_2
	.align		8
        /*0018*/ 	.dword	_ZN39_INTERNAL_90e3224a_4_k_cu_d4250c74_29544cuda3std3__45__cpo5beginE
	.align		8
        /*0020*/ 	.dword	_ZN39_INTERNAL_90e3224a_4_k_cu_d4250c74_29544cuda3std3__45__cpo3endE
	.align		8
        /*0028*/ 	.dword	_ZN39_INTERNAL_90e3224a_4_k_cu_d4250c74_29544cuda3std3__45__cpo6cbeginE
	.align		8
        /*0030*/ 	.dword	_ZN39_INTERNAL_90e3224a_4_k_cu_d4250c74_29544cuda3std3__45__cpo4cendE
	.align		8
        /*0038*/ 	.dword	_ZN39_INTERNAL_90e3224a_4_k_cu_d4250c74_29544cuda3std3__441_GLOBAL__N__90e3224a_4_k_cu_d4250c74_29546ignoreE
	.align		8
        /*0040*/ 	.dword	_ZN39_INTERNAL_90e3224a_4_k_cu_d4250c74_29544cuda3std3__419piecewise_constructE
	.align		8
        /*0048*/ 	.dword	_ZN39_INTERNAL_90e3224a_4_k_cu_d4250c74_29544cuda3std3__48in_placeE
	.align		8
        /*0050*/ 	.dword	_ZN39_INTERNAL_90e3224a_4_k_cu_d4250c74_29544cuda3std6ranges3__45__cpo4swapE
	.align		8
        /*0058*/ 	.dword	_ZN39_INTERNAL_90e3224a_4_k_cu_d4250c74_29544cuda3std6ranges3__45__cpo9iter_moveE
	.align		8
        /*0060*/ 	.dword	_ZN39_INTERNAL_90e3224a_4_k_cu_d4250c74_29544cute7productE
	.align		8
        /*0068*/ 	.dword	_ZN39_INTERNAL_90e3224a_4_k_cu_d4250c74_29544cute1_E
	.align		8
        /*0070*/ 	.dword	$str$24
	.align		8
        /*0078*/ 	.dword	$str$25


//--------------------- .text._ZN7cutlass13device_kernelINS_4fmha6kernel28FmhaKernelTmaWarpSpecializedINS1_10collective30FmhaMainloopTmaWarpSpecializedINS_10bfloat16_tEffN4cute5tupleIJNS7_1CILi128EEENS9_ILi256EEENS9_ILi96EEEEEENS8_IJiNS9_ILi1EEENS8_IJiiEEEEEESG_SG_NS4_14ResidualFusionEJEEENS4_15FmhaFwdEpilogueIS6_fNS8_IJNS9_ILi64EEESC_SB_EEEEENS2_23IndividualTileSchedulerEJEEEEEvNT_6ParamsE --------------------------
	.section	.text._ZN7cutlass13device_kernelINS_4fmha6kernel28FmhaKernelTmaWarpSpecializedINS1_10collective30FmhaMainloopTmaWarpSpecializedINS_10bfloat16_tEffN4cute5tupleIJNS7_1CILi128EEENS9_ILi256EEENS9_ILi96EEEEEENS8_IJiNS9_ILi1EEENS8_IJiiEEEEEESG_SG_NS4_14ResidualFusionEJEEENS4_15FmhaFwdEpilogueIS6_fNS8_IJNS9_ILi64EEESC_SB_EEEEENS2_23IndividualTileSchedulerEJEEEEEvNT_6ParamsE,"ax",@progbits
	.align	128
.text._ZN7cutlass13device_kernelINS_4fmha6kernel28FmhaKernelTmaWarpSpecializedINS1_10collective30FmhaMainloopTmaWarpSpecializedINS_10bfloat16_tEffN4cute5tupleIJNS7_1CILi128EEENS9_ILi256EEENS9_ILi96EEEEEENS8_IJiNS9_ILi1EEENS8_IJiiEEEEEESG_SG_NS4_14ResidualFusionEJEEENS4_15FmhaFwdEpilogueIS6_fNS8_IJNS9_ILi64EEESC_SB_EEEEENS2_23IndividualTileSchedulerEJEEEEEvNT_6ParamsE:
        .type           _ZN7cutlass13device_kernelINS_4fmha6kernel28FmhaKernelTmaWarpSpecializedINS1_10collective30FmhaMainloopTmaWarpSpecializedINS_10bfloat16_tEffN4cute5tupleIJNS7_1CILi128EEENS9_ILi256EEENS9_ILi96EEEEEENS8_IJiNS9_ILi1EEENS8_IJiiEEEEEESG_SG_NS4_14ResidualFusionEJEEENS4_15FmhaFwdEpilogueIS6_fNS8_IJNS9_ILi64EEESC_SB_EEEEENS2_23IndividualTileSchedulerEJEEEEEvNT_6ParamsE,@function
        .size           _ZN7cutlass13device_kernelINS_4fmha6kernel28FmhaKernelTmaWarpSpecializedINS1_10collective30FmhaMainloopTmaWarpSpecializedINS_10bfloat16_tEffN4cute5tupleIJNS7_1CILi128EEENS9_ILi256EEENS9_ILi96EEEEEENS8_IJiNS9_ILi1EEENS8_IJiiEEEEEESG_SG_NS4_14ResidualFusionEJEEENS4_15FmhaFwdEpilogueIS6_fNS8_IJNS9_ILi64EEESC_SB_EEEEENS2_23IndividualTileSchedulerEJEEEEEvNT_6ParamsE,(.L_x_121 - _ZN7cutlass13device_kernelINS_4fmha6kernel28FmhaKernelTmaWarpSpecializedINS1_10collective30FmhaMainloopTmaWarpSpecializedINS_10bfloat16_tEffN4cute5tupleIJNS7_1CILi128EEENS9_ILi256EEENS9_ILi96EEEEEENS8_IJiNS9_ILi1EEENS8_IJiiEEEEEESG_SG_NS4_14ResidualFusionEJEEENS4_15FmhaFwdEpilogueIS6_fNS8_IJNS9_ILi64EEESC_SB_EEEEENS2_23IndividualTileSchedulerEJEEEEEvNT_6ParamsE)
        .other          _ZN7cutlass13device_kernelINS_4fmha6kernel28FmhaKernelTmaWarpSpecializedINS1_10collective30FmhaMainloopTmaWarpSpecializedINS_10bfloat16_tEffN4cute5tupleIJNS7_1CILi128EEENS9_ILi256EEENS9_ILi96EEEEEENS8_IJiNS9_ILi1EEENS8_IJiiEEEEEESG_SG_NS4_14ResidualFusionEJEEENS4_15FmhaFwdEpilogueIS6_fNS8_IJNS9_ILi64EEESC_SB_EEEEENS2_23IndividualTileSchedulerEJEEEEEvNT_6ParamsE,@"STO_CUDA_ENTRY STV_DEFAULT"
_ZN7cutlass13device_kernelINS_4fmha6kernel28FmhaKernelTmaWarpSpecializedINS1_10collective30FmhaMainloopTmaWarpSpecializedINS_10bfloat16_tEffN4cute5tupleIJNS7_1CILi128EEENS9_ILi256EEENS9_ILi96EEEEEENS8_IJiNS9_ILi1EEENS8_IJiiEEEEEESG_SG_NS4_14ResidualFusionEJEEENS4_15FmhaFwdEpilogueIS6_fNS8_IJNS9_ILi64EEESC_SB_EEEEENS2_23IndividualTileSchedulerEJEEEEEvNT_6ParamsE:
[----:B------:R-:W1:Y:S01]  /*0000*/  LDC R1, c[0x0][0x28] ;  /* 0x00000a00ff017b82 */ /* 0x000e620000000800 */
[----:B------:R-:W2:Y:S01]  /*0010*/  S2R R0, SR_TID.X ;  /* 0x0000000000007919 */ /* 0x000ea20000002100 */
[----:B------:R-:W-:Y:S01]  /*0020*/  ELECT P1, URZ, PT ;  /* 0x00000000003f782f */ /* 0x000fe20003820000 */
[----:B------:R-:W-:Y:S01]  /*0030*/  BSSY B0, `(.L_x_0) ;  /* 0x0000017000007945 */ /* 0x000fe20003800000 */
[----:B--2---:R-:W-:-:S05]  /*0040*/  SHF.R.U32.HI R2, RZ, 0x5, R0 ;  /* 0x00000005ff027819 */ /* 0x004fca0000011600 */
[----:B------:R-:W2:Y:S02]  /*0050*/  SHFL.IDX PT, R3, R2, RZ, 0x1f ;  /* 0x00001fff02037589 */ /* 0x000ea400000e0000 */
[----:B--2---:R-:W-:Y:S02]  /*0060*/  R2UR UR4, R3 ;  /* 0x00000000030472ca */ /* 0x004fe400000e0000 */
[----:B------:R-:W-:-:S06]  /*0070*/  SHF.R.U32.HI R3, RZ, 0x7, R0 ;  /* 0x00000007ff037819 */ /* 0x000fcc0000011600 */
[----:B------:R-:W2:Y:S05]  /*0080*/  SHFL.IDX PT, R3, R3, RZ, 0x1f ;  /* 0x00001fff03037589 */ /* 0x000eaa00000e0000 */
[----:B------:R-:W-:Y:S02]  /*0090*/  USHF.R.S32.HI UR5, URZ, 0x1f, UR4 ;  /* 0x0000001f3f057899 */ /* 0x000fe40008011404 */
[----:B------:R-:W-:Y:S02]  /*00a0*/  ISETP.NE.OR P0, PT, RZ, UR4, !P1 ;  /* 0x00000004ff007c0c */ /* 0x000fe4000cf05670 */
[----:B------:R-:W-:-:S04]  /*00b0*/  ULEA.HI UR5, UR5, UR4, URZ, 0x2 ;  /* 0x0000000405057291 */ /* 0x000fc8000f8f103f */
[----:B------:R-:W-:-:S04]  /*00c0*/  ULOP3.LUT UR5, UR5, 0xfffffffc, URZ, 0xc0, !UPT ;  /* 0xfffffffc05057892 */ /* 0x000fc8000f8ec03f */
[----:B------:R-:W-:-:S03]  /*00d0*/  UIADD3 UR5, UR4, -UR5, URZ ;  /* 0x8000000504057290 */ /* 0x000fc6000fffe03f */
[----:B-1----:R-:W-:Y:S09]  /*00e0*/  @P0 BRA `(.L_x_1) ;  /* 0x00000000002c0947 */ /* 0x002ff20003800000 */
[----:B------:R-:W-:Y:S02]  /*00f0*/  ULDC.64 UR6, c[0x0][0x198] ;  /* 0x0000660000067ab9 */ /* 0x000fe40000000a00 */
[----:B------:R-:W-:Y:S02]  /*0100*/  UIADD3 UR8, UP0, UR6, 0xf0, URZ ;  /* 0x000000f006087890 */ /* 0x000fe4000ff1e03f */
[----:B------:R-:W-:Y:S02]  /*0110*/  UIADD3 UR10, UP1, UR6, 0x1f0, URZ ;  /* 0x000001f0060a7890 */ /* 0x000fe4000ff3e03f */
[----:B------:R-:W-:Y:S02]  /*0120*/  UIADD3 UR6, UP2, UR6, 0x2f0, URZ ;  /* 0x000002f006067890 */ /* 0x000fe4000ff5e03f */
[----:B------:R-:W-:Y:S02]  /*0130*/  UIADD3.X UR9, URZ, UR7, URZ, UP0, !UPT ;  /* 0x000000073f097290 */ /* 0x000fe400087fe43f */
[----:B------:R-:W-:-:S02]  /*0140*/  UIADD3.X UR11, URZ, UR7, URZ, UP1, !UPT ;  /* 0x000000073f0b7290 */ /* 0x000fc40008ffe43f */
[----:B------:R-:W-:-:S05]  /*0150*/  UIADD3.X UR7, URZ, UR7, URZ, UP2, !UPT ;  /* 0x000000073f077290 */ /* 0x000fca00097fe43f */
[----:B------:R1:W-:Y:S02]  /*0160*/  UTMACCTL.PF [UR8] ;  /* 0x00000000080079b9 */ /* 0x0003e40008040000 */
[----:B------:R1:W-:Y:S02]  /*0170*/  UTMACCTL.PF [UR10] ;  /* 0x000000000a0079b9 */ /* 0x0003e40008040000 */
[----:B------:R1:W-:Y:S02]  /*0180*/  UTMACCTL.PF [UR6] ;  /* 0x00000000060079b9 */ /* 0x0003e40008040000 */
[----:B-1----:R-:W-:Y:S01]  /*0190*/  NOP ;  /* 0x0000000000007918 */ /* 0x002fe20000000000 */
.L_x_1:
[----:B------:R-:W-:Y:S05]  /*01a0*/  BSYNC B0 ;  /* 0x0000000000007941 */ /* 0x000fea0003800000 */
.L_x_0:
[----:B------:R-:W1:Y:S01]  /*01b0*/  SHFL.IDX PT, R4, R2, RZ, 0x1f ;  /* 0x00001fff02047589 */ /* 0x000e6200000e0000 */
[----:B--2---:R-:W-:Y:S01]  /*01c0*/  R2UR UR37, R3 ;  /* 0x00000000032572ca */ /* 0x004fe200000e0000 */
[----:B------:R-:W-:-:S12]  /*01d0*/  UISETP.NE.AND UP0, UPT, UR5, 0x1, UPT ;  /* 0x000000010500788c */ /* 0x000fd8000bf05270 */
[----:B------:R-:W-:Y:S02]  /*01e0*/  UIADD3 UR7, UR37, -0x1, URZ ;  /* 0xffffffff25077890 */ /* 0x000fe4000fffe03f */
[----:B------:R-:W-:Y:S02]  /*01f0*/  UISETP.EQ.AND UP0, UPT, UR37, URZ, !UP0 ;  /* 0x0000003f2500728c */ /* 0x000fe4000c702270 */
[----:B------:R-:W-:Y:S02]  /*0200*/  UISETP.GE.U32.AND UP1, UPT, UR7, 0x4, UPT ;  /* 0x000000040700788c */ /* 0x000fe4000bf26070 */
[----:B------:R-:W-:Y:S01]  /*0210*/  USEL UR4, URZ, 0x1, !UP0 ;  /* 0x000000013f047887 */ /* 0x000fe2000c000000 */
[----:B-1----:R-:W-:-:S03]  /*0220*/  ISETP.NE.AND P0, PT, R4, RZ, PT ;  /* 0x000000ff0400720c */ /* 0x002fc60003f05270 */
[----:B------:R-:W-:-:S10]  /*0230*/  USEL UR4, UR4, 0x2, UP1 ;  /* 0x0000000204047887 */ /* 0x000fd40008800000 */
[----:B------:R-:W-:Y:S05]  /*0240*/  @P0 BRA `(.L_x_2) ;  /* 0x0000000000480947 */ /* 0x000fea0003800000 */
[----:B------:R-:W1:Y:S01]  /*0250*/  S2UR UR8, SR_CgaCtaId ;  /* 0x00000000000879c3 */ /* 0x000e620000008800 */
[----:B------:R-:W-:Y:S01]  /*0260*/  UMOV UR6, 0x400 ;  /* 0x0000040000067882 */ /* 0x000fe20000000000 */
[----:B------:R-:W-:Y:S01]  /*0270*/  UMOV UR9, 0x1 ;  /* 0x0000000100097882 */ /* 0x000fe20000000000 */
[----:B------:R-:W-:Y:S01]  /*0280*/  UMOV UR10, 0x80 ;  /* 0x00000080000a7882 */ /* 0x000fe20000000000 */
[----:B------:R-:W-:Y:S01]  /*0290*/  ELECT P0, URZ, PT ;  /* 0x00000000003f782f */ /* 0x000fe20003800000 */
[----:B------:R-:W-:-:S04]  /*02a0*/  UIADD3 UR10, -UR10, 0x100000, URZ ;  /* 0x001000000a0a7890 */ /* 0x000fc8000fffe13f */
[----:B------:R-:W-:Y:S02]  /*02b0*/  USHF.L.U32 UR11, UR10, 0xb, URZ ;  /* 0x0000000b0a0b7899 */ /* 0x000fe4000800063f */
[----:B------:R-:W-:Y:S02]  /*02c0*/  USHF.L.U32 UR10, UR10, 0x1, URZ ;  /* 0x000000010a0a7899 */ /* 0x000fe4000800063f */
[----:B-1----:R-:W-:Y:S02]  /*02d0*/  ULEA UR6, UR8, UR6, 0x18 ;  /* 0x0000000608067291 */ /* 0x002fe4000f8ec03f */
[----:B------:R-:W-:-:S04]  /*02e0*/  UIADD3 UR8, -UR9, 0x100000, URZ ;  /* 0x0010000009087890 */ /* 0x000fc8000fffe13f */
[----:B------:R-:W-:Y:S02]  /*02f0*/  USHF.L.U32 UR9, UR8, 0xb, URZ ;  /* 0x0000000b08097899 */ /* 0x000fe4000800063f */
[----:B------:R-:W-:Y:S01]  /*0300*/  USHF.L.U32 UR8, UR8, 0x1, URZ ;  /* 0x0000000108087899 */ /* 0x000fe2000800063f */
[----:B------:R-:W1:Y:S11]  /*0310*/  FENCE.VIEW.ASYNC.S ;  /* 0x00000000000073c6 */ /* 0x000e760000000000 */
[----:B-1----:R1:W2:Y:S01]  /*0320*/  SYNCS.EXCH.64 URZ, [UR6+0x42050], UR8 ;  /* 0x04205008063f75b2 */ /* 0x0022a20008000100 */
[----:B------:R1:W3:Y:S01]  /*0330*/  SYNCS.EXCH.64 URZ, [UR6+0x42060], UR10 ;  /* 0x0420600a063f75b2 */ /* 0x0002e20008000100 */
[----:B------:R1:W4:Y:S01]  /*0340*/  SYNCS.EXCH.64 URZ, [UR6+0x42058], UR8 ;  /* 0x04205808063f75b2 */ /* 0x0003220008000100 */
[----:B------:R1:W1:Y:S01]  /*0350*/  SYNCS.EXCH.64 URZ, [UR6+0x42068], UR10 ;  /* 0x0420680a063f75b2 */ /* 0x0002620008000100 */
[----:B------:R-:W-:Y:S01]  /*0360*/  NOP ;  /* 0x0000000000007918 */ /* 0x000fe20000000000 */
.L_x_2:
[----:B------:R-:W5:Y:S01]  /*0370*/  SHFL.IDX PT, R3, R2, RZ, 0x1f ;  /* 0x00001fff02037589 */ /* 0x000f6200000e0000 */
[----:B------:R-:W-:Y:S01]  /*0380*/  NOP ;  /* 0x0000000000007918 */ /* 0x000fe20000000000 */
[----:B-----5:R-:W-:-:S13]  /*0390*/  ISETP.NE.AND P0, PT, R3, RZ, PT ;  /* 0x000000ff0300720c */ /* 0x020fda0003f05270 */
[----:B------:R-:W-:Y:S05]  /*03a0*/  @P0 BRA `(.L_x_3) ;  /* 0x0000000000600947 */ /* 0x000fea0003800000 */
[----:B-1----:R-:W1:Y:S01]  /*03b0*/  S2UR UR8, SR_CgaCtaId ;  /* 0x00000000000879c3 */ /* 0x002e620000008800 */
[----:B------:R-:W-:Y:S01]  /*03c0*/  UMOV UR6, 0x400 ;  /* 0x0000040000067882 */ /* 0x000fe20000000000 */
[----:B------:R-:W-:Y:S01]  /*03d0*/  UMOV UR10, 0x1 ;  /* 0x00000001000a7882 */ /* 0x000fe20000000000 */
[----:B------:R-:W-:Y:S01]  /*03e0*/  UMOV UR9, 0x100 ;  /* 0x0000010000097882 */ /* 0x000fe20000000000 */
[----:B------:R-:W-:-:S04]  /*03f0*/  UIADD3 UR10, -UR10, 0x100000, URZ ;  /* 0x001000000a0a7890 */ /* 0x000fc8000fffe13f */
[----:B------:R-:W-:Y:S02]  /*0400*/  USHF.L.U32 UR11, UR10, 0xb, URZ ;  /* 0x0000000b0a0b7899 */ /* 0x000fe4000800063f */
[----:B------:R-:W-:Y:S01]  /*0410*/  USHF.L.U32 UR10, UR10, 0x1, URZ ;  /* 0x000000010a0a7899 */ /* 0x000fe2000800063f */
[----:B------:R-:W-:Y:S01]  /*0420*/  ELECT P0, URZ, PT ;  /* 0x00000000003f782f */ /* 0x000fe20003800000 */
[----:B-1----:R-:W-:Y:S02]  /*0430*/  ULEA UR6, UR8, UR6, 0x18 ;  /* 0x0000000608067291 */ /* 0x002fe4000f8ec03f */
[----:B------:R-:W-:-:S04]  /*0440*/  UIADD3 UR8, -UR9, 0x100000, URZ ;  /* 0x0010000009087890 */ /* 0x000fc8000fffe13f */
[----:B------:R-:W-:Y:S02]  /*0450*/  USHF.L.U32 UR9, UR8, 0xb, URZ ;  /* 0x0000000b08097899 */ /* 0x000fe4000800063f */
[----:B------:R-:W-:Y:S01]  /*0460*/  USHF.L.U32 UR8, UR8, 0x1, URZ ;  /* 0x0000000108087899 */ /* 0x000fe2000800063f */
[----:B------:R-:W1:Y:S03]  /*0470*/  FENCE.VIEW.ASYNC.S ;  /* 0x00000000000073c6 */ /* 0x000e660000000000 */
[----:B-1----:R1:W1:Y:S08]  /*0480*/  SYNCS.EXCH.64 URZ, [UR6+0x42000], UR10 ;  /* 0x0420000a063f75b2 */ /* 0x0022700008000100 */
[----:B------:R1:W1:Y:S01]  /*0490*/  SYNCS.EXCH.64 URZ, [UR6+0x42028], UR8 ;  /* 0x04202808063f75b2 */ /* 0x0002620008000100 */
        /* <DEDUP_REMOVED lines=8> */
[----:B------:R-:W-:Y:S01]  /*0520*/  NOP ;  /* 0x0000000000007918 */ /* 0x000fe20000000000 */
.L_x_3:
        /* <DEDUP_REMOVED lines=21> */
[----:B------:R-:W-:Y:S01]  /*0680*/  NOP ;  /* 0x0000000000007918 */ /* 0x000fe20000000000 */
.L_x_4:
[----:B------:R-:W5:Y:S01]  /*0690*/  SHFL.IDX PT, R3, R2, RZ, 0x1f ;  /* 0x00001fff02037589 */ /* 0x000f6200000e0000 */
[----:B------:R-:W-:Y:S01]  /*06a0*/  ELECT P0, URZ, PT ;  /* 0x00000000003f782f */ /* 0x000fe20003800000 */
[----:B------:R-:W-:Y:S01]  /*06b0*/  NOP ;  /* 0x0000000000007918 */ /* 0x000fe20000000000 */
[----:B-1----:R-:W-:Y:S02]  /*06c0*/  UMOV UR8, 0x80 ;  /* 0x0000008000087882 */ /* 0x002fe40000000000 */
[C---:B-----5:R-:W-:Y:S02]  /*06d0*/  ISETP.NE.OR P0, PT, R3.reuse, RZ, !P0 ;  /* 0x000000ff0300720c */ /* 0x060fe40004705670 */
[----:B------:R-:W-:-:S11]  /*06e0*/  ISETP.NE.AND P2, PT, R3, RZ, PT ;  /* 0x000000ff0300720c */ /* 0x000fd60003f45270 */
[----:B------:R-:W-:Y:S01]  /*06f0*/  VOTEU.ALL UP0, P0 ;  /* 0x00000000003f7886 */ /* 0x000fe20000000000 */
[----:B------:R-:W-:Y:S01]  /*0700*/  VOTEU.ALL UP2, P0 ;  /* 0x00000000003f7886 */ /* 0x000fe20000040000 */
[----:B------:R-:W-:Y:S01]  /*0710*/  VOTEU.ALL UP3, P0 ;  /* 0x00000000003f7886 */ /* 0x000fe20000060000 */
[----:B------:R-:W-:Y:S02]  /*0720*/  VOTEU.ALL UP4, P0 ;  /* 0x00000000003f7886 */ /* 0x000fe40000080000 */
[----:B------:R-:W1:Y:S01]  /*0730*/  @!UP0 S2UR UR10, SR_CgaCtaId ;  /* 0x00000000000a89c3 */ /* 0x000e620000008800 */
[----:B------:R-:W-:Y:S01]  /*0740*/  @!UP0 UMOV UR6, 0x400 ;  /* 0x0000040000068882 */ /* 0x000fe20000000000 */
[----:B------:R-:W-:-:S04]  /*0750*/  @!UP0 UIADD3 UR8, -UR8, 0x100000, URZ ;  /* 0x0010000008088890 */ /* 0x000fc8000fffe13f */
[----:B------:R-:W-:Y:S02]  /*0760*/  @!UP0 USHF.L.U32 UR9, UR8, 0xb, URZ ;  /* 0x0000000b08098899 */ /* 0x000fe4000800063f */
[----:B------:R-:W-:Y:S02]  /*0770*/  @!UP0 USHF.L.U32 UR8, UR8, 0x1, URZ ;  /* 0x0000000108088899 */ /* 0x000fe4000800063f */
[----:B-1----:R-:W-:Y:S01]  /*0780*/  @!UP0 ULEA UR6, UR10, UR6, 0x18 ;  /* 0x000000060a068291 */ /* 0x002fe2000f8ec03f */
[----:B------:R-:W-:Y:S01]  /*0790*/  VOTEU.ALL UP0, P0 ;  /* 0x00000000003f7886 */ /* 0x000fe20000000000 */
[----:B------:R-:W1:Y:S10]  /*07a0*/  FENCE.VIEW.ASYNC.S ;  /* 0x00000000000073c6 */ /* 0x000e740000000000 */
[----:B-1----:R1:W1:Y:S01]  /*07b0*/  @!UP0 SYNCS.EXCH.64 URZ, [UR6+0x42090], UR8 ;  /* 0x04209008063f85b2 */ /* 0x0022620008000100 */
[----:B------:R1:W1:Y:S01]  /*07c0*/  @!UP2 SYNCS.EXCH.64 URZ, [UR6+0x42098], UR8 ;  /* 0x04209808063fa5b2 */ /* 0x0002620008000100 */
[----:B------:R1:W1:Y:S01]  /*07d0*/  @!UP3 SYNCS.EXCH.64 URZ, [UR6+0x420a0], UR8 ;  /* 0x0420a008063fb5b2 */ /* 0x0002620008000100 */
[----:B------:R1:W1:Y:S01]  /*07e0*/  @!UP4 SYNCS.EXCH.64 URZ, [UR6+0x420a8], UR8 ;  /* 0x0420a808063fc5b2 */ /* 0x0002620008000100 */
[----:B------:R-:W-:Y:S01]  /*07f0*/  NOP ;  /* 0x0000000000007918 */ /* 0x000fe20000000000 */
[----:B------:R-:W-:Y:S05]  /*0800*/  @P2 BRA `(.L_x_5) ;  /* 0x0000000000502947 */ /* 0x000fea0003800000 */
[----:B-1----:R-:W1:Y:S01]  /*0810*/  S2UR UR8, SR_CgaCtaId ;  /* 0x00000000000879c3 */ /* 0x002e620000008800 */
        /* <DEDUP_REMOVED lines=12> */
[----:B-1----:R1:W1:Y:S01]  /*08e0*/  SYNCS.EXCH.64 URZ, [UR6+0x420c0], UR8 ;  /* 0x0420c008063f75b2 */ /* 0x0022620008000100 */
[----:B------:R1:W1:Y:S01]  /*08f0*/  SYNCS.EXCH.64 URZ, [UR6+0x420d8], UR10 ;  /* 0x0420d80a063f75b2 */ /* 0x0002620008000100 */
[----:B------:R1:W1:Y:S01]  /*0900*/  SYNCS.EXCH.64 URZ, [UR6+0x420c8], UR8 ;  /* 0x0420c808063f75b2 */ /* 0x0002620008000100 */
[----:B------:R1:W1:Y:S01]  /*0910*/  SYNCS.EXCH.64 URZ, [UR6+0x420e0], UR10 ;  /* 0x0420e00a063f75b2 */ /* 0x0002620008000100 */
[----:B------:R1:W1:Y:S01]  /*0920*/  SYNCS.EXCH.64 URZ, [UR6+0x420d0], UR8 ;  /* 0x0420d008063f75b2 */ /* 0x0002620008000100 */
[----:B------:R1:W1:Y:S01]  /*0930*/  SYNCS.EXCH.64 URZ, [UR6+0x420e8], UR10 ;  /* 0x0420e80a063f75b2 */ /* 0x0002620008000100 */
[----:B------:R-:W-:Y:S01]  /*0940*/  NOP ;  /* 0x0000000000007918 */ /* 0x000fe20000000000 */
.L_x_5:
[----:B------:R-:W-:Y:S01]  /*0950*/  ISETP.NE.AND P0, PT, RZ, UR37, PT ;  /* 0x00000025ff007c0c */ /* 0x000fe2000bf05270 */
[----:B------:R-:W-:Y:S01]  /*0960*/  NOP ;  /* 0x0000000000007918 */ /* 0x000fe20000000000 */
[----:B------:R-:W-:Y:S01]  /*0970*/  MOV R2, UR5 ;  /* 0x0000000500027c02 */ /* 0x000fe20008000f00 */
[----:B-1234-:R-:W-:Y:S03]  /*0980*/  BAR.SYNC.DEFER_BLOCKING 0x0 ;  /* 0x0000000000007b1d */ /* 0x01efe60000010000 */
[----:B------:R-:W-:-:S07]  /*0990*/  ISETP.EQ.AND P2, PT, R2, 0x1, P1 ;  /* 0x000000010200780c */ /* 0x000fce0000f42270 */
[----:B------:R-:W-:Y:S06]  /*09a0*/  @!P0 BRA `(.L_x_6) ;  /* 0x0000012400e08947 */ /* 0x000fec0003800000 */
[----:B------:R-:W-:-:S06]  /*09b0*/  UISETP.GT.U32.AND UP0, UPT, UR7, 0x3, UPT ;  /* 0x000000030700788c */ /* 0x000fcc000bf04070 */
[----:B------:R-:W-:-:S13]  /*09c0*/  PLOP3.LUT P0, PT, PT, PT, UP0, 0x80, 0x0 ;  /* 0x000000000000781c */ /* 0x000fda0003f0f008 */
[----:B------:R-:W-:Y:S05]  /*09d0*/  @P0 EXIT ;  /* 0x000000000000094d */ /* 0x000fea0003800000 */
.L_x_7:
[----:B------:R-:W-:-:S08]  /*09e0*/  NOP ;  /* 0x0000000000007918 */ /* 0x000fd00000000000 */
[----:B------:R-:W1:Y:S02]  /*09f0*/  USETMAXREG.TRY_ALLOC.CTAPOOL UP0, 0xf0 ;  /* 0x000000f0000079c8 */ /* 0x000e640008000600 */
[----:B-1----:R-:W-:-:S13]  /*0a00*/  PLOP3.LUT P0, PT, PT, PT, UP0, 0x80, 0x0 ;  /* 0x000000000000781c */ /* 0x002fda0003f0f008 */
[----:B------:R-:W-:Y:S05]  /*0a10*/  @!P0 BRA `(.L_x_7) ;  /* 0xfffffffc00f08947 */ /* 0x000fea000383ffff */
[----:B------:R-:W-:Y:S01]  /*0a20*/  UISETP.NE.AND UP0, UPT, UR37, 0x1, UPT ;  /* 0x000000012500788c */ /* 0x000fe2000bf05270 */
[----:B------:R-:W1:Y:S01]  /*0a30*/  S2UR UR42, SR_CTAID.X ;  /* 0x00000000002a79c3 */ /* 0x000e620000002500 */
[----:B------:R-:W-:Y:S01]  /*0a40*/  UMOV UR5, URZ ;  /* 0x0000003f00057c82 */ /* 0x000fe20008000000 */
[----:B------:R-:W-:-:S03]  /*0a50*/  UMOV UR6, URZ ;  /* 0x0000003f00067c82 */ /* 0x000fc60008000000 */
[----:B------:R-:W-:-:S13]  /*0a60*/  PLOP3.LUT P0, PT, PT, PT, UP0, 0x80, 0x0 ;  /* 0x000000000000781c */ /* 0x000fda0003f0f008 */
[----:B------:R-:W-:Y:S05]  /*0a70*/  @!P0 BRA `(.L_x_8) ;  /* 0x00000000003c8947 */ /* 0x000fea0003800000 */
[----:B------:R-:W-:Y:S01]  /*0a80*/  UISETP.NE.AND UP0, UPT, UR37, 0x2, UPT ;  /* 0x000000022500788c */ /* 0x000fe2000bf05270 */
[----:B------:R-:W-:-:S05]  /*0a90*/  UMOV UR6, 0x1 ;  /* 0x0000000100067882 */ /* 0x000fca0000000000 */
[----:B------:R-:W-:-:S13]  /*0aa0*/  PLOP3.LUT P1, PT, PT, PT, UP0, 0x80, 0x0 ;  /* 0x000000000000781c */ /* 0x000fda0003f2f008 */
[----:B------:R-:W-:Y:S05]  /*0ab0*/  @!P1 BRA `(.L_x_8) ;  /* 0x00000000002c9947 */ /* 0x000fea0003800000 */
[----:B------:R-:W-:-:S06]  /*0ac0*/  UISETP.NE.AND UP0, UPT, UR37, 0x3, UPT ;  /* 0x000000032500788c */ /* 0x000fcc000bf05270 */
[----:B------:R-:W-:-:S13]  /*0ad0*/  PLOP3.LUT P1, PT, PT, PT, UP0, 0x80, 0x0 ;  /* 0x000000000000781c */ /* 0x000fda0003f2f008 */
[----:B------:R-:W-:Y:S05]  /*0ae0*/  @!P1 BRA `(.L_x_9) ;  /* 0x0000000000189947 */ /* 0x000fea0003800000 */
[----:B------:R-:W-:-:S11]  /*0af0*/  UISETP.NE.AND UP0, UPT, UR37, 0x4, UPT ;  /* 0x000000042500788c */ /* 0x000fd6000bf05270 */
[----:B------:R-:W-:Y:S01]  /*0b00*/  @!UP0 UMOV UR5, 0x1 ;  /* 0x0000000100058882 */ /* 0x000fe20000000000 */
[----:B------:R-:W-:Y:S01]  /*0b10*/  @!UP0 UMOV UR6, 0x1 ;  /* 0x0000000100068882 */ /* 0x000fe20000000000 */
[----:B------:R-:W-:Y:S01]  /*0b20*/  @UP0 UMOV UR5, URZ ;  /* 0x0000003f00050c82 */ /* 0x000fe20008000000 */
[----:B------:R-:W-:Y:S01]  /*0b30*/  @UP0 UMOV UR6, URZ ;  /* 0x0000003f00060c82 */ /* 0x000fe20008000000 */
[----:B------:R-:W-:Y:S05]  /*0b40*/  BRA `(.L_x_8) ;  /* 0x0000000000087947 */ /* 0x000fea0003800000 */
.L_x_9:
[----:B------:R-:W-:Y:S01]  /*0b50*/  UMOV UR5, 0x1 ;  /* 0x0000000100057882 */ /* 0x000fe20000000000 */
[----:B------:R-:W-:-:S05]  /*0b60*/  UMOV UR6, URZ ;  /* 0x0000003f00067c82 */ /* 0x000fca0008000000 */
.L_x_8:
[----:B------:R-:W-:Y:S05]  /*0b70*/  @!P0 BRA `(.L_x_10) ;  /* 0x00000000003c8947 */ /* 0x000fea0003800000 */
[----:B------:R-:W-:-:S06]  /*0b80*/  UISETP.NE.AND UP0, UPT, UR37, 0x2, UPT ;  /* 0x000000022500788c */ /* 0x000fcc000bf05270 */
[----:B------:R-:W-:-:S13]  /*0b90*/  PLOP3.LUT P0, PT, PT, PT, UP0, 0x80, 0x0 ;  /* 0x000000000000781c */ /* 0x000fda0003f0f008 */
[----:B------:R-:W-:Y:S05]  /*0ba0*/  @!P0 BRA `(.L_x_11) ;  /* 0x0000000000288947 */ /* 0x000fea0003800000 */
[----:B------:R-:W-:-:S06]  /*0bb0*/  UISETP.NE.AND UP0, UPT, UR37, 0x3, UPT ;  /* 0x000000032500788c */ /* 0x000fcc000bf05270 */
[----:B------:R-:W-:-:S13]  /*0bc0*/  PLOP3.LUT P0, PT, PT, PT, UP0, 0x80, 0x0 ;  /* 0x000000000000781c */ /* 0x000fda0003f0f008 */
[----:B------:R-:W-:Y:S05]  /*0bd0*/  @!P0 BRA `(.L_x_12) ;  /* 0x0000000000148947 */ /* 0x000fea0003800000 */
[----:B------:R-:W-:-:S06]  /*0be0*/  UISETP.NE.AND UP0, UPT, UR37, 0x4, UPT ;  /* 0x000000042500788c */ /* 0x000fcc000bf05270 */
[----:B------:R-:W-:-:S13]  /*0bf0*/  PLOP3.LUT P0, PT, PT, PT, UP0, 0x80, 0x0 ;  /* 0x000000000000781c */ /* 0x000fda0003f0f008 */
[----:B------:R-:W-:Y:S05]  /*0c00*/  @P0 BRA `(.L_x_13) ;  /* 0x00000000001c0947 */ /* 0x000fea0003800000 */
[----:B-1----:R-:W-:Y:S01]  /*0c10*/  ULEA UR42, UR42, 0x3, 0x1 ;  /* 0x000000032a2a7891 */ /* 0x002fe2000f8e083f */
[----:B------:R-:W-:Y:S11]  /*0c20*/  BRA `(.L_x_13) ;  /* 0x0000000000147947 */ /* 0x000ff60003800000 */
.L_x_12:
[----:B-1----:R-:W-:Y:S01]  /*0c30*/  ULEA UR42, UR42, 0x2, 0x1 ;  /* 0x000000022a2a7891 */ /* 0x002fe2000f8e083f */
[----:B------:R-:W-:Y:S11]  /*0c40*/  BRA `(.L_x_13) ;  /* 0x00000000000c7947 */ /* 0x000ff60003800000 */
.L_x_11:
[----:B-1----:R-:W-:Y:S01]  /*0c50*/  ULEA UR42, UR42, 0x1, 0x1 ;  /* 0x000000012a2a7891 */ /* 0x002fe2000f8e083f */
[----:B------:R-:W-:Y:S11]  /*0c60*/  BRA `(.L_x_13) ;  /* 0x0000000000047947 */ /* 0x000ff60003800000 */
.L_x_10:
[----:B-1----:R-:W-:-:S12]  /*0c70*/  USHF.L.U32 UR42, UR42, 0x1, URZ ;  /* 0x000000012a2a7899 */ /* 0x002fd8000800063f */
.L_x_13:
[----:B------:R-:W-:-:S04]  /*0c80*/  ULOP3.LUT UR8, UR4, 0x1, URZ, 0xfc, !UPT ;  /* 0x0000000104087892 */ /* 0x000fc8000f8efc3f */
[----:B------:R-:W-:-:S06]  /*0c90*/  UISETP.NE.AND UP0, UPT, UR8, 0x3, UPT ;  /* 0x000000030800788c */ /* 0x000fcc000bf05270 */
[----:B------:R-:W-:-:S13]  /*0ca0*/  PLOP3.LUT P0, PT, PT, PT, UP0, 0x80, 0x0 ;  /* 0x000000000000781c */ /* 0x000fda0003f0f008 */
[----:B------:R-:W-:Y:S05]  /*0cb0*/  @!P0 BRA `(.L_x_14) ;  /* 0x0000000000048947 */ /* 0x000fea0003800000 */
[----:B-1----:R-:W-:Y:S01]  /*0cc0*/  BPT.TRAP 0x1 ;  /* 0x000000040000795c */ /* 0x002fe20000300000 */
.L_x_14:
[----:B------:R-:W2:Y:S01]  /*0cd0*/  S2UR UR8, SR_CgaCtaId ;  /* 0x00000000000879c3 */ /* 0x000ea20000008800 */
[----:B------:R-:W-:Y:S01]  /*0ce0*/  UMOV UR36, 0x400 ;  /* 0x0000040000247882 */ /* 0x000fe20000000000 */
[----:B------:R-:W-:Y:S02]  /*0cf0*/  MOV R2, UR5 ;  /* 0x0000000500027c02 */ /* 0x000fe40008000f00 */
[----:B------:R-:W-:Y:S02]  /*0d00*/  SHF.R.S32.HI R3, RZ, 0x1f, R0 ;  /* 0x0000001fff037819 */ /* 0x000fe40000011400 */
[----:B------:R-:W-:Y:S02]  /*0d10*/  SHF.L.U32 R2, R2, 0x1f, RZ ;  /* 0x0000001f02027819 */ /* 0x000fe400000006ff */
[----:B------:R-:W-:-:S04]  /*0d20*/  LEA.HI R3, R3, R0, RZ, 0x7 ;  /* 0x0000000003037211 */ /* 0x000fc800078f38ff */
[----:B------:R-:W-:-:S04]  /*0d30*/  LOP3.LUT R3, R3, 0xffffff80, RZ, 0xc0, !PT ;  /* 0xffffff8003037812 */ /* 0x000fc800078ec0ff */
[----:B------:R-:W-:-:S04]  /*0d40*/  IADD3 R3, -R3, R0, RZ ;  /* 0x0000000003037210 */ /* 0x000fc80007ffe1ff */
[----:B------:R-:W-:Y:S01]  /*0d50*/  SHF.R.S32.HI R0, RZ, 0x1f, R3 ;  /* 0x0000001fff007819 */ /* 0x000fe20000011403 */
[----:B--2---:R-:W-:-:S03]  /*0d60*/  ULEA UR36, UR8, UR36, 0x18 ;  /* 0x0000002408247291 */ /* 0x004fc6000f8ec03f */
[----:B------:R-:W-:Y:S01]  /*0d70*/  LEA.HI R0, R0, R3, RZ, 0x2 ;  /* 0x0000000300007211 */ /* 0x000fe200078f10ff */
[----:B------:R-:W-:-:S03]  /*0d80*/  ULEA UR8, UR6, UR36, 0x3 ;  /* 0x0000002406087291 */ /* 0x000fc6000f8e183f */
[----:B------:R-:W-:-:S04]  /*0d90*/  LOP3.LUT R0, R0, 0x7ffffffc, RZ, 0xc0, !PT ;  /* 0x7ffffffc00007812 */ /* 0x000fc800078ec0ff */
[----:B------:R-:W-:Y:S02]  /*0da0*/  IADD3 R0, R3, -R0, RZ ;  /* 0x8000000003007210 */ /* 0x000fe40007ffe0ff */
[----:B------:R-:W2:Y:S02]  /*0db0*/  SYNCS.PHASECHK.TRANS64.TRYWAIT P1, [UR8+0x42050], R2 ;  /* 0x04205002ff0075a7 */ /* 0x000ea40008020148 */
[----:B--2---:R-:W-:Y:S05]  /*0dc0*/  @!P1 BRA `(.L_x_15) ;  /* 0x00000138002c9947 */ /* 0x004fea0003800000 */
.L_x_103:
[----:B------:R-:W-:Y:S01]  /*0dd0*/  SHF.L.U32 R0, R0, 0x1, RZ ;  /* 0x0000000100007819 */ /* 0x000fe200000006ff */
[----:B------:R-:W-:Y:S06]  /*0de0*/  @!P0 BRA `(.L_x_16) ;  /* 0x0000000000048947 */ /* 0x000fec0003800000 */
[----:B-1----:R-:W-:Y:S01]  /*0df0*/  BPT.TRAP 0x1 ;  /* 0x000000040000795c */ /* 0x002fe20000300000 */
.L_x_16:
[----:B--2---:R-:W-:Y:S01]  /*0e00*/  SHF.L.U32 R2, RZ, 0x1f, RZ ;  /* 0x0000001fff027819 */ /* 0x004fe200000006ff */
[----:B------:R-:W-:Y:S01]  /*0e10*/  UIADD3 UR33, UR36, 0x42090, URZ ;  /* 0x0004209024217890 */ /* 0x000fe2000fffe03f */
[----:B------:R-:W-:Y:S02]  /*0e20*/  ISETP.NE.AND P2, PT, RZ, UR7, PT ;  /* 0x00000007ff007c0c */ /* 0x000fe4000bf45270 */
[----:B------:R-:W2:Y:S02]  /*0e30*/  SYNCS.PHASECHK.TRANS64.TRYWAIT P1, [UR36+0x42000], R2 ;  /* 0x04200002ff0075a7 */ /* 0x000ea40008020164 */
[----:B--2---:R-:W-:Y:S09]  /*0e40*/  @!P1 BRA `(.L_x_17) ;  /* 0x0000013800249947 */ /* 0x004ff20003800000 */
.L_x_104:
[----:B------:R-:W-:Y:S01]  /*0e50*/  ULEA UR32, UR37, UR33, 0x3 ;  /* 0x0000002125207291 */ /* 0x000fe2000f8e183f */
[----:B--2---:R-:W-:-:S04]  /*0e60*/  SEL R3, RZ, 0x1, P2 ;  /* 0x00000001ff037807 */ /* 0x004fc80001000000 */
[----:B------:R-:W-:-:S04]  /*0e70*/  SHF.L.U32 R3, R3, 0x1f, RZ ;  /* 0x0000001f03037819 */ /* 0x000fc800000006ff */
[----:B------:R-:W2:Y:S02]  /*0e80*/  SYNCS.PHASECHK.TRANS64.TRYWAIT P1, [UR32+-0x8], R3 ;  /* 0xfffff803ff0075a7 */ /* 0x000ea40008020160 */
[----:B--2---:R-:W-:Y:S05]  /*0e90*/  @!P1 BRA `(.L_x_18) ;  /* 0x0000013800289947 */ /* 0x004fea0003800000 */
.L_x_105:
[----:B------:R-:W-:Y:S01]  /*0ea0*/  USHF.R.U32.HI UR5, URZ, 0x4, UR36 ;  /* 0x000000043f057899 */ /* 0x000fe20008011624 */
[----:B------:R-:W-:Y:S01]  /*0eb0*/  WARPGROUP.ARRIVE ;  /* 0x00000000000079c5 */ /* 0x000fe20000000000 */
[----:B------:R-:W-:Y:S01]  /*0ec0*/  UIADD3 UR8, UR36, 0x6000, URZ ;  /* 0x0000600024087890 */ /* 0x000fe2000fffe03f */
[C---:B--2---:R-:W-:Y:S01]  /*0ed0*/  IADD3 R3, R0.reuse, 0x1, RZ ;  /* 0x0000000100037810 */ /* 0x044fe20007ffe0ff */
[----:B------:R-:W-:Y:S01]  /*0ee0*/  ULOP3.LUT UR5, UR5, 0x3fff, URZ, 0xc0, !UPT ;  /* 0x00003fff05057892 */ /* 0x000fe2000f8ec03f */
[C---:B------:R-:W-:Y:S01]  /*0ef0*/  VIADD R4, R0.reuse, 0x8 ;  /* 0x0000000800047836 */ /* 0x040fe20000000000 */
[----:B------:R-:W-:Y:S01]  /*0f00*/  USHF.R.U32.HI UR8, URZ, 0x4, UR8 ;  /* 0x000000043f087899 */ /* 0x000fe20008011608 */
[C---:B------:R-:W-:Y:S01]  /*0f10*/  IADD3 R5, R0.reuse, 0x98, RZ ;  /* 0x0000009800057810 */ /* 0x040fe20007ffe0ff */
[----:B------:R-:W-:Y:S01]  /*0f20*/  ULOP3.LUT UR28, UR5, 0x10000, URZ, 0xfc, !UPT ;  /* 0x00010000051c7892 */ /* 0x000fe2000f8efc3f */
[C---:B------:R-:W-:Y:S01]  /*0f30*/  IADD3 R7, R0.reuse, 0xb1, RZ ;  /* 0x000000b100077810 */ /* 0x040fe20007ffe0ff */
[----:B------:R-:W-:Y:S01]  /*0f40*/  ULOP3.LUT UR5, UR8, 0x3fff, URZ, 0xc0, !UPT ;  /* 0x00003fff08057892 */ /* 0x000fe2000f8ec03f */
[----:B------:R-:W-:Y:S01]  /*0f50*/  IADD3 R9, R0, 0xb9, RZ ;  /* 0x000000b900097810 */ /* 0x000fe20007ffe0ff */
[----:B------:R-:W-:-:S02]  /*0f60*/  UIMAD UR28, UR6, 0x300, UR28 ;  /* 0x00000300061c78a4 */ /* 0x000fc4000f8e021c */
[----:B------:R-:W-:Y:S01]  /*0f70*/  ULOP3.LUT UR6, UR5, 0x10000, URZ, 0xfc, !UPT ;  /* 0x0001000005067892 */ /* 0x000fe2000f8efc3f */
[----:B------:R-:W-:Y:S01]  /*0f80*/  UMOV UR9, 0x80000020 ;  /* 0x8000002000097882 */ /* 0x000fe20000000000 */
[----:B------:R-:W-:Y:S01]  /*0f90*/  UMOV UR11, 0x80000020 ;  /* 0x80000020000b7882 */ /* 0x000fe20000000000 */
[----:B------:R-:W-:Y:S02]  /*0fa0*/  UIADD3 UR12, UR28, 0x2, URZ ;  /* 0x000000021c0c7890 */ /* 0x000fe4000fffe03f */
[----:B------:R-:W-:Y:S02]  /*0fb0*/  UMOV UR8, UR28 ;  /* 0x0000001c00087c82 */ /* 0x000fe40008000000 */
[----:B------:R-:W-:Y:S01]  /*0fc0*/  UMOV UR10, UR6 ;  /* 0x00000006000a7c82 */ /* 0x000fe20008000000 */
[----:B------:R-:W-:Y:S01]  /*0fd0*/  UIADD3 UR14, UR6, 0x2, URZ ;  /* 0x00000002060e7890 */ /* 0x000fe2000fffe03f */
[----:B------:R-:W-:Y:S01]  /*0fe0*/  HGMMA.64x256x16.F32.BF16 R24, gdesc[UR8], RZ, !UPT, gsb0 ;  /* 0x03e00000081879f0 */ /* 0x000fe2000c0018ff */
[----:B------:R-:W-:Y:S01]  /*0ff0*/  UMOV UR13, 0x80000020 ;  /* 0x80000020000d7882 */ /* 0x000fe20000000000 */
[----:B------:R-:W-:Y:S01]  /*1000*/  UMOV UR15, 0x80000020 ;  /* 0x80000020000f7882 */ /* 0x000fe20000000000 */
[----:B------:R-:W-:-:S02]  /*1010*/  UIADD3 UR16, UR28, 0x100, URZ ;  /* 0x000001001c107890 */ /* 0x000fc4000fffe03f */
[----:B------:R-:W-:Y:S01]  /*1020*/  UIADD3 UR18, UR6, 0x400, URZ ;  /* 0x0000040006127890 */ /* 0x000fe2000fffe03f */
[----:B------:R-:W-:Y:S01]  /*1030*/  UMOV UR17, 0x80000020 ;  /* 0x8000002000117882 */ /* 0x000fe20000000000 */
[----:B------:R-:W-:Y:S01]  /*1040*/  UMOV UR19, 0x80000020 ;  /* 0x8000002000137882 */ /* 0x000fe20000000000 */
[----:B------:R-:W-:Y:S02]  /*1050*/  UIADD3 UR20, UR28, 0x102, URZ ;  /* 0x000001021c147890 */ /* 0x000fe4000fffe03f */
[----:B------:R-:W-:Y:S01]  /*1060*/  UIADD3 UR22, UR6, 0x402, URZ ;  /* 0x0000040206167890 */ /* 0x000fe2000fffe03f */
[----:B------:R-:W-:Y:S01]  /*1070*/  UMOV UR21, 0x80000020 ;  /* 0x8000002000157882 */ /* 0x000fe20000000000 */
[----:B------:R-:W-:Y:S01]  /*1080*/  UMOV UR23, 0x80000020 ;  /* 0x8000002000177882 */ /* 0x000fe20000000000 */
[----:B------:R-:W-:Y:S02]  /*1090*/  UIADD3 UR24, UR28, 0x200, URZ ;  /* 0x000002001c187890 */ /* 0x000fe4000fffe03f */
[----:B------:R-:W-:Y:S01]  /*10a0*/  UIADD3 UR26, UR6, 0x800, URZ ;  /* 0x00000800061a7890 */ /* 0x000fe2000fffe03f */
[----:B------:R-:W-:Y:S01]  /*10b0*/  UMOV UR25, 0x80000020 ;  /* 0x8000002000197882 */ /* 0x000fe20000000000 */
[----:B------:R-:W-:Y:S01]  /*10c0*/  UMOV UR27, 0x80000020 ;  /* 0x80000020001b7882 */ /* 0x000fe20000000000 */
[----:B------:R-:W-:-:S02]  /*10d0*/  UIADD3 UR28, UR28, 0x202, URZ ;  /* 0x000002021c1c7890 */ /* 0x000fc4000fffe03f */
[----:B------:R-:W-:Y:S01]  /*10e0*/  UIADD3 UR30, UR6, 0x802, URZ ;  /* 0x00000802061e7890 */ /* 0x000fe2000fffe03f */
[----:B------:R-:W-:Y:S01]  /*10f0*/  UMOV UR29, 0x80000020 ;  /* 0x80000020001d7882 */ /* 0x000fe20000000000 */
[----:B------:R-:W-:Y:S01]  /*1100*/  UMOV UR31, 0x80000020 ;  /* 0x80000020001f7882 */ /* 0x000fe20000000000 */
[----:B------:R-:W-:Y:S01]  /*1110*/  ULDC UR10, c[0x0][0x28c] ;  /* 0x0000a300000a7ab9 */ /* 0x000fe20000000800 */
[----:B------:R-:W-:Y:S01]  /*1120*/  ULDC UR11, c[0x0][0x28c] ;  /* 0x0000a300000b7ab9 */ /* 0x000fe20000000800 */
[----:B------:R-:W-:Y:S01]  /*1130*/  ISETP.GE.AND P2, PT, R3, UR10, PT ;  /* 0x0000000a03007c0c */ /* 0x000fe2000bf46270 */
[----:B------:R-:W-:Y:S01]  /*1140*/  ULDC UR10, c[0x0][0x28c] ;  /* 0x0000a300000a7ab9 */ /* 0x000fe20000000800 */
[----:B------:R-:W-:Y:S01]  /*1150*/  IADD3 R3, R0, 0x9, RZ ;  /* 0x0000000900037810 */ /* 0x000fe20007ffe0ff */
[----:B------:R-:W-:Y:S01]  /*1160*/  USHF.L.U32 UR7, UR7, 0x3, URZ ;  /* 0x0000000307077899 */ /* 0x000fe2000800063f */
[----:B------:R-:W-:Y:S01]  /*1170*/  ISETP.GE.AND P3, PT, R4, UR11, PT ;  /* 0x0000000b04007c0c */ /* 0x000fe2000bf66270 */
[----:B------:R-:W-:Y:S01]  /*1180*/  ULDC UR11, c[0x0][0x28c] ;  /* 0x0000a300000b7ab9 */ /* 0x000fe20000000800 */
[----:B------:R-:W-:Y:S01]  /*1190*/  ISETP.GE.AND P4, PT, R3, UR10, PT ;  /* 0x0000000a03007c0c */ /* 0x000fe2000bf86270 */
[----:B------:R-:W-:Y:S01]  /*11a0*/  ULDC UR10, c[0x0][0x28c] ;  /* 0x0000a300000a7ab9 */ /* 0x000fe20000000800 */
[C---:B------:R-:W-:Y:S01]  /*11b0*/  IADD3 R3, R0.reuse, 0x11, RZ ;  /* 0x0000001100037810 */ /* 0x040fe20007ffe0ff */
[----:B------:R-:W-:Y:S01]  /*11c0*/  ULOP3.LUT UR7, UR7, 0x8, URZ, 0xc, !UPT ;  /* 0x0000000807077892 */ /* 0x000fe2000f8e0c3f */
[----:B------:R-:W-:-:S02]  /*11d0*/  IADD3 R4, R0, 0x10, RZ ;  /* 0x0000001000047810 */ /* 0x000fc40007ffe0ff */
[----:B------:R-:W-:Y:S01]  /*11e0*/  ISETP.GE.AND P6, PT, R3, UR10, PT ;  /* 0x0000000a03007c0c */ /* 0x000fe2000bfc6270 */
[----:B------:R-:W-:Y:S01]  /*11f0*/  ULDC UR10, c[0x0][0x28c] ;  /* 0x0000a300000a7ab9 */ /* 0x000fe20000000800 */
[----:B------:R-:W-:Y:S02]  /*1200*/  IADD3 R3, R0, 0x19, RZ ;  /* 0x0000001900037810 */ /* 0x000fe40007ffe0ff */
[----:B------:R-:W-:Y:S01]  /*1210*/  ISETP.GE.AND P5, PT, R4, UR11, PT ;  /* 0x0000000b04007c0c */ /* 0x000fe2000bfa6270 */
[----:B------:R-:W-:Y:S01]  /*1220*/  ULDC UR11, c[0x0][0x28c] ;  /* 0x0000a300000b7ab9 */ /* 0x000fe20000000800 */
[----:B------:R-:W-:-:S04]  /*1230*/  IADD3 R4, R0, 0x18, RZ ;  /* 0x0000001800047810 */ /* 0x000fc80007ffe0ff */
[----:B------:R-:W-:Y:S01]  /*1240*/  ISETP.GE.AND P1, PT, R4, UR11, PT ;  /* 0x0000000b04007c0c */ /* 0x000fe2000bf26270 */
[----:B------:R-:W-:Y:S01]  /*1250*/  ULDC UR11, c[0x0][0x28c] ;  /* 0x0000a300000b7ab9 */ /* 0x000fe20000000800 */
[----:B------:R-:W-:Y:S02]  /*1260*/  WARPGROUP.DEPBAR.LE gsb0, 0x0 ;  /* 0x00008000000079c5 */ /* 0x000fe40000010000 */
[----:B------:R-:W-:-:S06]  /*1270*/  WARPGROUP.ARRIVE ;  /* 0x00000000000079c5 */ /* 0x000fcc0000000000 */
[----:B------:R-:W-:Y:S01]  /*1280*/  HGMMA.64x256x16.F32.BF16 R24, gdesc[UR12], R24, gsb0 ;  /* 0x03e000000c1879f0 */ /* 0x000fe20008001818 */
[----:B------:R-:W-:Y:S01]  /*1290*/  ULDC UR14, c[0x0][0x604] ;  /* 0x00018100000e7ab9 */ /* 0x000fe20000000800 */
[----:B------:R-:W-:Y:S01]  /*12a0*/  ULDC UR15, c[0x0][0x604] ;  /* 0x00018100000f7ab9 */ /* 0x000fe20000000800 */
[----:B------:R-:W-:Y:S02]  /*12b0*/  WARPGROUP.DEPBAR.LE gsb0, 0x0 ;  /* 0x00008000000079c5 */ /* 0x000fe40000010000 */
[----:B------:R-:W-:-:S15]  /*12c0*/  WARPGROUP.ARRIVE ;  /* 0x00000000000079c5 */ /* 0x000fde0000000000 */
[----:B------:R-:W-:-:S08]  /*12d0*/  NOP ;  /* 0x0000000000007918 */ /* 0x000fd00000000000 */
        /* <DEDUP_REMOVED lines=13> */
[----:B------:R-:W-:Y:S02]  /*13b0*/  ULDC UR26, c[0x0][0x604] ;  /* 0x00018100001a7ab9 */ /* 0x000fe40000000800 */
[----:B------:R-:W-:Y:S02]  /*13c0*/  WARPGROUP.DEPBAR.LE gsb0, 0x0 ;  /* 0x00008000000079c5 */ /* 0x000fe40000010000 */
[----:B------:R-:W-:-:S15]  /*13d0*/  WARPGROUP.ARRIVE ;  /* 0x00000000000079c5 */ /* 0x000fde0000000000 */
[----:B------:R-:W-:-:S08]  /*13e0*/  NOP ;  /* 0x0000000000007918 */ /* 0x000fd00000000000 */
[----:B------:R-:W-:Y:S03]  /*13f0*/  HGMMA.64x256x16.F32.BF16 R24, gdesc[UR28], R24, gsb0 ;  /* 0x03e000001c1879f0 */ /* 0x000fe60008001818 */
[----:B------:R-:W-:Y:S02]  /*1400*/  WARPGROUP.DEPBAR.LE gsb0, 0x0 ;  /* 0x00008000000079c5 */ /* 0x000fe40000010000 */
[----:B------:R-:W-:Y:S02]  /*1410*/  FSEL R25, R25, -INF , !P2 ;  /* 0xff80000019197808 */ /* 0x000fe40005000000 */
[----:B------:R-:W-:Y:S02]  /*1420*/  FSEL R27, R27, -INF , !P2 ;  /* 0xff8000001b1b7808 */ /* 0x000fe40005000000 */
[----:B------:R-:W-:Y:S01]  /*1430*/  ISETP.GE.AND P2, PT, R3, UR10, PT ;  /* 0x0000000a03007c0c */ /* 0x000fe2000bf46270 */
[----:B------:R-:W-:Y:S01]  /*1440*/  ULDC UR10, c[0x0][0x28c] ;  /* 0x0000a300000a7ab9 */ /* 0x000fe20000000800 */
[----:B------:R-:W-:-:S02]  /*1450*/  IADD3 R3, R0, 0x20, RZ ;  /* 0x0000002000037810 */ /* 0x000fc40007ffe0ff */
[----:B------:R-:W-:Y:S02]  /*1460*/  FSEL R28, R28, -INF , !P3 ;  /* 0xff8000001c1c7808 */ /* 0x000fe40005800000 */
[----:B------:R-:W-:Y:S02]  /*1470*/  FSEL R30, R30, -INF , !P3 ;  /* 0xff8000001e1e7808 */ /* 0x000fe40005800000 */
[----:B------:R-:W-:Y:S01]  /*1480*/  ISETP.GE.AND P3, PT, R3, UR10, PT ;  /* 0x0000000a03007c0c */ /* 0x000fe2000bf66270 */
[C---:B------:R-:W-:Y:S01]  /*1490*/  VIADD R3, R0.reuse, 0x21 ;  /* 0x0000002100037836 */ /* 0x040fe20000000000 */
[----:B------:R-:W-:Y:S01]  /*14a0*/  ULDC UR10, c[0x0][0x28c] ;  /* 0x0000a300000a7ab9 */ /* 0x000fe20000000800 */
        /* <DEDUP_REMOVED lines=8> */
[----:B------:R-:W-:Y:S01]  /*1530*/  ULDC UR10, c[0x0][0x28c] ;  /* 0x0000a300000a7ab9 */ /* 0x000fe20000000800 */
[----:B------:R-:W-:Y:S02]  /*1540*/  IADD3 R3, R0, 0x29, RZ ;  /* 0x0000002900037810 */ /* 0x000fe40007ffe0ff */
[----:B------:R-:W-:Y:S02]  /*1550*/  FSEL R33, R33, -INF , !P6 ;  /* 0xff80000021217808 */ /* 0x000fe40007000000 */
[----:B------:R-:W-:-:S02]  /*1560*/  FSEL R35, R35, -INF , !P6 ;  /* 0xff80000023237808 */ /* 0x000fc40007000000 */
[----:B------:R-:W-:Y:S01]  /*1570*/  ISETP.GE.AND P6, PT, R3, UR10, PT ;  /* 0x0000000a03007c0c */ /* 0x000fe2000bfc6270 */
[----:B------:R-:W-:Y:S01]  /*1580*/  ULDC UR10, c[0x0][0x28c] ;  /* 0x0000a300000a7ab9 */ /* 0x000fe20000000800 */
[----:B------:R-:W-:Y:S02]  /*1590*/  IADD3 R3, R0, 0x30, RZ ;  /* 0x0000003000037810 */ /* 0x000fe40007ffe0ff */
        /* <DEDUP_REMOVED lines=14> */
[C---:B------:R-:W-:Y:S02]  /*1680*/  IADD3 R3, R0.reuse, 0x39, RZ ;  /* 0x0000003900037810 */ /* 0x040fe40007ffe0ff */
[----:B------:R-:W-:Y:S02]  /*1690*/  FSEL R41, R41, -INF , !P4 ;  /* 0xff80000029297808 */ /* 0x000fe40006000000 */
[----:B------:R-:W-:Y:S02]  /*16a0*/  FSEL R43, R43, -INF , !P4 ;  /* 0xff8000002b2b7808 */ /* 0x000fe40006000000 */
[----:B------:R-:W-:Y:S01]  /*16b0*/  ISETP.GE.AND P4, PT, R3, UR10, PT ;  /* 0x0000000a03007c0c */ /* 0x000fe2000bf86270 */
[----:B------:R-:W-:Y:S01]  /*16c0*/  VIADD R3, R0, 0x40 ;  /* 0x0000004000037836 */ /* 0x000fe20000000000 */
[----:B------:R-:W-:Y:S01]  /*16d0*/  ULDC UR10, c[0x0][0x28c] ;  /* 0x0000a300000a7ab9 */ /* 0x000fe20000000800 */
[----:B------:R-:W-:-:S02]  /*16e0*/  FSEL R44, R44, -INF , !P5 ;  /* 0xff8000002c2c7808 */ /* 0x000fc40006800000 */
[----:B------:R-:W-:Y:S02]  /*16f0*/  FSEL R46, R46, -INF , !P5 ;  /* 0xff8000002e2e7808 */ /* 0x000fe40006800000 */
[----:B------:R-:W-:Y:S01]  /*1700*/  ISETP.GE.AND P5, PT, R3, UR10, PT ;  /* 0x0000000a03007c0c */ /* 0x000fe2000bfa6270 */
[----:B------:R-:W-:Y:S01]  /*1710*/  ULDC UR10, c[0x0][0x28c] ;  /* 0x0000a300000a7ab9 */ /* 0x000fe20000000800 */
[C---:B------:R-:W-:Y:S02]  /*1720*/  IADD3 R3, R0.reuse, 0x41, RZ ;  /* 0x0000004100037810 */ /* 0x040fe40007ffe0ff */
        /* <DEDUP_REMOVED lines=28> */
[C---:B------:R-:W-:Y:S01]  /*18f0*/  VIADD R3, R0.reuse, 0x59 ;  /* 0x0000005900037836 */ /* 0x040fe20000000000 */
[----:B------:R-:W-:Y:S01]  /*1900*/  ULDC UR10, c[0x0][0x28c] ;  /* 0x0000a300000a7ab9 */ /* 0x000fe20000000800 */
[----:B------:R-:W-:Y:S02]  /*1910*/  FSEL R57, R57, -INF , !P6 ;  /* 0xff80000039397808 */ /* 0x000fe40007000000 */
[----:B------:R-:W-:Y:S02]  /*1920*/  FSEL R59, R59, -INF , !P6 ;  /* 0xff8000003b3b7808 */ /* 0x000fe40007000000 */
[----:B------:R-:W-:Y:S01]  /*1930*/  ISETP.GE.AND P6, PT, R3, UR10, PT ;  /* 0x0000000a03007c0c */ /* 0x000fe2000bfc6270 */
[----:B------:R-:W-:Y:S01]  /*1940*/  ULDC UR10, c[0x0][0x28c] ;  /* 0x0000a300000a7ab9 */ /* 0x000fe20000000800 */
[----:B------:R-:W-:Y:S02]  /*1950*/  IADD3 R3, R0, 0x60, RZ ;  /* 0x0000006000037810 */ /* 0x000fe40007ffe0ff */
        /* <DEDUP_REMOVED lines=28> */
[----:B------:R-:W-:Y:S01]  /*1b20*/  VIADD R3, R0, 0x78 ;  /* 0x0000007800037836 */ /* 0x000fe20000000000 */
        /* <DEDUP_REMOVED lines=35> */
[----:B------:R-:W-:Y:S01]  /*1d60*/  FSEL R85, R85, -INF , !P2 ;  /* 0xff80000055557808 */ /* 0x000fe20005000000 */
[----:B------:R-:W-:Y:S01]  /*1d70*/  VIADD R3, R0, 0x91 ;  /* 0x0000009100037836 */ /* 0x000fe20000000000 */
[----:B------:R-:W-:-:S02]  /*1d80*/  FSEL R87, R87, -INF , !P2 ;  /* 0xff80000057577808 */ /* 0x000fc40005000000 */
[----:B------:R-:W-:Y:S01]  /*1d90*/  ISETP.GE.AND P2, PT, R0, UR10, PT ;  /* 0x0000000a00007c0c */ /* 0x000fe2000bf46270 */
[----:B------:R-:W-:Y:S01]  /*1da0*/  ULDC UR10, c[0x0][0x28c] ;  /* 0x0000a300000a7ab9 */ /* 0x000fe20000000800 */
[----:B------:R-:W-:Y:S02]  /*1db0*/  FSEL R88, R88, -INF , !P3 ;  /* 0xff80000058587808 */ /* 0x000fe40005800000 */
[----:B------:R-:W-:Y:S02]  /*1dc0*/  FSEL R26, R26, -INF , !P2 ;  /* 0xff8000001a1a7808 */ /* 0x000fe40005000000 */
[----:B------:R-:W-:Y:S02]  /*1dd0*/  FSEL R90, R90, -INF , !P3 ;  /* 0xff8000005a5a7808 */ /* 0x000fe40005800000 */
[----:B------:R-:W-:Y:S01]  /*1de0*/  ISETP.GE.AND P3, PT, R3, UR11, PT ;  /* 0x0000000b03007c0c */ /* 0x000fe2000bf66270 */
[----:B------:R-:W-:Y:S01]  /*1df0*/  ULDC UR11, c[0x0][0x604] ;  /* 0x00018100000b7ab9 */ /* 0x000fe20000000800 */
[----:B------:R-:W-:-:S02]  /*1e00*/  FMNMX R3, R26, R27, !PT ;  /* 0x0000001b1a037209 */ /* 0x000fc40007800000 */
[----:B------:R-:W-:Y:S02]  /*1e10*/  FSEL R89, R89, -INF , !P4 ;  /* 0xff80000059597808 */ /* 0x000fe40006000000 */
[----:B------:R-:W-:Y:S02]  /*1e20*/  FMNMX R6, R30, R3, !PT ;  /* 0x000000031e067209 */ /* 0x000fe40007800000 */
[----:B------:R-:W-:Y:S02]  /*1e30*/  FSEL R8, R91, -INF , !P4 ;  /* 0xff8000005b087808 */ /* 0x000fe40006000000 */
[----:B------:R-:W-:Y:S02]  /*1e40*/  FMNMX R3, R31, R6, !PT ;  /* 0x000000061f037209 */ /* 0x000fe40007800000 */
[----:B------:R-:W-:Y:S01]  /*1e50*/  ISETP.GE.AND P4, PT, R5, UR10, PT ;  /* 0x0000000a05007c0c */ /* 0x000fe2000bf86270 */
[----:B------:R-:W-:Y:S01]  /*1e60*/  ULDC UR10, c[0x0][0x28c] ;  /* 0x0000a300000a7ab9 */ /* 0x000fe20000000800 */
[----:B------:R-:W-:-:S02]  /*1e70*/  FMNMX R6, R34, R3, !PT ;  /* 0x0000000322067209 */ /* 0x000fc40007800000 */
[----:B------:R-:W-:Y:S02]  /*1e80*/  IADD3 R5, R0, 0x99, RZ ;  /* 0x0000009900057810 */ /* 0x000fe40007ffe0ff */
[----:B------:R-:W-:Y:S02]  /*1e90*/  FMNMX R3, R35, R6, !PT ;  /* 0x0000000623037209 */ /* 0x000fe40007800000 */
[----:B------:R-:W-:Y:S02]  /*1ea0*/  FSEL R92, R92, -INF , !P5 ;  /* 0xff8000005c5c7808 */ /* 0x000fe40006800000 */
[----:B------:R-:W-:Y:S02]  /*1eb0*/  FSEL R94, R94, -INF , !P5 ;  /* 0xff8000005e5e7808 */ /* 0x000fe40006800000 */
[----:B------:R-:W-:Y:S02]  /*1ec0*/  FMNMX R6, R38, R3, !PT ;  /* 0x0000000326067209 */ /* 0x000fe40007800000 */
[----:B------:R-:W-:Y:S01]  /*1ed0*/  ISETP.GE.AND P5, PT, R5, UR10, PT ;  /* 0x0000000a05007c0c */ /* 0x000fe2000bfa6270 */
[----:B------:R-:W-:Y:S01]  /*1ee0*/  ULDC UR10, c[0x0][0x28c] ;  /* 0x0000a300000a7ab9 */ /* 0x000fe20000000800 */
[----:B------:R-:W-:-:S02]  /*1ef0*/  IADD3 R5, R0, 0xa0, RZ ;  /* 0x000000a000057810 */ /* 0x000fc40007ffe0ff */
[----:B------:R-:W-:Y:S02]  /*1f00*/  FMNMX R3, R39, R6, !PT ;  /* 0x0000000627037209 */ /* 0x000fe40007800000 */
[----:B------:R-:W-:Y:S02]  /*1f10*/  FSEL R93, R93, -INF , !P6 ;  /* 0xff8000005d5d7808 */ /* 0x000fe40007000000 */
[----:B------:R-:W-:Y:S02]  /*1f20*/  FSEL R95, R95, -INF , !P6 ;  /* 0xff8000005f5f7808 */ /* 0x000fe40007000000 */
[----:B------:R-:W-:Y:S01]  /*1f30*/  ISETP.GE.AND P6, PT, R5, UR10, PT ;  /* 0x0000000a05007c0c */ /* 0x000fe2000bfc6270 */
[----:B------:R-:W-:Y:S01]  /*1f40*/  ULDC UR10, c[0x0][0x28c] ;  /* 0x0000a300000a7ab9 */ /* 0x000fe20000000800 */
[----:B------:R-:W-:Y:S02]  /*1f50*/  IADD3 R5, R0, 0xa1, RZ ;  /* 0x000000a100057810 */ /* 0x000fe40007ffe0ff */
[----:B------:R-:W-:-:S02]  /*1f60*/  FMNMX R6, R42, R3, !PT ;  /* 0x000000032a067209 */ /* 0x000fc40007800000 */
[----:B------:R-:W-:Y:S02]  /*1f70*/  FSEL R96, R96, -INF , !P1 ;  /* 0xff80000060607808 */ /* 0x000fe40004800000 */
[----:B------:R-:W-:Y:S02]  /*1f80*/  FSEL R98, R98, -INF , !P1 ;  /* 0xff80000062627808 */ /* 0x000fe40004800000 */
[----:B------:R-:W-:Y:S01]  /*1f90*/  ISETP.GE.AND P1, PT, R5, UR10, PT ;  /* 0x0000000a05007c0c */ /* 0x000fe2000bf26270 */
[----:B------:R-:W-:Y:S01]  /*1fa0*/  ULDC UR10, c[0x0][0x28c] ;  /* 0x0000a300000a7ab9 */ /* 0x000fe20000000800 */
[----:B------:R-:W-:Y:S02]  /*1fb0*/  IADD3 R5, R0, 0xa8, RZ ;  /* 0x000000a800057810 */ /* 0x000fe40007ffe0ff */
[----:B------:R-:W-:Y:S02]  /*1fc0*/  FMNMX R3, R43, R6, !PT ;  /* 0x000000062b037209 */ /* 0x000fe40007800000 */
[----:B------:R-:W-:-:S02]  /*1fd0*/  FSEL R97, R97, -INF , !P3 ;  /* 0xff80000061617808 */ /* 0x000fc40005800000 */
[----:B------:R-:W-:Y:S02]  /*1fe0*/  FSEL R99, R99, -INF , !P3 ;  /* 0xff80000063637808 */ /* 0x000fe40005800000 */
[----:B------:R-:W-:Y:S01]  /*1ff0*/  ISETP.GE.AND P3, PT, R5, UR10, PT ;  /* 0x0000000a05007c0c */ /* 0x000fe2000bf66270 */
[----:B------:R-:W-:Y:S01]  /*2000*/  ULDC UR10, c[0x0][0x28c] ;  /* 0x0000a300000a7ab9 */ /* 0x000fe20000000800 */
[----:B------:R-:W-:Y:S02]  /*2010*/  FMNMX R6, R46, R3, !PT ;  /* 0x000000032e067209 */ /* 0x000fe40007800000 */
[----:B------:R-:W-:Y:S02]  /*2020*/  IADD3 R5, R0, 0xa9, RZ ;  /* 0x000000a900057810 */ /* 0x000fe40007ffe0ff */
[----:B------:R-:W-:Y:S02]  /*2030*/  FSEL R100, R100, -INF , !P4 ;  /* 0xff80000064647808 */ /* 0x000fe40006000000 */
[----:B------:R-:W-:-:S02]  /*2040*/  FSEL R102, R102, -INF , !P4 ;  /* 0xff80000066667808 */ /* 0x000fc40006000000 */
[----:B------:R-:W-:Y:S02]  /*2050*/  FMNMX R3, R47, R6, !PT ;  /* 0x000000062f037209 */ /* 0x000fe40007800000 */
[----:B------:R-:W-:Y:S01]  /*2060*/  ISETP.GE.AND P4, PT, R5, UR10, PT ;  /* 0x0000000a05007c0c */ /* 0x000fe2000bf86270 */
[----:B------:R-:W-:Y:S01]  /*2070*/  VIADD R5, R0, 0xb0 ;  /* 0x000000b000057836 */ /* 0x000fe20000000000 */
[----:B------:R-:W-:Y:S01]  /*2080*/  FSEL R24, R24, -INF , !P2 ;  /* 0xff80000018187808 */ /* 0x000fe20005000000 */
[----:B------:R-:W-:Y:S01]  /*2090*/  ULDC UR10, c[0x0][0x28c] ;  /* 0x0000a300000a7ab9 */ /* 0x000fe20000000800 */
[----:B------:R-:W-:Y:S02]  /*20a0*/  FMNMX R6, R50, R3, !PT ;  /* 0x0000000332067209 */ /* 0x000fe40007800000 */
[----:B------:R-:W-:Y:S02]  /*20b0*/  FMNMX R3, R24, R25, !PT ;  /* 0x0000001918037209 */ /* 0x000fe40007800000 */
[----:B------:R-:W-:-:S02]  /*20c0*/  FSEL R101, R101, -INF , !P5 ;  /* 0xff80000065657808 */ /* 0x000fc40006800000 */
[----:B------:R-:W-:Y:S02]  /*20d0*/  FSEL R152, R103, -INF , !P5 ;  /* 0xff80000067987808 */ /* 0x000fe40006800000 */
[----:B------:R-:W-:Y:S01]  /*20e0*/  ISETP.GE.AND P5, PT, R5, UR10, PT ;  /* 0x0000000a05007c0c */ /* 0x000fe2000bfa6270 */
[----:B------:R-:W-:Y:S01]  /*20f0*/  ULDC UR10, c[0x0][0x28c] ;  /* 0x0000a300000a7ab9 */ /* 0x000fe20000000800 */
[----:B------:R-:W-:Y:S02]  /*2100*/  FMNMX R5, R51, R6, !PT ;  /* 0x0000000633057209 */ /* 0x000fe40007800000 */
[----:B------:R-:W-:Y:S02]  /*2110*/  FMNMX R6, R28, R3, !PT ;  /* 0x000000031c067209 */ /* 0x000fe40007800000 */
[----:B------:R-:W-:Y:S02]  /*2120*/  FMNMX R10, R54, R5, !PT ;  /* 0x00000005360a7209 */ /* 0x000fe40007800000 */
[----:B------:R-:W-:-:S02]  /*2130*/  FMNMX R3, R29, R6, !PT ;  /* 0x000000061d037209 */ /* 0x000fc40007800000 */
[----:B------:R-:W-:Y:S02]  /*2140*/  FMNMX R5, R55, R10, !PT ;  /* 0x0000000a37057209 */ /* 0x000fe40007800000 */
[----:B------:R-:W-:Y:S02]  /*2150*/  FMNMX R6, R32, R3, !PT ;  /* 0x0000000320067209 */ /* 0x000fe40007800000 */
[----:B------:R-:W-:Y:S01]  /*2160*/  ISETP.GE.AND P2, PT, R7, UR10, PT ;  /* 0x0000000a07007c0c */ /* 0x000fe2000bf46270 */
[----:B------:R-:W-:Y:S01]  /*2170*/  ULDC UR10, c[0x0][0x28c] ;  /* 0x0000a300000a7ab9 */ /* 0x000fe20000000800 */
[----:B------:R-:W-:Y:S02]  /*2180*/  IADD3 R7, R0, 0xb8, RZ ;  /* 0x000000b800077810 */ /* 0x000fe40007ffe0ff */
[----:B------:R-:W-:Y:S02]  /*2190*/  FMNMX R10, R58, R5, !PT ;  /* 0x000000053a0a7209 */ /* 0x000fe40007800000 */
[----:B------:R-:W-:-:S02]  /*21a0*/  FMNMX R5, R33, R6, !PT ;  /* 0x0000000621057209 */ /* 0x000fc40007800000 */
[----:B------:R-:W-:Y:S02]  /*21b0*/  FSEL R104, R104, -INF , !P6 ;  /* 0xff80000068687808 */ /* 0x000fe40007000000 */
[----:B------:R-:W-:Y:S02]  /*21c0*/  FSEL R106, R106, -INF , !P6 ;  /* 0xff8000006a6a7808 */ /* 0x000fe40007000000 */
[----:B------:R-:W-:Y:S01]  /*21d0*/  ISETP.GE.AND P6, PT, R7, UR10, PT ;  /* 0x0000000a07007c0c */ /* 0x000fe2000bfc6270 */
[----:B------:R-:W-:Y:S01]  /*21e0*/  ULDC UR10, c[0x0][0x28c] ;  /* 0x0000a300000a7ab9 */ /* 0x000fe20000000800 */
[----:B------:R-:W-:Y:S02]  /*21f0*/  FMNMX R7, R59, R10, !PT ;  /* 0x0000000a3b077209 */ /* 0x000fe40007800000 */
[----:B------:R-:W-:Y:S02]  /*2200*/  FMNMX R6, R36, R5, !PT ;  /* 0x0000000524067209 */ /* 0x000fe40007800000 */
[----:B------:R-:W-:-:S02]  /*2210*/  FMNMX R10, R62, R7, !PT ;  /* 0x000000073e0a7209 */ /* 0x000fc40007800000 */
[----:B------:R-:W-:Y:S02]  /*2220*/  FMNMX R5, R37, R6, !PT ;  /* 0x0000000625057209 */ /* 0x000fe40007800000 */
[----:B------:R-:W-:Y:S02]  /*2230*/  FMNMX R7, R63, R10, !PT ;  /* 0x0000000a3f077209 */ /* 0x000fe40007800000 */
[----:B------:R-:W-:Y:S02]  /*2240*/  FMNMX R6, R40, R5, !PT ;  /* 0x0000000528067209 */ /* 0x000fe40007800000 */
        /* <DEDUP_REMOVED lines=39> */
[----:B------:R-:W-:Y:S02]  /*24c0*/  FSEL R3, R105, -INF , !P1 ;  /* 0xff80000069037808 */ /* 0x000fe40004800000 */
[----:B------:R-:W-:Y:S02]  /*24d0*/  FSEL R107, R107, -INF , !P1 ;  /* 0xff8000006b6b7808 */ /* 0x000fe40004800000 */
[----:B------:R-:W-:Y:S02]  /*24e0*/  FMNMX R6, R80, R5, !PT ;  /* 0x0000000550067209 */ /* 0x000fe40007800000 */
[----:B------:R-:W-:Y:S01]  /*24f0*/  ISETP.GE.AND P1, PT, R9, UR10, PT ;  /* 0x0000000a09007c0c */ /* 0x000fe2000bf26270 */
[----:B------:R-:W-:Y:S01]  /*2500*/  ULDC UR10, c[0x0][0x28c] ;  /* 0x0000a300000a7ab9 */ /* 0x000fe20000000800 */
[----:B------:R-:W-:Y:S02]  /*2510*/  IADD3 R9, R0, 0xc0, RZ ;  /* 0x000000c000097810 */ /* 0x000fe40007ffe0ff */
[----:B------:R-:W-:-:S02]  /*2520*/  FMNMX R10, R106, R7, !PT ;  /* 0x000000076a0a7209 */ /* 0x000fc40007800000 */
[----:B------:R-:W-:Y:S02]  /*2530*/  FMNMX R5, R81, R6, !PT ;  /* 0x0000000651057209 */ /* 0x000fe40007800000 */
[----:B------:R-:W-:Y:S02]  /*2540*/  FSEL R108, R108, -INF , !P3 ;  /* 0xff8000006c6c7808 */ /* 0x000fe40005800000 */
[----:B------:R-:W-:Y:S02]  /*2550*/  FSEL R110, R110, -INF , !P3 ;  /* 0xff8000006e6e7808 */ /* 0x000fe40005800000 */
        /* <DEDUP_REMOVED lines=9> */
[----:B------:R-:W-:Y:S02]  /*25f0*/  FMNMX R10, R110, R7, !PT ;  /* 0x000000076e0a7209 */ /* 0x000fe40007800000 */
[----:B------:R-:W-:-:S02]  /*2600*/  IADD3 R9, R0, 0xc8, RZ ;  /* 0x000000c800097810 */ /* 0x000fc40007ffe0ff */
[----:B------:R-:W-:Y:S02]  /*2610*/  FMNMX R5, R85, R6, !PT ;  /* 0x0000000655057209 */ /* 0x000fe40007800000 */
[----:B------:R-:W-:Y:S02]  /*2620*/  FSEL R112, R112, -INF , !P5 ;  /* 0xff80000070707808 */ /* 0x000fe40006800000 */
[----:B------:R-:W-:Y:S02]  /*2630*/  FSEL R114, R114, -INF , !P5 ;  /* 0xff80000072727808 */ /* 0x000fe40006800000 */
[----:B------:R-:W-:Y:S02]  /*2640*/  FMNMX R7, R111, R10, !PT ;  /* 0x0000000a6f077209 */ /* 0x000fe40007800000 */
[----:B------:R-:W-:Y:S01]  /*2650*/  ISETP.GE.AND P5, PT, R9, UR10, PT ;  /* 0x0000000a09007c0c */ /* 0x000fe2000bfa6270 */
[----:B------:R-:W-:Y:S01]  /*2660*/  VIADD R9, R0, 0xc9 ;  /* 0x000000c900097836 */ /* 0x000fe20000000000 */
[----:B------:R-:W-:Y:S01]  /*2670*/  FMNMX R6, R88, R5, !PT ;  /* 0x0000000558067209 */ /* 0x000fe20007800000 */
[----:B------:R-:W-:Y:S01]  /*2680*/  ULDC UR10, c[0x0][0x28c] ;  /* 0x0000a300000a7ab9 */ /* 0x000fe20000000800 */
[----:B------:R-:W-:-:S02]  /*2690*/  FSEL R115, R115, -INF , !P2 ;  /* 0xff80000073737808 */ /* 0x000fc40005000000 */
[----:B------:R-:W-:Y:S02]  /*26a0*/  FMNMX R10, R114, R7, !PT ;  /* 0x00000007720a7209 */ /* 0x000fe40007800000 */
[----:B------:R-:W-:Y:S02]  /*26b0*/  FMNMX R5, R89, R6, !PT ;  /* 0x0000000659057209 */ /* 0x000fe40007800000 */
[----:B------:R-:W-:Y:S02]  /*26c0*/  FSEL R113, R113, -INF , !P2 ;  /* 0xff80000071717808 */ /* 0x000fe40005000000 */
[----:B------:R-:W-:Y:S01]  /*26d0*/  ISETP.GE.AND P2, PT, R9, UR10, PT ;  /* 0x0000000a09007c0c */ /* 0x000fe2000bf46270 */
[----:B------:R-:W-:Y:S01]  /*26e0*/  ULDC UR10, c[0x0][0x28c] ;  /* 0x0000a300000a7ab9 */ /* 0x000fe20000000800 */
[----:B------:R-:W-:Y:S02]  /*26f0*/  IADD3 R9, R0, 0xd0, RZ ;  /* 0x000000d000097810 */ /* 0x000fe40007ffe0ff */
[----:B------:R-:W-:-:S02]  /*2700*/  FSEL R118, R118, -INF , !P6 ;  /* 0xff80000076767808 */ /* 0x000fc40007000000 */
[----:B------:R-:W-:Y:S02]  /*2710*/  FMNMX R7, R115, R10, !PT ;  /* 0x0000000a73077209 */ /* 0x000fe40007800000 */
[----:B------:R-:W-:Y:S02]  /*2720*/  FMNMX R6, R92, R5, !PT ;  /* 0x000000055c067209 */ /* 0x000fe40007800000 */
[----:B------:R-:W-:Y:S02]  /*2730*/  FSEL R116, R116, -INF , !P6 ;  /* 0xff80000074747808 */ /* 0x000fe40007000000 */
[----:B------:R-:W-:Y:S01]  /*2740*/  ISETP.GE.AND P6, PT, R9, UR10, PT ;  /* 0x0000000a09007c0c */ /* 0x000fe2000bfc6270 */
[----:B------:R-:W-:Y:S01]  /*2750*/  ULDC UR10, c[0x0][0x28c] ;  /* 0x0000a300000a7ab9 */ /* 0x000fe20000000800 */
[----:B------:R-:W-:Y:S02]  /*2760*/  FSEL R119, R119, -INF , !P1 ;  /* 0xff80000077777808 */ /* 0x000fe40004800000 */
        /* <DEDUP_REMOVED lines=8> */
[----:B------:R-:W-:-:S02]  /*27f0*/  FMNMX R6, R96, R5, !PT ;  /* 0x0000000560067209 */ /* 0x000fc40007800000 */
[----:B------:R-:W-:Y:S02]  /*2800*/  IADD3 R9, R0, 0xd8, RZ ;  /* 0x000000d800097810 */ /* 0x000fe40007ffe0ff */
[----:B------:R-:W-:Y:S02]  /*2810*/  FSEL R123, R123, -INF , !P4 ;  /* 0xff8000007b7b7808 */ /* 0x000fe40006000000 */
[----:B------:R-:W-:Y:S02]  /*2820*/  FMNMX R10, R122, R7, !PT ;  /* 0x000000077a0a7209 */ /* 0x000fe40007800000 */
[----:B------:R-:W-:Y:S02]  /*2830*/  FSEL R120, R120, -INF , !P3 ;  /* 0xff80000078787808 */ /* 0x000fe40005800000 */
[----:B------:R-:W-:Y:S02]  /*2840*/  FMNMX R5, R97, R6, !PT ;  /* 0x0000000661057209 */ /* 0x000fe40007800000 */
[----:B------:R-:W-:Y:S01]  /*2850*/  ISETP.GE.AND P3, PT, R9, UR10, PT ;  /* 0x0000000a09007c0c */ /* 0x000fe2000bf66270 */
[----:B------:R-:W-:Y:S01]  /*2860*/  ULDC UR10, c[0x0][0x28c] ;  /* 0x0000a300000a7ab9 */ /* 0x000fe20000000800 */
[----:B------:R-:W-:-:S02]  /*2870*/  IADD3 R9, R0, 0xd9, RZ ;  /* 0x000000d900097810 */ /* 0x000fc40007ffe0ff */
[----:B------:R-:W-:Y:S02]  /*2880*/  FSEL R126, R126, -INF , !P5 ;  /* 0xff8000007e7e7808 */ /* 0x000fe40006800000 */
[----:B------:R-:W-:Y:S02]  /*2890*/  FMNMX R7, R123, R10, !PT ;  /* 0x0000000a7b077209 */ /* 0x000fe40007800000 */
[----:B------:R-:W-:Y:S02]  /*28a0*/  FMNMX R6, R100, R5, !PT ;  /* 0x0000000564067209 */ /* 0x000fe40007800000 */
[----:B------:R-:W-:Y:S02]  /*28b0*/  FSEL R121, R121, -INF , !P4 ;  /* 0xff80000079797808 */ /* 0x000fe40006000000 */
        /* <DEDUP_REMOVED lines=9> */
[----:B------:R-:W-:-:S02]  /*2950*/  FSEL R130, R130, -INF , !P6 ;  /* 0xff80000082827808 */ /* 0x000fc40007000000 */
[----:B------:R-:W-:Y:S02]  /*2960*/  FMNMX R7, R127, R10, !PT ;  /* 0x0000000a7f077209 */ /* 0x000fe40007800000 */
[----:B------:R-:W-:Y:S02]  /*2970*/  IADD3 R9, R0, 0xe1, RZ ;  /* 0x000000e100097810 */ /* 0x000fe40007ffe0ff */
[----:B------:R-:W-:Y:S02]  /*2980*/  FMNMX R6, R104, R5, !PT ;  /* 0x0000000568067209 */ /* 0x000fe40007800000 */
[----:B------:R-:W-:Y:S02]  /*2990*/  FSEL R125, R125, -INF , !P2 ;  /* 0xff8000007d7d7808 */ /* 0x000fe40005000000 */
[----:B------:R-:W-:Y:S02]  /*29a0*/  FSEL R131, R131, -INF , !P1 ;  /* 0xff80000083837808 */ /* 0x000fe40004800000 */
[----:B------:R-:W-:-:S02]  /*29b0*/  FMNMX R10, R130, R7, !PT ;  /* 0x00000007820a7209 */ /* 0x000fc40007800000 */
[----:B------:R-:W-:Y:S01]  /*29c0*/  ISETP.GE.AND P2, PT, R9, UR10, PT ;  /* 0x0000000a09007c0c */ /* 0x000fe2000bf46270 */
[----:B------:R-:W-:Y:S01]  /*29d0*/  VIADD R9, R0, 0xe8 ;  /* 0x000000e800097836 */ /* 0x000fe20000000000 */
[----:B------:R-:W-:Y:S01]  /*29e0*/  FMNMX R5, R3, R6, !PT ;  /* 0x0000000603057209 */ /* 0x000fe20007800000 */
[----:B------:R-:W-:Y:S01]  /*29f0*/  ULDC UR10, c[0x0][0x28c] ;  /* 0x0000a300000a7ab9 */ /* 0x000fe20000000800 */
[----:B------:R-:W-:Y:S01]  /*2a00*/  FSEL R134, R134, -INF , !P3 ;  /* 0xff80000086867808 */ /* 0x000fe20005800000 */
[----:B------:R-:W2:Y:S01]  /*2a10*/  LDC R6, c[0x0][0x28c] ;  /* 0x0000a300ff067b82 */ /* 0x000ea20000000800 */
[----:B------:R-:W-:Y:S02]  /*2a20*/  FMNMX R7, R131, R10, !PT ;  /* 0x0000000a83077209 */ /* 0x000fe40007800000 */
[----:B------:R-:W-:Y:S02]  /*2a30*/  FMNMX R10, R108, R5, !PT ;  /* 0x000000056c0a7209 */ /* 0x000fe40007800000 */
[----:B------:R-:W-:-:S02]  /*2a40*/  FSEL R128, R128, -INF , !P6 ;  /* 0xff80000080807808 */ /* 0x000fc40007000000 */
[----:B------:R-:W-:Y:S01]  /*2a50*/  ISETP.GE.AND P6, PT, R9, UR10, PT ;  /* 0x0000000a09007c0c */ /* 0x000fe2000bfc6270 */
[----:B------:R-:W-:Y:S01]  /*2a60*/  ULDC UR10, c[0x0][0x28c] ;  /* 0x0000a300000a7ab9 */ /* 0x000fe20000000800 */
[----:B------:R-:W-:Y:S02]  /*2a70*/  IADD3 R9, R0, 0xe9, RZ ;  /* 0x000000e900097810 */ /* 0x000fe40007ffe0ff */
[----:B------:R-:W-:Y:S02]  /*2a80*/  FSEL R135, R135, -INF , !P4 ;  /* 0xff80000087877808 */ /* 0x000fe40006000000 */
[----:B------:R-:W-:Y:S02]  /*2a90*/  FMNMX R12, R134, R7, !PT ;  /* 0x00000007860c7209 */ /* 0x000fe40007800000 */
[----:B------:R-:W-:Y:S02]  /*2aa0*/  FMNMX R5, R109, R10, !PT ;  /* 0x0000000a6d057209 */ /* 0x000fe40007800000 */
[----:B------:R-:W-:-:S02]  /*2ab0*/  FSEL R129, R129, -INF , !P1 ;  /* 0xff80000081817808 */ /* 0x000fc40004800000 */
[----:B------:R-:W-:Y:S01]  /*2ac0*/  ISETP.GE.AND P1, PT, R9, UR10, PT ;  /* 0x0000000a09007c0c */ /* 0x000fe2000bf26270 */
[----:B------:R-:W-:Y:S01]  /*2ad0*/  ULDC UR10, c[0x0][0x28c] ;  /* 0x0000a300000a7ab9 */ /* 0x000fe20000000800 */
[----:B------:R-:W-:Y:S02]  /*2ae0*/  FSEL R138, R138, -INF , !P5 ;  /* 0xff8000008a8a7808 */ /* 0x000fe40006800000 */
[----:B------:R-:W-:Y:S02]  /*2af0*/  FMNMX R7, R135, R12, !PT ;  /* 0x0000000c87077209 */ /* 0x000fe40007800000 */
[----:B------:R-:W-:Y:S02]  /*2b00*/  IADD3 R9, R0, 0xf0, RZ ;  /* 0x000000f000097810 */ /* 0x000fe40007ffe0ff */
[----:B------:R-:W-:Y:S02]  /*2b10*/  FMNMX R10, R112, R5, !PT ;  /* 0x00000005700a7209 */ /* 0x000fe40007800000 */
[----:B------:R-:W-:-:S02]  /*2b20*/  FSEL R132, R132, -INF , !P3 ;  /* 0xff80000084847808 */ /* 0x000fc40005800000 */
[----:B------:R-:W-:Y:S02]  /*2b30*/  FSEL R139, R139, -INF , !P2 ;  /* 0xff8000008b8b7808 */ /* 0x000fe40005000000 */
[----:B------:R-:W-:Y:S02]  /*2b40*/  FMNMX R12, R138, R7, !PT ;  /* 0x000000078a0c7209 */ /* 0x000fe40007800000 */
[----:B------:R-:W-:Y:S01]  /*2b50*/  ISETP.GE.AND P3, PT, R9, UR10, PT ;  /* 0x0000000a09007c0c */ /* 0x000fe2000bf66270 */
[----:B------:R-:W-:Y:S01]  /*2b60*/  ULDC UR10, c[0x0][0x28c] ;  /* 0x0000a300000a7ab9 */ /* 0x000fe20000000800 */
[----:B------:R-:W-:Y:S02]  /*2b70*/  FMNMX R5, R113, R10, !PT ;  /* 0x0000000a71057209 */ /* 0x000fe40007800000 */
[----:B------:R-:W-:Y:S02]  /*2b80*/  IADD3 R9, R0, 0xf1, RZ ;  /* 0x000000f100097810 */ /* 0x000fe40007ffe0ff */
[----:B------:R-:W-:-:S02]  /*2b90*/  FSEL R142, R142, -INF , !P6 ;  /* 0xff8000008e8e7808 */ /* 0x000fc40007000000 */
[----:B------:R-:W-:Y:S02]  /*2ba0*/  FMNMX R7, R139, R12, !PT ;  /* 0x0000000c8b077209 */ /* 0x000fe40007800000 */
[----:B------:R-:W-:Y:S02]  /*2bb0*/  FSEL R133, R133, -INF , !P4 ;  /* 0xff80000085857808 */ /* 0x000fe40006000000 */
[----:B------:R-:W-:Y:S02]  /*2bc0*/  FMNMX R10, R116, R5, !PT ;  /* 0x00000005740a7209 */ /* 0x000fe40007800000 */
        /* <DEDUP_REMOVED lines=14> */
[----:B------:R-:W-:Y:S02]  /*2cb0*/  FSEL R147, R147, -INF , !P4 ;  /* 0xff80000093937808 */ /* 0x000fe40006000000 */
[----:B------:R-:W-:Y:S02]  /*2cc0*/  FMNMX R12, R146, R9, !PT ;  /* 0x00000009920c7209 */ /* 0x000fe40007800000 */
[----:B--2---:R-:W-:-:S02]  /*2cd0*/  ISETP.GE.AND P2, PT, R5, R6, PT ;  /* 0x000000060500720c */ /* 0x004fc40003f46270 */
[----:B------:R-:W-:Y:S02]  /*2ce0*/  FMNMX R5, R121, R10, !PT ;  /* 0x0000000a79057209 */ /* 0x000fe40007800000 */
[----:B------:R-:W-:Y:S02]  /*2cf0*/  FSEL R150, R150, -INF , !P5 ;  /* 0xff80000096967808 */ /* 0x000fe40006800000 */
[----:B------:R-:W-:Y:S02]  /*2d00*/  FMNMX R7, R147, R12, !PT ;  /* 0x0000000c93077209 */ /* 0x000fe40007800000 */
[----:B------:R-:W-:Y:S02]  /*2d10*/  FMNMX R10, R124, R5, !PT ;  /* 0x000000057c0a7209 */ /* 0x000fe40007800000 */
[----:B------:R-:W-:Y:S02]  /*2d20*/  FSEL R151, R151, -INF , !P2 ;  /* 0xff80000097977808 */ /* 0x000fe40005000000 */
[----:B------:R-:W-:-:S02]  /*2d30*/  FMNMX R12, R150, R7, !PT ;  /* 0x00000007960c7209 */ /* 0x000fc40007800000 */
[----:B------:R-:W-:Y:S02]  /*2d40*/  FMNMX R5, R125, R10, !PT ;  /* 0x0000000a7d057209 */ /* 0x000fe40007800000 */
[----:B------:R-:W-:Y:S02]  /*2d50*/  FMNMX R12, R151, R12, !PT ;  /* 0x0000000c970c7209 */ /* 0x000fe40007800000 */
[----:B------:R-:W-:Y:S02]  /*2d60*/  FMNMX R10, R128, R5, !PT ;  /* 0x00000005800a7209 */ /* 0x000fe40007800000 */
[----:B------:R-:W-:Y:S01]  /*2d70*/  FSEL R140, R140, -INF , !P6 ;  /* 0xff8000008c8c7808 */ /* 0x000fe20007000000 */
[----:B------:R-:W2:Y:S01]  /*2d80*/  SHFL.BFLY PT, R7, R12, 0x1, 0x1f ;  /* 0x0c201f000c077f89 */ /* 0x000ea200000e0000 */
[----:B------:R-:W-:Y:S02]  /*2d90*/  FMNMX R5, R129, R10, !PT ;  /* 0x0000000a81057209 */ /* 0x000fe40007800000 */
[----:B------:R-:W-:-:S02]  /*2da0*/  FSEL R141, R141, -INF , !P1 ;  /* 0xff8000008d8d7808 */ /* 0x000fc40004800000 */
[----:B------:R-:W-:Y:S02]  /*2db0*/  FMNMX R10, R132, R5, !PT ;  /* 0x00000005840a7209 */ /* 0x000fe40007800000 */
[----:B------:R-:W-:Y:S02]  /*2dc0*/  FSEL R144, R144, -INF , !P3 ;  /* 0xff80000090907808 */ /* 0x000fe40005800000 */
[----:B------:R-:W-:Y:S02]  /*2dd0*/  FMNMX R5, R133, R10, !PT ;  /* 0x0000000a85057209 */ /* 0x000fe40007800000 */
[----:B------:R-:W-:Y:S02]  /*2de0*/  FSEL R145, R145, -INF , !P4 ;  /* 0xff80000091917808 */ /* 0x000fe40006000000 */
[----:B------:R-:W-:Y:S02]  /*2df0*/  FMNMX R10, R136, R5, !PT ;  /* 0x00000005880a7209 */ /* 0x000fe40007800000 */
[----:B------:R-:W-:-:S02]  /*2e00*/  FSEL R148, R148, -INF , !P5 ;  /* 0xff80000094947808 */ /* 0x000fc40006800000 */
[----:B------:R-:W-:Y:S02]  /*2e10*/  FMNMX R5, R137, R10, !PT ;  /* 0x0000000a89057209 */ /* 0x000fe40007800000 */
[----:B------:R-:W-:Y:S02]  /*2e20*/  FSEL R149, R149, -INF , !P2 ;  /* 0xff80000095957808 */ /* 0x000fe40005000000 */
[----:B------:R-:W-:Y:S02]  /*2e30*/  FMNMX R10, R140, R5, !PT ;  /* 0x000000058c0a7209 */ /* 0x000fe40007800000 */
[----:B--2---:R-:W-:Y:S02]  /*2e40*/  FMNMX R7, R12, R7, !PT ;  /* 0x000000070c077209 */ /* 0x004fe40007800000 */
[----:B------:R-:W-:-:S03]  /*2e50*/  FMNMX R5, R141, R10, !PT ;  /* 0x0000000a8d057209 */ /* 0x000fc60007800000 */
[----:B------:R-:W2:Y:S01]  /*2e60*/  SHFL.BFLY PT, R12, R7, 0x2, 0x1f ;  /* 0x0c401f00070c7f89 */ /* 0x000ea200000e0000 */
[----:B------:R-:W-:-:S04]  /*2e70*/  FMNMX R10, R144, R5, !PT ;  /* 0x00000005900a7209 */ /* 0x000fc80007800000 */
[----:B------:R-:W-:-:S04]  /*2e80*/  FMNMX R5, R145, R10, !PT ;  /* 0x0000000a91057209 */ /* 0x000fc80007800000 */
[----:B------:R-:W-:-:S04]  /*2e90*/  FMNMX R10, R148, R5, !PT ;  /* 0x00000005940a7209 */ /* 0x000fc80007800000 */
[----:B------:R-:W-:-:S05]  /*2ea0*/  FMNMX R10, R149, R10, !PT ;  /* 0x0000000a950a7209 */ /* 0x000fca0007800000 */
[----:B------:R-:W3:Y:S01]  /*2eb0*/  SHFL.BFLY PT, R5, R10, 0x1, 0x1f ;  /* 0x0c201f000a057f89 */ /* 0x000ee200000e0000 */
[----:B--2---:R-:W-:-:S04]  /*2ec0*/  FMNMX R105, R7, R12, !PT ;  /* 0x0000000c07697209 */ /* 0x004fc80007800000 */
[----:B------:R-:W-:-:S04]  /*2ed0*/  FSETP.NEU.AND P1, PT, R105, -INF , PT ;  /* 0xff8000006900780b */ /* 0x000fc80003f2d000 */
[----:B------:R-:W-:-:S05]  /*2ee0*/  FSEL R153, R105, RZ, P1 ;  /* 0x000000ff69997208 */ /* 0x000fca0000800000 */
[----:B------:R-:W-:Y:S01]  /*2ef0*/  FMUL R153, R153, UR10 ;  /* 0x0000000a99997c20 */ /* 0x000fe20008400000 */
[----:B------:R-:W-:-:S03]  /*2f00*/  ULDC UR10, c[0x0][0x604] ;  /* 0x00018100000a7ab9 */ /* 0x000fc60000000800 */
[--C-:B------:R-:W-:Y:S01]  /*2f10*/  FFMA R7, R26, UR10, -R153.reuse ;  /* 0x0000000a1a077c23 */ /* 0x100fe20008000899 */
[----:B---3--:R-:W-:Y:S01]  /*2f20*/  FMNMX R5, R10, R5, !PT ;  /* 0x000000050a057209 */ /* 0x008fe20007800000 */
[----:B------:R-:W-:Y:S02]  /*2f30*/  ULDC UR10, c[0x0][0x604] ;  /* 0x00018100000a7ab9 */ /* 0x000fe40000000800 */
[--C-:B------:R-:W-:Y:S01]  /*2f40*/  FFMA R10, R27, UR10, -R153.reuse ;  /* 0x0000000a1b0a7c23 */ /* 0x100fe20008000899 */
[----:B------:R-:W-:Y:S01]  /*2f50*/  ULDC UR10, c[0x0][0x604] ;  /* 0x00018100000a7ab9 */ /* 0x000fe20000000800 */
[----:B------:R-:W2:Y:S01]  /*2f60*/  SHFL.BFLY PT, R12, R5, 0x2, 0x1f ;  /* 0x0c401f00050c7f89 */ /* 0x000ea200000e0000 */
[----:B------:R-:W-:Y:S01]  /*2f70*/  FSETP.GEU.AND P6, PT, R7, -126, PT ;  /* 0xc2fc00000700780b */ /* 0x000fe20003fce000 */
[----:B------:R-:W-:Y:S01]  /*2f80*/  FFMA R9, R30, UR10, -R153 ;  /* 0x0000000a1e097c23 */ /* 0x000fe20008000899 */
[----:B------:R-:W-:Y:S01]  /*2f90*/  FSETP.GEU.AND P5, PT, R10, -126, PT ;  /* 0xc2fc00000a00780b */ /* 0x000fe20003fae000 */
[----:B------:R-:W-:-:S02]  /*2fa0*/  ULDC UR10, c[0x0][0x604] ;  /* 0x00018100000a7ab9 */ /* 0x000fc40000000800 */
[--C-:B------:R-:W-:Y:S01]  /*2fb0*/  FFMA R31, R31, UR10, -R153.reuse ;  /* 0x0000000a1f1f7c23 */ /* 0x100fe20008000899 */
[----:B------:R-:W-:Y:S01]  /*2fc0*/  FSETP.GEU.AND P3, PT, R9, -126, PT ;  /* 0xc2fc00000900780b */ /* 0x000fe20003f6e000 */
[----:B------:R-:W-:Y:S02]  /*2fd0*/  ULDC UR10, c[0x0][0x604] ;  /* 0x00018100000a7ab9 */ /* 0x000fe40000000800 */
[--C-:B------:R-:W-:Y:S01]  /*2fe0*/  FFMA R11, R34, UR10, -R153.reuse ;  /* 0x0000000a220b7c23 */ /* 0x100fe20008000899 */
[----:B------:R-:W-:Y:S01]  /*2ff0*/  ULDC UR10, c[0x0][0x604] ;  /* 0x00018100000a7ab9 */ /* 0x000fe20000000800 */
[----:B------:R-:W-:Y:S01]  /*3000*/  FSETP.GEU.AND P2, PT, R31, -126, PT ;  /* 0xc2fc00001f00780b */ /* 0x000fe20003f4e000 */
[----:B------:R-:W-:Y:S01]  /*3010*/  FFMA R14, R35, UR10, -R153 ;  /* 0x0000000a230e7c23 */ /* 0x000fe20008000899 */
[----:B------:R-:W-:Y:S01]  /*3020*/  @!P6 FMUL R7, R7, 0.5 ;  /* 0x3f0000000707e820 */ /* 0x000fe20000400000 */
[----:B------:R-:W-:Y:S01]  /*3030*/  FSETP.GEU.AND P4, PT, R11, -126, PT ;  /* 0xc2fc00000b00780b */ /* 0x000fe20003f8e000 */
[----:B------:R-:W-:Y:S01]  /*3040*/  @!P5 FMUL R10, R10, 0.5 ;  /* 0x3f0000000a0ad820 */ /* 0x000fe20000400000 */
[----:B------:R-:W-:-:S02]  /*3050*/  ULDC UR10, c[0x0][0x604] ;  /* 0x00018100000a7ab9 */ /* 0x000fc40000000800 */
[--C-:B------:R-:W-:Y:S01]  /*3060*/  FFMA R38, R38, UR10, -R153.reuse ;  /* 0x0000000a26267c23 */ /* 0x100fe20008000899 */
[----:B------:R-:W3:Y:S01]  /*3070*/  MUFU.EX2 R7, R7 ;  /* 0x0000000700077308 */ /* 0x000ee20000000800 */
[----:B------:R-:W-:Y:S01]  /*3080*/  @!P3 FMUL R9, R9, 0.5 ;  /* 0x3f0000000909b820 */ /* 0x000fe20000400000 */
[----:B------:R-:W-:Y:S01]  /*3090*/  ULDC UR10, c[0x0][0x604] ;  /* 0x00018100000a7ab9 */ /* 0x000fe20000000800 */
[----:B--2---:R-:W-:Y:S01]  /*30a0*/  FMNMX R5, R5, R12, !PT ;  /* 0x0000000c05057209 */ /* 0x004fe20007800000 */
[--C-:B------:R-:W-:Y:S01]  /*30b0*/  FFMA R16, R39, UR10, -R153.reuse ;  /* 0x0000000a27107c23 */ /* 0x100fe20008000899 */
[----:B------:R-:W-:Y:S01]  /*30c0*/  ULDC UR10, c[0x0][0x604] ;  /* 0x00018100000a7ab9 */ /* 0x000fe20000000800 */
[----:B------:R-:W-:Y:S02]  /*30d0*/  @!P2 FMUL R31, R31, 0.5 ;  /* 0x3f0000001f1fa820 */ /* 0x000fe40000400000 */
[----:B------:R-:W2:Y:S01]  /*30e0*/  MUFU.EX2 R10, R10 ;  /* 0x0000000a000a7308 */ /* 0x000ea20000000800 */
[----:B------:R-:W-:Y:S01]  /*30f0*/  FSETP.NEU.AND P1, PT, R5, -INF , PT ;  /* 0xff8000000500780b */ /* 0x000fe20003f2d000 */
[----:B------:R-:W-:Y:S01]  /*3100*/  @!P4 FMUL R11, R11, 0.5 ;  /* 0x3f0000000b0bc820 */ /* 0x000fe20000400000 */
[--C-:B------:R-:W-:Y:S01]  /*3110*/  FFMA R13, R42, UR10, -R153.reuse ;  /* 0x0000000a2a0d7c23 */ /* 0x100fe20008000899 */
[----:B------:R-:W-:Y:S01]  /*3120*/  ULDC UR10, c[0x0][0x604] ;  /* 0x00018100000a7ab9 */ /* 0x000fe20000000800 */
[----:B------:R-:W-:Y:S01]  /*3130*/  FSEL R154, R5, RZ, P1 ;  /* 0x000000ff059a7208 */ /* 0x000fe20000800000 */
[----:B------:R-:W-:Y:S01]  /*3140*/  FFMA R18, R43, UR10, -R153 ;  /* 0x0000000a2b127c23 */ /* 0x000fe20008000899 */
[----:B------:R-:W-:Y:S01]  /*3150*/  FSETP.GEU.AND P1, PT, R14, -126, PT ;  /* 0xc2fc00000e00780b */ /* 0x000fe20003f2e000 */
[----:B------:R-:W4:Y:S01]  /*3160*/  MUFU.EX2 R9, R9 ;  /* 0x0000000900097308 */ /* 0x000f220000000800 */
[----:B---3--:R-:W-:Y:S01]  /*3170*/  @!P6 FMUL R7, R7, R7 ;  /* 0x000000070707e220 */ /* 0x008fe20000400000 */
[----:B------:R-:W-:Y:S01]  /*3180*/  FSETP.GEU.AND P6, PT, R38, -126, PT ;  /* 0xc2fc00002600780b */ /* 0x000fe20003fce000 */
[----:B------:R-:W-:-:S02]  /*3190*/  ULDC UR10, c[0x0][0x604] ;  /* 0x00018100000a7ab9 */ /* 0x000fc40000000800 */
[--C-:B------:R-:W-:Y:S01]  /*31a0*/  FFMA R46, R46, UR10, -R153.reuse ;  /* 0x0000000a2e2e7c23 */ /* 0x100fe20008000899 */
[----:B------:R-:W-:Y:S02]  /*31b0*/  ULDC UR10, c[0x0][0x604] ;  /* 0x00018100000a7ab9 */ /* 0x000fe40000000800 */
[----:B------:R-:W3:Y:S01]  /*31c0*/  MUFU.EX2 R11, R11 ;  /* 0x0000000b000b7308 */ /* 0x000ee20000000800 */
[----:B--2---:R-:W-:Y:S01]  /*31d0*/  @!P5 FMUL R10, R10, R10 ;  /* 0x0000000a0a0ad220 */ /* 0x004fe20000400000 */
[----:B------:R-:W-:Y:S01]  /*31e0*/  FSETP.GEU.AND P5, PT, R16, -126, PT ;  /* 0xc2fc00001000780b */ /* 0x000fe20003fae000 */
[--C-:B------:R-:W-:Y:S01]  /*31f0*/  FFMA R20, R47, UR10, -R153.reuse ;  /* 0x0000000a2f147c23 */ /* 0x100fe20008000899 */
[----:B------:R-:W-:Y:S01]  /*3200*/  @!P1 FMUL R14, R14, 0.5 ;  /* 0x3f0000000e0e9820 */ /* 0x000fe20000400000 */
[----:B------:R-:W-:Y:S02]  /*3210*/  ULDC UR10, c[0x0][0x604] ;  /* 0x00018100000a7ab9 */ /* 0x000fe40000000800 */
[----:B------:R-:W-:Y:S01]  /*3220*/  @!P6 FMUL R38, R38, 0.5 ;  /* 0x3f0000002626e820 */ /* 0x000fe20000400000 */
[----:B------:R-:W2:Y:S01]  /*3230*/  MUFU.EX2 R12, R31 ;  /* 0x0000001f000c7308 */ /* 0x000ea20000000800 */
[----:B----4-:R-:W-:Y:S01]  /*3240*/  @!P3 FMUL R9, R9, R9 ;  /* 0x000000090909b220 */ /* 0x010fe20000400000 */
[----:B------:R-:W-:Y:S01]  /*3250*/  FSETP.GEU.AND P3, PT, R13, -126, PT ;  /* 0xc2fc00000d00780b */ /* 0x000fe20003f6e000 */
[----:B------:R-:W-:Y:S01]  /*3260*/  FFMA R15, R50, UR10, -R153 ;  /* 0x0000000a320f7c23 */ /* 0x000fe20008000899 */
[----:B------:R-:W-:-:S02]  /*3270*/  ULDC UR10, c[0x0][0x604] ;  /* 0x00018100000a7ab9 */ /* 0x000fc40000000800 */
[--C-:B------:R-:W-:Y:S01]  /*3280*/  FFMA R22, R51, UR10, -R153.reuse ;  /* 0x0000000a33167c23 */ /* 0x100fe20008000899 */
[----:B------:R-:W-:Y:S01]  /*3290*/  @!P5 FMUL R16, R16, 0.5 ;  /* 0x3f0000001010d820 */ /* 0x000fe20000400000 */
[----:B------:R-:W4:Y:S01]  /*32a0*/  MUFU.EX2 R14, R14 ;  /* 0x0000000e000e7308 */ /* 0x000f220000000800 */
[----:B---3--:R-:W-:Y:S01]  /*32b0*/  @!P4 FMUL R11, R11, R11 ;  /* 0x0000000b0b0bc220 */ /* 0x008fe20000400000 */
[----:B------:R-:W-:Y:S01]  /*32c0*/  FSETP.GEU.AND P4, PT, R46, -126, PT ;  /* 0xc2fc00002e00780b */ /* 0x000fe20003f8e000 */
[----:B------:R-:W-:Y:S02]  /*32d0*/  ULDC UR10, c[0x0][0x604] ;  /* 0x00018100000a7ab9 */ /* 0x000fe40000000800 */
[--C-:B------:R-:W-:Y:S01]  /*32e0*/  FFMA R54, R54, UR10, -R153.reuse ;  /* 0x0000000a36367c23 */ /* 0x100fe20008000899 */
[----:B------:R-:W-:Y:S01]  /*32f0*/  ULDC UR10, c[0x0][0x604] ;  /* 0x00018100000a7ab9 */ /* 0x000fe20000000800 */
[----:B------:R-:W-:Y:S01]  /*3300*/  @!P3 FMUL R13, R13, 0.5 ;  /* 0x3f0000000d0db820 */ /* 0x000fe20000400000 */
[----:B------:R-:W3:Y:S01]  /*3310*/  MUFU.EX2 R79, R38 ;  /* 0x00000026004f7308 */ /* 0x000ee20000000800 */
[----:B--2---:R-:W-:Y:S01]  /*3320*/  @!P2 FMUL R12, R12, R12 ;  /* 0x0000000c0c0ca220 */ /* 0x004fe20000400000 */
[----:B------:R-:W-:Y:S01]  /*3330*/  FSETP.GEU.AND P2, PT, R18, -126, PT ;  /* 0xc2fc00001200780b */ /* 0x000fe20003f4e000 */
[----:B------:R-:W-:Y:S01]  /*3340*/  FFMA R26, R55, UR10, -R153 ;  /* 0x0000000a371a7c23 */ /* 0x000fe20008000899 */
[----:B------:R-:W-:-:S02]  /*3350*/  ULDC UR10, c[0x0][0x604] ;  /* 0x00018100000a7ab9 */ /* 0x000fc40000000800 */
[--C-:B------:R-:W-:Y:S01]  /*3360*/  FFMA R17, R58, UR10, -R153.reuse ;  /* 0x0000000a3a117c23 */ /* 0x100fe20008000899 */
[----:B------:R-:W-:Y:S01]  /*3370*/  @!P4 FMUL R46, R46, 0.5 ;  /* 0x3f0000002e2ec820 */ /* 0x000fe20000400000 */
[----:B------:R-:W2:Y:S01]  /*3380*/  MUFU.EX2 R16, R16 ;  /* 0x0000001000107308 */ /* 0x000ea20000000800 */
[----:B----4-:R-:W-:Y:S01]  /*3390*/  @!P1 FMUL R14, R14, R14 ;  /* 0x0000000e0e0e9220 */ /* 0x010fe20000400000 */
[----:B------:R-:W-:Y:S01]  /*33a0*/  FSETP.GEU.AND P1, PT, R20, -126, PT ;  /* 0xc2fc00001400780b */ /* 0x000fe20003f2e000 */
[----:B------:R-:W-:Y:S02]  /*33b0*/  ULDC UR10, c[0x0][0x604] ;  /* 0x00018100000a7ab9 */ /* 0x000fe40000000800 */
[--C-:B------:R-:W-:Y:S01]  /*33c0*/  FFMA R30, R59, UR10, -R153.reuse ;  /* 0x0000000a3b1e7c23 */ /* 0x100fe20008000899 */
[----:B------:R-:W-:Y:S01]  /*33d0*/  ULDC UR10, c[0x0][0x604] ;  /* 0x00018100000a7ab9 */ /* 0x000fe20000000800 */
[----:B------:R-:W-:Y:S01]  /*33e0*/  @!P2 FMUL R18, R18, 0.5 ;  /* 0x3f0000001212a820 */ /* 0x000fe20000400000 */
[----:B------:R-:W4:Y:S01]  /*33f0*/  MUFU.EX2 R13, R13 ;  /* 0x0000000d000d7308 */ /* 0x000f220000000800 */
[----:B---3--:R-:W-:Y:S01]  /*3400*/  @!P6 FMUL R79, R79, R79 ;  /* 0x0000004f4f4fe220 */ /* 0x008fe20000400000 */
[----:B------:R-:W-:Y:S01]  /*3410*/  FSETP.GEU.AND P6, PT, R15, -126, PT ;  /* 0xc2fc00000f00780b */ /* 0x000fe20003fce000 */
[----:B------:R-:W-:Y:S01]  /*3420*/  FFMA R27, R62, UR10, -R153 ;  /* 0x0000000a3e1b7c23 */ /* 0x000fe20008000899 */
[----:B------:R-:W-:-:S02]  /*3430*/  ULDC UR10, c[0x0][0x604] ;  /* 0x00018100000a7ab9 */ /* 0x000fc40000000800 */
[--C-:B------:R-:W-:Y:S01]  /*3440*/  FFMA R34, R63, UR10, -R153.reuse ;  /* 0x0000000a3f227c23 */ /* 0x100fe20008000899 */
[----:B------:R-:W-:Y:S01]  /*3450*/  @!P1 FMUL R20, R20, 0.5 ;  /* 0x3f00000014149820 */ /* 0x000fe20000400000 */
[----:B------:R-:W3:Y:S01]  /*3460*/  MUFU.EX2 R91, R46 ;  /* 0x0000002e005b7308 */ /* 0x000ee20000000800 */
[----:B--2---:R-:W-:Y:S01]  /*3470*/  @!P5 FMUL R16, R16, R16 ;  /* 0x000000101010d220 */ /* 0x004fe20000400000 */
[----:B------:R-:W-:Y:S01]  /*3480*/  FSETP.GEU.AND P5, PT, R22, -126, PT ;  /* 0xc2fc00001600780b */ /* 0x000fe20003fae000 */
[----:B------:R-:W-:Y:S02]  /*3490*/  ULDC UR10, c[0x0][0x604] ;  /* 0x00018100000a7ab9 */ /* 0x000fe40000000800 */
[--C-:B------:R-:W-:Y:S01]  /*34a0*/  FFMA R19, R66, UR10, -R153.reuse ;  /* 0x0000000a42137c23 */ /* 0x100fe20008000899 */
[----:B------:R-:W-:Y:S01]  /*34b0*/  ULDC UR10, c[0x0][0x604] ;  /* 0x00018100000a7ab9 */ /* 0x000fe20000000800 */
        /* <DEDUP_REMOVED lines=29> */
[----:B------:R4:W5:Y:S01]  /*3690*/  MUFU.EX2 R103, R54 ;  /* 0x0000003600677308 */ /* 0x0009620000000800 */
        /* <DEDUP_REMOVED lines=10> */
[--C-:B----4-:R-:W-:Y:S01]  /*3740*/  FFMA R54, R83, UR10, -R153.reuse ;  /* 0x0000000a53367c23 */ /* 0x110fe20008000899 */
[----:B------:R-:W-:Y:S01]  /*3750*/  ULDC UR10, c[0x0][0x604] ;  /* 0x00018100000a7ab9 */ /* 0x000fe20000000800 */
[----:B------:R-:W-:Y:S01]  /*3760*/  @!P6 FMUL R27, R27, 0.5 ;  /* 0x3f0000001b1be820 */ /* 0x000fe20000400000 */
[----:B------:R-:W2:Y:S01]  /*3770*/  MUFU.EX2 R26, R26 ;  /* 0x0000001a001a7308 */ /* 0x000ea20000000800 */
[----:B-----5:R-:W-:Y:S01]  /*3780*/  @!P3 FMUL R103, R103, R103 ;  /* 0x000000676767b220 */ /* 0x020fe20000400000 */
        /* <DEDUP_REMOVED lines=157> */
[----:B------:R-:W-:Y:S01]  /*4160*/  FMUL R4, R154, UR10 ;  /* 0x0000000a9a047c20 */ /* 0x000fe20008400000 */
[----:B------:R-:W-:Y:S01]  /*4170*/  @!P1 FMUL R59, R59, 0.5 ;  /* 0x3f0000003b3b9820 */ /* 0x000fe20000400000 */
[----:B------:R-:W3:Y:S01]  /*4180*/  MUFU.EX2 R78, R78 ;  /* 0x0000004e004e7308 */ /* 0x000ee20000000800 */
[----:B--2---:R-:W-:Y:S01]  /*4190*/  @!P5 FMUL R51, R51, R51 ;  /* 0x000000333333d220 */ /* 0x004fe20000400000 */
[----:B------:R-:W-:Y:S01]  /*41a0*/  FSETP.GEU.AND P5, PT, R63, -126, PT ;  /* 0xc2fc00003f00780b */ /* 0x000fe20003fae000 */
[--C-:B------:R-:W-:Y:S01]  /*41b0*/  FFMA R24, R24, UR11, -R4.reuse ;  /* 0x0000000b18187c23 */ /* 0x100fe20008000804 */
[----:B------:R-:W-:Y:S01]  /*41c0*/  ULDC UR10, c[0x0][0x604] ;  /* 0x00018100000a7ab9 */ /* 0x000fe20000000800 */
[----:B------:R-:W-:Y:S01]  /*41d0*/  ULDC UR11, c[0x0][0x604] ;  /* 0x00018100000b7ab9 */ /* 0x000fe20000000800 */
[--C-:B------:R-:W-:Y:S01]  /*41e0*/  FFMA R25, R25, UR10, -R4.reuse ;  /* 0x0000000a19197c23 */ /* 0x100fe20008000804 */
[----:B------:R-:W-:Y:S01]  /*41f0*/  @!P6 FMUL R82, R82, 0.5 ;  /* 0x3f0000005252e820 */ /* 0x000fe20000400000 */
[----:B------:R-:W2:Y:S01]  /*4200*/  MUFU.EX2 R55, R55 ;  /* 0x0000003700377308 */ /* 0x000ea20000000800 */
[----:B----4-:R-:W-:Y:S01]  /*4210*/  @!P3 FMUL R74, R74, R74 ;  /* 0x0000004a4a4ab220 */ /* 0x010fe20000400000 */
[----:B------:R-:W-:Y:S01]  /*4220*/  FSETP.GEU.AND P3, PT, R86, -126, PT ;  /* 0xc2fc00005600780b */ /* 0x000fe20003f6e000 */
[----:B------:R-:W-:Y:S01]  /*4230*/  ULDC UR10, c[0x0][0x604] ;  /* 0x00018100000a7ab9 */ /* 0x000fe20000000800 */
[--C-:B------:R-:W-:Y:S01]  /*4240*/  FFMA R138, R145, UR23, -R4.reuse ;  /* 0x00000017918a7c23 */ /* 0x100fe20008000804 */
[--C-:B------:R-:W-:Y:S01]  /*4250*/  FFMA R28, R28, UR10, -R4.reuse ;  /* 0x0000000a1c1c7c23 */ /* 0x100fe20008000804 */
[----:B------:R-:W-:Y:S01]  /*4260*/  ULDC UR10, c[0x0][0x604] ;  /* 0x00018100000a7ab9 */ /* 0x000fe20000000800 */
[----:B------:R-:W-:Y:S01]  /*4270*/  @!P5 FMUL R63, R63, 0.5 ;  /* 0x3f0000003f3fd820 */ /* 0x000fe20000400000 */
[----:B------:R-:W4:Y:S01]  /*4280*/  MUFU.EX2 R59, R59 ;  /* 0x0000003b003b7308 */ /* 0x000f220000000800 */
[----:B---3--:R-:W-:Y:S01]  /*4290*/  @!P4 FMUL R78, R78, R78 ;  /* 0x0000004e4e4ec220 */ /* 0x008fe20000400000 */
[----:B------:R-:W-:Y:S01]  /*42a0*/  FSETP.GEU.AND P4, PT, R90, -126, PT ;  /* 0xc2fc00005a00780b */ /* 0x000fe20003f8e000 */
[--C-:B------:R-:W-:Y:S01]  /*42b0*/  FFMA R29, R29, UR10, -R4.reuse ;  /* 0x0000000a1d1d7c23 */ /* 0x100fe20008000804 */
[----:B------:R-:W-:Y:S01]  /*42c0*/  ULDC UR10, c[0x0][0x604] ;  /* 0x00018100000a7ab9 */ /* 0x000fe20000000800 */
[--C-:B------:R-:W-:Y:S01]  /*42d0*/  FFMA R145, R148, UR26, -R4.reuse ;  /* 0x0000001a94917c23 */ /* 0x100fe20008000804 */
[----:B------:R-:W-:Y:S01]  /*42e0*/  FFMA R32, R32, UR10, -R4 ;  /* 0x0000000a20207c23 */ /* 0x000fe20008000804 */
[----:B------:R-:W-:Y:S01]  /*42f0*/  @!P3 FMUL R86, R86, 0.5 ;  /* 0x3f0000005656b820 */ /* 0x000fe20000400000 */
[----:B------:R-:W3:Y:S01]  /*4300*/  MUFU.EX2 R82, R82 ;  /* 0x0000005200527308 */ /* 0x000ee20000000800 */
[----:B--2---:R-:W-:Y:S01]  /*4310*/  @!P2 FMUL R55, R55, R55 ;  /* 0x000000373737a220 */ /* 0x004fe20000400000 */
[----:B------:R-:W-:Y:S01]  /*4320*/  FSETP.GEU.AND P2, PT, R67, -126, PT ;  /* 0xc2fc00004300780b */ /* 0x000fe20003f4e000 */
[----:B------:R-:W-:-:S02]  /*4330*/  ULDC UR10, c[0x0][0x604] ;  /* 0x00018100000a7ab9 */ /* 0x000fc40000000800 */
[--C-:B------:R-:W-:Y:S01]  /*4340*/  FFMA R33, R33, UR10, -R4.reuse ;  /* 0x0000000a21217c23 */ /* 0x100fe20008000804 */
[----:B------:R-:W-:Y:S01]  /*4350*/  ULDC UR10, c[0x0][0x604] ;  /* 0x00018100000a7ab9 */ /* 0x000fe20000000800 */
[----:B------:R-:W-:Y:S01]  /*4360*/  @!P4 FMUL R90, R90, 0.5 ;  /* 0x3f0000005a5ac820 */ /* 0x000fe20000400000 */
[----:B------:R-:W2:Y:S01]  /*4370*/  MUFU.EX2 R63, R63 ;  /* 0x0000003f003f7308 */ /* 0x000ea20000000800 */
[----:B----4-:R-:W-:Y:S01]  /*4380*/  @!P1 FMUL R59, R59, R59 ;  /* 0x0000003b3b3b9220 */ /* 0x010fe20000400000 */
[----:B------:R-:W-:Y:S01]  /*4390*/  FSETP.GEU.AND P1, PT, R75, -126, PT ;  /* 0xc2fc00004b00780b */ /* 0x000fe20003f2e000 */
[--C-:B------:R-:W-:Y:S01]  /*43a0*/  FFMA R36, R36, UR10, -R4.reuse ;  /* 0x0000000a24247c23 */ /* 0x100fe20008000804 */
[----:B------:R-:W-:Y:S02]  /*43b0*/  ULDC UR10, c[0x0][0x604] ;  /* 0x00018100000a7ab9 */ /* 0x000fe40000000800 */
[----:B------:R-:W-:Y:S01]  /*43c0*/  FFMA R37, R37, UR10, -R4 ;  /* 0x0000000a25257c23 */ /* 0x000fe20008000804 */
[----:B------:R-:W-:Y:S01]  /*43d0*/  @!P2 FMUL R67, R67, 0.5 ;  /* 0x3f0000004343a820 */ /* 0x000fe20000400000 */
[----:B------:R-:W4:Y:S01]  /*43e0*/  MUFU.EX2 R86, R86 ;  /* 0x0000005600567308 */ /* 0x000f220000000800 */
[----:B---3--:R-:W-:Y:S01]  /*43f0*/  @!P6 FMUL R82, R82, R82 ;  /* 0x000000525252e220 */ /* 0x008fe20000400000 */
[----:B------:R-:W-:Y:S01]  /*4400*/  FSETP.GEU.AND P6, PT, R94, -126, PT ;  /* 0xc2fc00005e00780b */ /* 0x000fe20003fce000 */
[----:B------:R-:W-:-:S02]  /*4410*/  ULDC UR10, c[0x0][0x604] ;  /* 0x00018100000a7ab9 */ /* 0x000fc40000000800 */
[--C-:B------:R-:W-:Y:S01]  /*4420*/  FFMA R40, R40, UR10, -R4.reuse ;  /* 0x0000000a28287c23 */ /* 0x100fe20008000804 */
[----:B------:R-:W-:Y:S01]  /*4430*/  ULDC UR10, c[0x0][0x604] ;  /* 0x00018100000a7ab9 */ /* 0x000fe20000000800 */
[----:B------:R-:W-:Y:S01]  /*4440*/  @!P1 FMUL R75, R75, 0.5 ;  /* 0x3f0000004b4b9820 */ /* 0x000fe20000400000 */
[----:B------:R-:W3:Y:S01]  /*4450*/  MUFU.EX2 R90, R90 ;  /* 0x0000005a005a7308 */ /* 0x000ee20000000800 */
[----:B--2---:R-:W-:Y:S01]  /*4460*/  @!P5 FMUL R63, R63, R63 ;  /* 0x0000003f3f3fd220 */ /* 0x004fe20000400000 */
[----:B------:R-:W-:Y:S01]  /*4470*/  FSETP.GEU.AND P5, PT, R83, -126, PT ;  /* 0xc2fc00005300780b */ /* 0x000fe20003fae000 */
[--C-:B------:R-:W-:Y:S01]  /*4480*/  FFMA R41, R41, UR10, -R4.reuse ;  /* 0x0000000a29297c23 */ /* 0x100fe20008000804 */
[----:B------:R-:W-:Y:S02]  /*4490*/  ULDC UR10, c[0x0][0x604] ;  /* 0x00018100000a7ab9 */ /* 0x000fe40000000800 */
[----:B------:R-:W-:Y:S01]  /*44a0*/  FFMA R44, R44, UR10, -R4 ;  /* 0x0000000a2c2c7c23 */ /* 0x000fe20008000804 */
[----:B------:R-:W-:Y:S01]  /*44b0*/  @!P6 FMUL R94, R94, 0.5 ;  /* 0x3f0000005e5ee820 */ /* 0x000fe20000400000 */
[----:B------:R-:W2:Y:S01]  /*44c0*/  MUFU.EX2 R67, R67 ;  /* 0x0000004300437308 */ /* 0x000ea20000000800 */
[----:B----4-:R-:W-:Y:S01]  /*44d0*/  @!P3 FMUL R86, R86, R86 ;  /* 0x000000565656b220 */ /* 0x010fe20000400000 */
[----:B------:R-:W-:Y:S01]  /*44e0*/  FSETP.GEU.AND P3, PT, R98, -126, PT ;  /* 0xc2fc00006200780b */ /* 0x000fe20003f6e000 */
[----:B------:R-:W-:-:S02]  /*44f0*/  ULDC UR10, c[0x0][0x604] ;  /* 0x00018100000a7ab9 */ /* 0x000fc40000000800 */
[--C-:B------:R-:W-:Y:S01]  /*4500*/  FFMA R45, R45, UR10, -R4.reuse ;  /* 0x0000000a2d2d7c23 */ /* 0x100fe20008000804 */
[----:B------:R-:W-:Y:S01]  /*4510*/  ULDC UR10, c[0x0][0x604] ;  /* 0x00018100000a7ab9 */ /* 0x000fe20000000800 */
[----:B------:R-:W-:Y:S01]  /*4520*/  @!P5 FMUL R83, R83, 0.5 ;  /* 0x3f0000005353d820 */ /* 0x000fe20000400000 */
[----:B------:R-:W4:Y:S01]  /*4530*/  MUFU.EX2 R75, R75 ;  /* 0x0000004b004b7308 */ /* 0x000f220000000800 */
[----:B---3--:R-:W-:Y:S01]  /*4540*/  @!P4 FMUL R90, R90, R90 ;  /* 0x0000005a5a5ac220 */ /* 0x008fe20000400000 */
[----:B------:R-:W-:Y:S01]  /*4550*/  FSETP.GEU.AND P4, PT, R102, -126, PT ;  /* 0xc2fc00006600780b */ /* 0x000fe20003f8e000 */
[--C-:B------:R-:W-:Y:S01]  /*4560*/  FFMA R48, R48, UR10, -R4.reuse ;  /* 0x0000000a30307c23 */ /* 0x100fe20008000804 */
[----:B------:R-:W-:Y:S02]  /*4570*/  ULDC UR10, c[0x0][0x604] ;  /* 0x00018100000a7ab9 */ /* 0x000fe40000000800 */
        /* <DEDUP_REMOVED lines=68> */
[----:B------:R-:W-:Y:S01]  /*49c0*/  FFMA R77, R77, UR10, -R4 ;  /* 0x0000000a4d4d7c23 */ /* 0x000fe20008000804 */
[----:B------:R-:W-:-:S03]  /*49d0*/  ULDC UR10, c[0x0][0x604] ;  /* 0x00018100000a7ab9 */ /* 0x000fc60000000800 */
[----:B------:R-:W-:Y:S01]  /*49e0*/  @!P6 FMUL R118, R118, 0.5 ;  /* 0x3f0000007676e820 */ /* 0x000fe20000400000 */
[----:B------:R-:W2:Y:S01]  /*49f0*/  MUFU.EX2 R107, R107 ;  /* 0x0000006b006b7308 */ /* 0x000ea20000000800 */
[----:B----4-:R-:W-:Y:S01]  /*4a00*/  @!P3 FMUL R110, R110, R110 ;  /* 0x0000006e6e6eb220 */ /* 0x010fe20000400000 */
[----:B------:R-:W-:-:S05]  /*4a10*/  FSETP.GEU.AND P3, PT, R111, -126, PT ;  /* 0xc2fc00006f00780b */ /* 0x000fca0003f6e000 */
[----:B------:R-:W-:Y:S01]  /*4a20*/  @!P5 FMUL R119, R119, 0.5 ;  /* 0x3f0000007777d820 */ /* 0x000fe20000400000 */
[----:B------:R-:W4:Y:S01]  /*4a30*/  MUFU.EX2 R115, R115 ;  /* 0x0000007300737308 */ /* 0x000f220000000800 */
[----:B---3--:R-:W-:Y:S01]  /*4a40*/  @!P4 FMUL R114, R114, R114 ;  /* 0x000000727272c220 */ /* 0x008fe20000400000 */
[----:B------:R-:W-:-:S05]  /*4a50*/  FSETP.GEU.AND P4, PT, R24, -126, PT ;  /* 0xc2fc00001800780b */ /* 0x000fca0003f8e000 */
[----:B------:R-:W-:Y:S01]  /*4a60*/  @!P3 FMUL R111, R111, 0.5 ;  /* 0x3f0000006f6fb820 */ /* 0x000fe20000400000 */
[----:B------:R-:W3:Y:S01]  /*4a70*/  MUFU.EX2 R118, R118 ;  /* 0x0000007600767308 */ /* 0x000ee20000000800 */
[----:B--2---:R-:W-:Y:S01]  /*4a80*/  @!P2 FMUL R107, R107, R107 ;  /* 0x0000006b6b6ba220 */ /* 0x004fe20000400000 */
[----:B------:R-:W-:-:S05]  /*4a90*/  FSETP.GEU.AND P2, PT, R8, -126, PT ;  /* 0xc2fc00000800780b */ /* 0x000fca0003f4e000 */
        /* <DEDUP_REMOVED lines=17> */
[----:B------:R4:W5:Y:S01]  /*4bb0*/  MUFU.EX2 R123, R25 ;  /* 0x00000019007b7308 */ /* 0x0009620000000800 */
[----:B---3--:R-:W-:Y:S01]  /*4bc0*/  @!P4 FMUL R24, R24, R24 ;  /* 0x000000181818c220 */ /* 0x008fe20000400000 */
[----:B------:R-:W-:-:S05]  /*4bd0*/  FSETP.GEU.AND P4, PT, R36, -126, PT ;  /* 0xc2fc00002400780b */ /* 0x000fca0003f8e000 */
[----:B------:R-:W-:Y:S01]  /*4be0*/  @!P3 FMUL R32, R32, 0.5 ;  /* 0x3f0000002020b820 */ /* 0x000fe20000400000 */
[----:B------:R-:W3:Y:S01]  /*4bf0*/  MUFU.EX2 R28, R28 ;  /* 0x0000001c001c7308 */ /* 0x000ee20000000800 */
[----:B--2---:R-:W-:Y:S01]  /*4c00*/  @!P2 FMUL R8, R8, R8 ;  /* 0x000000080808a220 */ /* 0x004fe20000400000 */
[----:B------:R-:W-:Y:S01]  /*4c10*/  FSETP.GEU.AND P2, PT, R33, -126, PT ;  /* 0xc2fc00002100780b */ /* 0x000fe20003f4e000 */
[----:B----4-:R-:W-:Y:S01]  /*4c20*/  FFMA R25, R80, UR10, -R4 ;  /* 0x0000000a50197c23 */ /* 0x010fe20008000804 */
[----:B------:R-:W-:-:S03]  /*4c30*/  ULDC UR10, c[0x0][0x604] ;  /* 0x00018100000a7ab9 */ /* 0x000fc60000000800 */
[----:B------:R-:W-:Y:S01]  /*4c40*/  @!P4 FMUL R36, R36, 0.5 ;  /* 0x3f0000002424c820 */ /* 0x000fe20000400000 */
[----:B------:R2:W4:Y:S01]  /*4c50*/  MUFU.EX2 R127, R29 ;  /* 0x0000001d007f7308 */ /* 0x0005220000000800 */
[----:B-----5:R-:W-:Y:S01]  /*4c60*/  @!P1 FMUL R123, R123, R123 ;  /* 0x0000007b7b7b9220 */ /* 0x020fe20000400000 */
[----:B------:R-:W-:-:S05]  /*4c70*/  FSETP.GEU.AND P1, PT, R37, -126, PT ;  /* 0xc2fc00002500780b */ /* 0x000fca0003f2e000 */
[----:B------:R-:W-:Y:S01]  /*4c80*/  @!P2 FMUL R33, R33, 0.5 ;  /* 0x3f0000002121a820 */ /* 0x000fe20000400000 */
[----:B------:R-:W5:Y:S01]  /*4c90*/  MUFU.EX2 R32, R32 ;  /* 0x0000002000207308 */ /* 0x000f620000000800 */
[----:B---3--:R-:W-:Y:S01]  /*4ca0*/  @!P6 FMUL R28, R28, R28 ;  /* 0x0000001c1c1ce220 */ /* 0x008fe20000400000 */
[----:B------:R-:W-:Y:S01]  /*4cb0*/  FSETP.GEU.AND P6, PT, R40, -126, PT ;  /* 0xc2fc00002800780b */ /* 0x000fe20003fce000 */
[--C-:B--2---:R-:W-:Y:S01]  /*4cc0*/  FFMA R29, R81, UR10, -R4.reuse ;  /* 0x0000000a511d7c23 */ /* 0x104fe20008000804 */
        /* <DEDUP_REMOVED lines=10> */
[----:B------:R-:W3:Y:S01]  /*4d70*/  MUFU.EX2 R36, R36 ;  /* 0x0000002400247308 */ /* 0x000ee20000000800 */
[----:B-----5:R-:W-:Y:S01]  /*4d80*/  @!P3 FMUL R32, R32, R32 ;  /* 0x000000202020b220 */ /* 0x020fe20000400000 */
[----:B------:R-:W-:Y:S01]  /*4d90*/  FSETP.GEU.AND P3, PT, R44, -126, PT ;  /* 0xc2fc00002c00780b */ /* 0x000fe20003f6e000 */
[--C-:B------:R-:W-:Y:S01]  /*4da0*/  FFMA R88, R88, UR10, -R4.reuse ;  /* 0x0000000a58587c23 */ /* 0x100fe20008000804 */
[----:B------:R-:W-:Y:S02]  /*4db0*/  ULDC UR10, c[0x0][0x604] ;  /* 0x00018100000a7ab9 */ /* 0x000fe40000000800 */
[----:B------:R-:W-:Y:S01]  /*4dc0*/  FFMA R89, R89, UR10, -R4 ;  /* 0x0000000a59597c23 */ /* 0x000fe20008000804 */
[----:B------:R-:W-:Y:S01]  /*4dd0*/  @!P5 FMUL R41, R41, 0.5 ;  /* 0x3f0000002929d820 */ /* 0x000fe20000400000 */
[----:B------:R4:W5:Y:S01]  /*4de0*/  MUFU.EX2 R135, R37 ;  /* 0x0000002500877308 */ /* 0x0009620000000800 */
[----:B--2---:R-:W-:Y:S01]  /*4df0*/  @!P2 FMUL R131, R131, R131 ;  /* 0x000000838383a220 */ /* 0x004fe20000400000 */
[----:B------:R-:W-:Y:S01]  /*4e00*/  FSETP.GEU.AND P2, PT, R45, -126, PT ;  /* 0xc2fc00002d00780b */ /* 0x000fe20003f4e000 */
[----:B------:R-:W-:-:S04]  /*4e10*/  ULDC UR10, c[0x0][0x604] ;  /* 0x00018100000a7ab9 */ /* 0x000fc80000000800 */
[----:B------:R-:W-:Y:S01]  /*4e20*/  @!P3 FMUL R44, R44, 0.5 ;  /* 0x3f0000002c2cb820 */ /* 0x000fe20000400000 */
[----:B------:R-:W2:Y:S01]  /*4e30*/  MUFU.EX2 R139, R41 ;  /* 0x00000029008b7308 */ /* 0x000ea20000000800 */
[----:B---3--:R-:W-:Y:S01]  /*4e40*/  @!P4 FMUL R36, R36, R36 ;  /* 0x000000242424c220 */ /* 0x008fe20000400000 */
[----:B------:R-:W-:Y:S01]  /*4e50*/  FSETP.GEU.AND P4, PT, R48, -126, PT ;  /* 0xc2fc00003000780b */ /* 0x000fe20003f8e000 */
[----:B----4-:R-:W-:Y:S01]  /*4e60*/  FADD R37, R91, R82 ;  /* 0x000000525b257221 */ /* 0x010fe20000000000 */
[----:B------:R-:W-:-:S03]  /*4e70*/  F2FP.BF16.F32.PACK_AB R91, R20, R91 ;  /* 0x0000005b145b723e */ /* 0x000fc600000010ff */
[----:B------:R-:W-:Y:S01]  /*4e80*/  @!P2 FMUL R45, R45, 0.5 ;  /* 0x3f0000002d2da820 */ /* 0x000fe20000400000 */
[----:B------:R-:W3:Y:S01]  /*4e90*/  MUFU.EX2 R40, R40 ;  /* 0x0000002800287308 */ /* 0x000ee20000000800 */
[----:B-----5:R-:W-:Y:S01]  /*4ea0*/  @!P1 FMUL R135, R135, R135 ;  /* 0x0000008787879220 */ /* 0x020fe20000400000 */
[----:B------:R-:W-:-:S05]  /*4eb0*/  FSETP.GEU.AND P1, PT, R49, -126, PT ;  /* 0xc2fc00003100780b */ /* 0x000fca0003f2e000 */
[----:B------:R-:W-:Y:S01]  /*4ec0*/  @!P4 FMUL R48, R48, 0.5 ;  /* 0x3f0000003030c820 */ /* 0x000fe20000400000 */
[----:B------:R-:W4:Y:S01]  /*4ed0*/  MUFU.EX2 R44, R44 ;  /* 0x0000002c002c7308 */ /* 0x000f220000000800 */
[----:B--2---:R-:W-:Y:S01]  /*4ee0*/  @!P5 FMUL R139, R139, R139 ;  /* 0x0000008b8b8bd220 */ /* 0x004fe20000400000 */
[----:B------:R-:W-:-:S05]  /*4ef0*/  FSETP.GEU.AND P5, PT, R53, -126, PT ;  /* 0xc2fc00003500780b */ /* 0x000fca0003fae000 */
[----:B------:R-:W-:Y:S01]  /*4f00*/  @!P1 FMUL R49, R49, 0.5 ;  /* 0x3f00000031319820 */ /* 0x000fe20000400000 */
[----:B------:R-:W2:Y:S01]  /*4f10*/  MUFU.EX2 R143, R45 ;  /* 0x0000002d008f7308 */ /* 0x000ea20000000800 */
[----:B---3--:R-:W-:Y:S01]  /*4f20*/  @!P6 FMUL R40, R40, R40 ;  /* 0x000000282828e220 */ /* 0x008fe20000400000 */
[----:B------:R-:W-:-:S05]  /*4f30*/  FSETP.GEU.AND P6, PT, R52, -126, PT ;  /* 0xc2fc00003400780b */ /* 0x000fca0003fce000 */
[----:B------:R-:W-:Y:S01]  /*4f40*/  @!P5 FMUL R53, R53, 0.5 ;  /* 0x3f0000003535d820 */ /* 0x000fe20000400000 */
[----:B------:R-:W3:Y:S01]  /*4f50*/  MUFU.EX2 R48, R48 ;  /* 0x0000003000307308 */ /* 0x000ee20000000800 */
[----:B----4-:R-:W-:Y:S01]  /*4f60*/  @!P3 FMUL R44, R44, R44 ;  /* 0x0000002c2c2cb220 */ /* 0x010fe20000400000 */
        /* <DEDUP_REMOVED lines=38> */
[----:B------:R4:W5:Y:S01]  /*51d0*/  MUFU.EX2 R72, R68 ;  /* 0x0000004400487308 */ /* 0x0009620000000800 */
[----:B--2---:R-:W-:Y:S01]  /*51e0*/  @!P5 FMUL R157, R157, R157 ;  /* 0x0000009d9d9dd220 */ /* 0x004fe20000400000 */
[----:B------:R-:W-:-:S05]  /*51f0*/  FSETP.GEU.AND P5, PT, R77, -126, PT ;  /* 0xc2fc00004d00780b */ /* 0x000fca0003fae000 */
[----:B------:R-:W-:Y:S01]  /*5200*/  @!P4 FMUL R122, R122, 0.5 ;  /* 0x3f0000007a7ac820 */ /* 0x000fe20000400000 */
[----:B------:R-:W2:Y:S01]  /*5210*/  MUFU.EX2 R73, R69 ;  /* 0x0000004500497308 */ /* 0x000ea20000000800 */
[----:B---3--:R-:W-:Y:S01]  /*5220*/  @!P6 FMUL R64, R64, R64 ;  /* 0x000000404040e220 */ /* 0x008fe20000400000 */
[----:B------:R-:W-:Y:S01]  /*5230*/  FSETP.GEU.AND P6, PT, R76, -126, PT ;  /* 0xc2fc00004c00780b */ /* 0x000fe20003fce000 */
[----:B----4-:R-:W-:-:S04]  /*5240*/  FADD R68, R17, R94 ;  /* 0x0000005e11447221 */ /* 0x010fc80000000000 */
        /* <DEDUP_REMOVED lines=13> */
[----:B------:R3:W5:Y:S01]  /*5320*/  MUFU.EX2 R80, R76 ;  /* 0x0000004c00507308 */ /* 0x0007620000000800 */
[----:B----4-:R-:W-:Y:S01]  /*5330*/  @!P4 FMUL R122, R122, R122 ;  /* 0x0000007a7a7ac220 */ /* 0x010fe20000400000 */
[----:B------:R-:W-:-:S05]  /*5340*/  FSETP.GEU.AND P4, PT, R126, -126, PT ;  /* 0xc2fc00007e00780b */ /* 0x000fca0003f8e000 */
[----:B------:R-:W-:Y:S01]  /*5350*/  @!P1 FMUL R161, R161, 0.5 ;  /* 0x3f000000a1a19820 */ /* 0x000fe20000400000 */
[----:B------:R4:W1:Y:S01]  /*5360*/  MUFU.EX2 R84, R25 ;  /* 0x0000001900547308 */ /* 0x0008620000000800 */
[----:B--2---:R-:W-:Y:S01]  /*5370*/  @!P5 FMUL R81, R81, R81 ;  /* 0x000000515151d220 */ /* 0x004fe20000400000 */
[----:B------:R-:W-:Y:S01]  /*5380*/  FSETP.GEU.AND P5, PT, R89, -126, PT ;  /* 0xc2fc00005900780b */ /* 0x000fe20003fae000 */
[----:B---3--:R-:W-:-:S04]  /*5390*/  FADD R76, R21, R110 ;  /* 0x0000006e154c7221 */ /* 0x008fc80000000000 */
[----:B------:R-:W-:Y:S01]  /*53a0*/  @!P4 FMUL R126, R126, 0.5 ;  /* 0x3f0000007e7ec820 */ /* 0x000fe20000400000 */
[----:B------:R2:W3:Y:S01]  /*53b0*/  MUFU.EX2 R85, R29 ;  /* 0x0000001d00557308 */ /* 0x0004e20000000800 */
[----:B-----5:R-:W-:Y:S01]  /*53c0*/  @!P6 FMUL R80, R80, R80 ;  /* 0x000000505050e220 */ /* 0x020fe20000400000 */
[----:B----4-:R-:W-:Y:S01]  /*53d0*/  FFMA R25, R92, UR10, -R4 ;  /* 0x0000000a5c197c23 */ /* 0x010fe20008000804 */
[----:B------:R-:W-:Y:S01]  /*53e0*/  FSETP.GEU.AND P6, PT, R88, -126, PT ;  /* 0xc2fc00005800780b */ /* 0x000fe20003fce000 */
[----:B------:R-:W-:-:S03]  /*53f0*/  ULDC UR10, c[0x0][0x604] ;  /* 0x00018100000a7ab9 */ /* 0x000fc60000000800 */
[----:B------:R-:W-:Y:S01]  /*5400*/  @!P5 FMUL R89, R89, 0.5 ;  /* 0x3f0000005959d820 */ /* 0x000fe20000400000 */
[----:B------:R-:W4:Y:S01]  /*5410*/  MUFU.EX2 R161, R161 ;  /* 0x000000a100a17308 */ /* 0x000f220000000800 */
[----:B-1----:R-:W-:Y:S01]  /*5420*/  @!P3 FMUL R84, R84, R84 ;  /* 0x000000545454b220 */ /* 0x002fe20000400000 */
[----:B------:R-:W-:Y:S01]  /*5430*/  FSETP.GEU.AND P3, PT, R25, -126, PT ;  /* 0xc2fc00001900780b */ /* 0x000fe20003f6e000 */
[--C-:B--2---:R-:W-:Y:S01]  /*5440*/  FFMA R29, R93, UR10, -R4.reuse ;  /* 0x0000000a5d1d7c23 */ /* 0x104fe20008000804 */
[----:B------:R-:W-:Y:S02]  /*5450*/  ULDC UR10, c[0x0][0x604] ;  /* 0x00018100000a7ab9 */ /* 0x000fe40000000800 */
[--C-:B------:R-:W-:Y:S01]  /*5460*/  FFMA R33, R96, UR10, -R4.reuse ;  /* 0x0000000a60217c23 */ /* 0x100fe20008000804 */
[----:B------:R-:W-:Y:S01]  /*5470*/  ULDC UR10, c[0x0][0x604] ;  /* 0x00018100000a7ab9 */ /* 0x000fe20000000800 */
[----:B------:R-:W1:Y:S01]  /*5480*/  MUFU.EX2 R126, R126 ;  /* 0x0000007e007e7308 */ /* 0x000e620000000800 */
[----:B------:R-:W-:Y:S01]  /*5490*/  @!P6 FMUL R88, R88, 0.5 ;  /* 0x3f0000005858e820 */ /* 0x000fe20000400000 */
[----:B---3--:R-:W-:Y:S01]  /*54a0*/  @!P2 FMUL R85, R85, R85 ;  /* 0x000000555555a220 */ /* 0x008fe20000400000 */
[----:B------:R-:W-:Y:S01]  /*54b0*/  FSETP.GEU.AND P2, PT, R29, -126, PT ;  /* 0xc2fc00001d00780b */ /* 0x000fe20003f4e000 */
[----:B------:R-:W-:Y:S01]  /*54c0*/  FFMA R130, R97, UR10, -R4 ;  /* 0x0000000a61827c23 */ /* 0x000fe20008000804 */
[----:B------:R-:W-:-:S02]  /*54d0*/  ULDC UR10, c[0x0][0x604] ;  /* 0x00018100000a7ab9 */ /* 0x000fc40000000800 */
[----:B------:R-:W-:Y:S01]  /*54e0*/  @!P3 FMUL R25, R25, 0.5 ;  /* 0x3f0000001919b820 */ /* 0x000fe20000400000 */
[----:B------:R-:W2:Y:S01]  /*54f0*/  MUFU.EX2 R92, R89 ;  /* 0x00000059005c7308 */ /* 0x000ea20000000800 */
[--C-:B------:R-:W-:Y:S01]  /*5500*/  FFMA R100, R100, UR10, -R4.reuse ;  /* 0x0000000a64647c23 */ /* 0x100fe20008000804 */
[----:B------:R-:W-:Y:S01]  /*5510*/  ULDC UR10, c[0x0][0x604] ;  /* 0x00018100000a7ab9 */ /* 0x000fe20000000800 */
[----:B----4-:R-:W-:Y:S01]  /*5520*/  @!P1 FMUL R161, R161, R161 ;  /* 0x000000a1a1a19220 */ /* 0x010fe20000400000 */
[--C-:B------:R-:W-:Y:S01]  /*5530*/  FFMA R101, R101, UR10, -R4.reuse ;  /* 0x0000000a65657c23 */ /* 0x100fe20008000804 */
[----:B------:R-:W-:Y:S01]  /*5540*/  FSETP.GEU.AND P1, PT, R130, -126, PT ;  /* 0xc2fc00008200780b */ /* 0x000fe20003f2e000 */
[----:B------:R-:W-:Y:S02]  /*5550*/  ULDC UR10, c[0x0][0x604] ;  /* 0x00018100000a7ab9 */ /* 0x000fe40000000800 */
[----:B------:R3:W4:Y:S01]  /*5560*/  MUFU.EX2 R163, R88 ;  /* 0x0000005800a37308 */ /* 0x0007220000000800 */
[----:B-1----:R-:W-:Y:S01]  /*5570*/  @!P4 FMUL R126, R126, R126 ;  /* 0x0000007e7e7ec220 */ /* 0x002fe20000400000 */
[----:B------:R-:W-:Y:S01]  /*5580*/  FSETP.GEU.AND P4, PT, R33, -126, PT ;  /* 0xc2fc00002100780b */ /* 0x000fe20003f8e000 */
[----:B------:R-:W-:Y:S01]  /*5590*/  @!P2 FMUL R29, R29, 0.5 ;  /* 0x3f0000001d1da820 */ /* 0x000fe20000400000 */
[----:B------:R-:W-:Y:S01]  /*55a0*/  FFMA R167, R104, UR10, -R4 ;  /* 0x0000000a68a77c23 */ /* 0x000fe20008000804 */
[----:B------:R-:W-:-:S02]  /*55b0*/  ULDC UR10, c[0x0][0x604] ;  /* 0x00018100000a7ab9 */ /* 0x000fc40000000800 */
[----:B------:R-:W-:Y:S01]  /*55c0*/  FFMA R3, R3, UR10, -R4 ;  /* 0x0000000a03037c23 */ /* 0x000fe20008000804 */
[----:B------:R-:W1:Y:S01]  /*55d0*/  MUFU.EX2 R93, R25 ;  /* 0x00000019005d7308 */ /* 0x000e620000000800 */
[----:B--2---:R-:W-:Y:S01]  /*55e0*/  @!P5 FMUL R92, R92, R92 ;  /* 0x0000005c5c5cd220 */ /* 0x004fe20000400000 */
[----:B------:R-:W-:Y:S01]  /*55f0*/  FSETP.GEU.AND P5, PT, R101, -126, PT ;  /* 0xc2fc00006500780b */ /* 0x000fe20003fae000 */
[----:B------:R-:W-:Y:S01]  /*5600*/  @!P1 FMUL R130, R130, 0.5 ;  /* 0x3f00000082829820 */ /* 0x000fe20000400000 */
[----:B------:R-:W-:Y:S01]  /*5610*/  ULDC UR10, c[0x0][0x604] ;  /* 0x00018100000a7ab9 */ /* 0x000fe20000000800 */
[----:B---3--:R-:W-:Y:S01]  /*5620*/  FADD R88, R35, R114 ;  /* 0x0000007223587221 */ /* 0x008fe20000000000 */
[----:B------:R-:W-:Y:S01]  /*5630*/  FFMA R169, R108, UR10, -R4 ;  /* 0x0000000a6ca97c23 */ /* 0x000fe20008000804 */
[----:B------:R-:W-:Y:S01]  /*5640*/  @!P4 FMUL R33, R33, 0.5 ;  /* 0x3f0000002121c820 */ /* 0x000fe20000400000 */
[----:B------:R2:W3:Y:S01]  /*5650*/  MUFU.EX2 R96, R29 ;  /* 0x0000001d00607308 */ /* 0x0004e20000000800 */
[----:B----4-:R-:W-:Y:S01]  /*5660*/  @!P6 FMUL R163, R163, R163 ;  /* 0x000000a3a3a3e220 */ /* 0x010fe20000400000 */
[----:B------:R-:W-:Y:S01]  /*5670*/  FSETP.GEU.AND P6, PT, R100, -126, PT ;  /* 0xc2fc00006400780b */ /* 0x000fe20003fce000 */
[----:B------:R-:W-:Y:S01]  /*5680*/  ULDC UR10, c[0x0][0x604] ;  /* 0x00018100000a7ab9 */ /* 0x000fe20000000800 */
[----:B------:R-:W-:Y:S01]  /*5690*/  FADD R158, R37, R88 ;  /* 0x00000058259e7221 */ /* 0x000fe20000000000 */
[--C-:B------:R-:W-:Y:S01]  /*56a0*/  FFMA R109, R109, UR10, -R4.reuse ;  /* 0x0000000a6d6d7c23 */ /* 0x100fe20008000804 */
[----:B------:R-:W-:Y:S01]  /*56b0*/  ULDC UR10, c[0x0][0x604] ;  /* 0x00018100000a7ab9 */ /* 0x000fe20000000800 */
[----:B------:R-:W-:Y:S01]  /*56c0*/  @!P5 FMUL R101, R101, 0.5 ;  /* 0x3f0000006565d820 */ /* 0x000fe20000400000 */
[----:B------:R4:W5:Y:S01]  /*56d0*/  MUFU.EX2 R97, R33 ;  /* 0x0000002100617308 */ /* 0x0009620000000800 */
[----:B-1----:R-:W-:Y:S01]  /*56e0*/  @!P3 FMUL R93, R93, R93 ;  /* 0x0000005d5d5db220 */ /* 0x002fe20000400000 */
[----:B------:R-:W-:Y:S01]  /*56f0*/  FSETP.GEU.AND P3, PT, R167, -126, PT ;  /* 0xc2fc0000a700780b */ /* 0x000fe20003f6e000 */
[----:B------:R-:W-:Y:S01]  /*5700*/  FFMA R25, R112, UR10, -R4 ;  /* 0x0000000a70197c23 */ /* 0x000fe20008000804 */
[----:B------:R-:W-:Y:S01]  /*5710*/  ULDC UR10, c[0x0][0x604] ;  /* 0x00018100000a7ab9 */ /* 0x000fe20000000800 */
[----:B------:R-:W-:Y:S01]  /*5720*/  FADD R37, R15, R86 ;  /* 0x000000560f257221 */ /* 0x000fe20000000000 */
[--C-:B--2---:R-:W-:Y:S01]  /*5730*/  FFMA R29, R113, UR10, -R4.reuse ;  /* 0x0000000a711d7c23 */ /* 0x104fe20008000804 */
[----:B------:R-:W-:Y:S01]  /*5740*/  @!P6 FMUL R100, R100, 0.5 ;  /* 0x3f0000006464e820 */ /* 0x000fe20000400000 */
[----:B------:R-:W1:Y:S01]  /*5750*/  MUFU.EX2 R130, R130 ;  /* 0x0000008200827308 */ /* 0x000e620000000800 */
[----:B---3--:R-:W-:Y:S01]  /*5760*/  @!P2 FMUL R96, R96, R96 ;  /* 0x000000606060a220 */ /* 0x008fe20000400000 */
[----:B------:R-:W-:Y:S01]  /*5770*/  FSETP.GEU.AND P2, PT, R3, -126, PT ;  /* 0xc2fc00000300780b */ /* 0x000fe20003f4e000 */
[----:B------:R-:W-:Y:S01]  /*5780*/  ULDC UR10, c[0x0][0x604] ;  /* 0x00018100000a7ab9 */ /* 0x000fe20000000800 */
[--C-:B----4-:R-:W-:Y:S01]  /*5790*/  FFMA R33, R133, UR15, -R4.reuse ;  /* 0x0000000f85217c23 */ /* 0x110fe20008000804 */
[----:B------:R-:W-:Y:S01]  /*57a0*/  FFMA R133, R140, UR19, -R4 ;  /* 0x000000138c857c23 */ /* 0x000fe20008000804 */
[----:B------:R-:W-:Y:S01]  /*57b0*/  FADD R88, R23, R118 ;  /* 0x0000007617587221 */ /* 0x000fe20000000000 */
[----:B------:R-:W-:Y:S01]  /*57c0*/  @!P3 FMUL R167, R167, 0.5 ;  /* 0x3f000000a7a7b820 */ /* 0x000fe20000400000 */
[----:B------:R-:W2:Y:S01]  /*57d0*/  MUFU.EX2 R104, R101 ;  /* 0x0000006500687308 */ /* 0x000ea20000000800 */
[----:B-----5:R-:W-:Y:S01]  /*57e0*/  @!P4 FMUL R97, R97, R97 ;  /* 0x000000616161c220 */ /* 0x020fe20000400000 */
[----:B------:R-:W-:Y:S01]  /*57f0*/  FSETP.GEU.AND P4, PT, R169, -126, PT ;  /* 0xc2fc0000a900780b */ /* 0x000fe20003f8e000 */
[----:B------:R-:W-:Y:S01]  /*5800*/  FADD R162, R37, R88 ;  /* 0x0000005825a27221 */ /* 0x000fe20000000000 */
[----:B------:R-:W-:Y:S01]  /*5810*/  FADD R37, R26, R75 ;  /* 0x0000004b1a257221 */ /* 0x000fe20000000000 */
[----:B------:R-:W-:Y:S01]  /*5820*/  FADD R88, R39, R8 ;  /* 0x0000000827587221 */ /* 0x000fe20000000000 */
[----:B------:R-:W-:Y:S01]  /*5830*/  F2FP.BF16.F32.PACK_AB R35, R50, R35 ;  /* 0x000000233223723e */ /* 0x000fe200000010ff */
[----:B------:R-:W-:Y:S01]  /*5840*/  @!P2 FMUL R3, R3, 0.5 ;  /* 0x3f0000000303a820 */ /* 0x000fe20000400000 */
[----:B------:R-:W3:Y:S01]  /*5850*/  MUFU.EX2 R165, R100 ;  /* 0x0000006400a57308 */ /* 0x000ee20000000800 */
[----:B-1----:R-:W-:Y:S01]  /*5860*/  @!P1 FMUL R130, R130, R130 ;  /* 0x0000008282829220 */ /* 0x002fe20000400000 */
[----:B------:R-:W-:Y:S01]  /*5870*/  FSETP.GEU.AND P1, PT, R109, -126, PT ;  /* 0xc2fc00006d00780b */ /* 0x000fe20003f2e000 */
[----:B------:R-:W-:Y:S01]  /*5880*/  FADD R168, R37, R88 ;  /* 0x0000005825a87221 */ /* 0x000fe20000000000 */
[----:B------:R-:W-:-:S03]  /*5890*/  F2FP.BF16.F32.PACK_AB R39, R39, R58 ;  /* 0x0000003a2727723e */ /* 0x000fc600000010ff */
[----:B------:R-:W-:Y:S01]  /*58a0*/  @!P4 FMUL R169, R169, 0.5 ;  /* 0x3f000000a9a9c820 */ /* 0x000fe20000400000 */
[----:B------:R-:W1:Y:S01]  /*58b0*/  MUFU.EX2 R167, R167 ;  /* 0x000000a700a77308 */ /* 0x000e620000000800 */
[----:B--2---:R-:W-:Y:S01]  /*58c0*/  @!P5 FMUL R104, R104, R104 ;  /* 0x000000686868d220 */ /* 0x004fe20000400000 */
[----:B------:R-:W-:-:S05]  /*58d0*/  FSETP.GEU.AND P5, PT, R29, -126, PT ;  /* 0xc2fc00001d00780b */ /* 0x000fca0003fae000 */
[----:B------:R-:W-:Y:S01]  /*58e0*/  @!P1 FMUL R109, R109, 0.5 ;  /* 0x3f0000006d6d9820 */ /* 0x000fe20000400000 */
[----:B------:R2:W4:Y:S01]  /*58f0*/  MUFU.EX2 R108, R3 ;  /* 0x00000003006c7308 */ /* 0x0005220000000800 */
[----:B---3--:R-:W-:Y:S01]  /*5900*/  @!P6 FMUL R165, R165, R165 ;  /* 0x000000a5a5a5e220 */ /* 0x008fe20000400000 */
[----:B------:R-:W-:-:S05]  /*5910*/  FSETP.GEU.AND P6, PT, R25, -126, PT ;  /* 0xc2fc00001900780b */ /* 0x000fca0003fce000 */
[----:B------:R-:W-:Y:S01]  /*5920*/  @!P5 FMUL R29, R29, 0.5 ;  /* 0x3f0000001d1dd820 */ /* 0x000fe20000400000 */
[----:B------:R-:W3:Y:S01]  /*5930*/  MUFU.EX2 R112, R109 ;  /* 0x0000006d00707308 */ /* 0x000ee20000000800 */
[--C-:B--2---:R-:W-:Y:S01]  /*5940*/  FFMA R3, R116, UR10, -R4.reuse ;  /* 0x0000000a74037c23 */ /* 0x104fe20008000804 */
[----:B-1----:R-:W-:Y:S01]  /*5950*/  @!P3 FMUL R167, R167, R167 ;  /* 0x000000a7a7a7b220 */ /* 0x002fe20000400000 */
[----:B------:R-:W-:Y:S02]  /*5960*/  ULDC UR10, c[0x0][0x604] ;  /* 0x00018100000a7ab9 */ /* 0x000fe40000000800 */
[--C-:B------:R-:W-:Y:S01]  /*5970*/  FFMA R171, R120, UR10, -R4.reuse ;  /* 0x0000000a78ab7c23 */ /* 0x100fe20008000804 */
[----:B------:R-:W-:Y:S01]  /*5980*/  FSETP.GEU.AND P3, PT, R3, -126, PT ;  /* 0xc2fc00000300780b */ /* 0x000fe20003f6e000 */
[----:B------:R-:W-:Y:S01]  /*5990*/  @!P6 FMUL R25, R25, 0.5 ;  /* 0x3f0000001919e820 */ /* 0x000fe20000400000 */
[----:B------:R-:W1:Y:S01]  /*59a0*/  MUFU.EX2 R169, R169 ;  /* 0x000000a900a97308 */ /* 0x000e620000000800 */
[----:B------:R-:W-:Y:S01]  /*59b0*/  ULDC UR10, c[0x0][0x604] ;  /* 0x00018100000a7ab9 */ /* 0x000fe20000000800 */
[----:B----4-:R-:W-:Y:S01]  /*59c0*/  @!P2 FMUL R108, R108, R108 ;  /* 0x0000006c6c6ca220 */ /* 0x010fe20000400000 */
[----:B------:R-:W-:Y:S01]  /*59d0*/  FFMA R120, R121, UR10, -R4 ;  /* 0x0000000a79787c23 */ /* 0x000fe20008000804 */
[----:B------:R-:W-:Y:S01]  /*59e0*/  ULDC UR10, c[0x0][0x604] ;  /* 0x00018100000a7ab9 */ /* 0x000fe20000000800 */
[----:B------:R-:W-:-:S03]  /*59f0*/  FSETP.GEU.AND P2, PT, R171, -126, PT ;  /* 0xc2fc0000ab00780b */ /* 0x000fc60003f4e000 */
[----:B------:R2:W4:Y:S01]  /*5a00*/  MUFU.EX2 R116, R29 ;  /* 0x0000001d00747308 */ /* 0x0005220000000800 */
[----:B---3--:R-:W-:Y:S02]  /*5a10*/  @!P1 FMUL R112, R112, R112 ;  /* 0x0000007070709220 */ /* 0x008fe40000400000 */
[----:B------:R-:W-:-:S05]  /*5a20*/  @!P3 FMUL R3, R3, 0.5 ;  /* 0x3f0000000303b820 */ /* 0x000fca0000400000 */
[----:B------:R3:W5:Y:S01]  /*5a30*/  MUFU.EX2 R113, R25 ;  /* 0x0000001900717308 */ /* 0x0007620000000800 */
[----:B-1----:R-:W-:Y:S01]  /*5a40*/  @!P4 FMUL R169, R169, R169 ;  /* 0x000000a9a9a9c220 */ /* 0x002fe20000400000 */
[----:B------:R-:W-:Y:S01]  /*5a50*/  FSETP.GEU.AND P4, PT, R120, -126, PT ;  /* 0xc2fc00007800780b */ /* 0x000fe20003f8e000 */
[----:B------:R-:W-:Y:S01]  /*5a60*/  @!P2 FMUL R171, R171, 0.5 ;  /* 0x3f000000ababa820 */ /* 0x000fe20000400000 */
[--C-:B--2---:R-:W-:Y:S01]  /*5a70*/  FFMA R29, R129, UR14, -R4.reuse ;  /* 0x0000000e811d7c23 */ /* 0x104fe20008000804 */
[--C-:B------:R-:W-:Y:S01]  /*5a80*/  FFMA R129, R136, UR18, -R4.reuse ;  /* 0x0000001288817c23 */ /* 0x100fe20008000804 */
[----:B------:R-:W-:Y:S01]  /*5a90*/  ULDC UR14, c[0x0][0x604] ;  /* 0x00018100000e7ab9 */ /* 0x000fe20000000800 */
[--C-:B------:R-:W-:Y:S01]  /*5aa0*/  FFMA R136, R141, UR22, -R4.reuse ;  /* 0x000000168d887c23 */ /* 0x100fe20008000804 */
[----:B------:R1:W2:Y:S01]  /*5ab0*/  MUFU.EX2 R121, R3 ;  /* 0x0000000300797308 */ /* 0x0002a20000000800 */
[--C-:B---3--:R-:W-:Y:S01]  /*5ac0*/  FFMA R25, R124, UR10, -R4.reuse ;  /* 0x0000000a7c197c23 */ /* 0x108fe20008000804 */
[----:B------:R-:W-:Y:S01]  /*5ad0*/  ULDC UR10, c[0x0][0x604] ;  /* 0x00018100000a7ab9 */ /* 0x000fe20000000800 */
[----:B----4-:R-:W-:Y:S01]  /*5ae0*/  @!P5 FMUL R116, R116, R116 ;  /* 0x000000747474d220 */ /* 0x010fe20000400000 */
[--C-:B------:R-:W-:Y:S01]  /*5af0*/  FFMA R124, R117, UR10, -R4.reuse ;  /* 0x0000000a757c7c23 */ /* 0x100fe20008000804 */
[----:B------:R-:W-:Y:S01]  /*5b00*/  ULDC UR10, c[0x0][0x604] ;  /* 0x00018100000a7ab9 */ /* 0x000fe20000000800 */
[----:B------:R-:W-:Y:S01]  /*5b10*/  FSETP.GEU.AND P1, PT, R25, -126, PT ;  /* 0xc2fc00001900780b */ /* 0x000fe20003f2e000 */
[----:B------:R-:W-:Y:S01]  /*5b20*/  @!P4 FMUL R120, R120, 0.5 ;  /* 0x3f0000007878c820 */ /* 0x000fe20000400000 */
[----:B------:R-:W3:Y:S01]  /*5b30*/  MUFU.EX2 R171, R171 ;  /* 0x000000ab00ab7308 */ /* 0x000ee20000000800 */
[--C-:B-1----:R-:W-:Y:S01]  /*5b40*/  FFMA R3, R125, UR10, -R4.reuse ;  /* 0x0000000a7d037c23 */ /* 0x102fe20008000804 */
[--C-:B------:R-:W-:Y:S01]  /*5b50*/  FFMA R125, R128, UR11, -R4.reuse ;  /* 0x0000000b807d7c23 */ /* 0x100fe20008000804 */
[----:B------:R-:W-:Y:S01]  /*5b60*/  ULDC UR11, c[0x0][0x604] ;  /* 0x00018100000b7ab9 */ /* 0x000fe20000000800 */
[----:B------:R-:W-:Y:S01]  /*5b70*/  ULDC UR10, c[0x0][0x604] ;  /* 0x00018100000a7ab9 */ /* 0x000fe20000000800 */
[--C-:B------:R-:W-:Y:S01]  /*5b80*/  FFMA R134, R137, UR11, -R4.reuse ;  /* 0x0000000b89867c23 */ /* 0x100fe20008000804 */
[----:B------:R-:W-:Y:S01]  /*5b90*/  FSETP.GEU.AND P5, PT, R3, -126, PT ;  /* 0xc2fc00000300780b */ /* 0x000fe20003fae000 */
[----:B------:R-:W-:Y:S01]  /*5ba0*/  FFMA R137, R144, UR14, -R4 ;  /* 0x0000000e90897c23 */ /* 0x000fe20008000804 */
[----:B------:R-:W1:Y:S01]  /*5bb0*/  MUFU.EX2 R120, R120 ;  /* 0x0000007800787308 */ /* 0x000e620000000800 */
[----:B------:R-:W-:Y:S01]  /*5bc0*/  ULDC UR18, c[0x0][0x604] ;  /* 0x0001810000127ab9 */ /* 0x000fe20000000800 */
[----:B-----5:R-:W-:Y:S01]  /*5bd0*/  @!P6 FMUL R113, R113, R113 ;  /* 0x000000717171e220 */ /* 0x020fe20000400000 */
[----:B------:R-:W-:Y:S01]  /*5be0*/  @!P1 FMUL R25, R25, 0.5 ;  /* 0x3f00000019199820 */ /* 0x000fe20000400000 */
[----:B------:R-:W-:Y:S01]  /*5bf0*/  FSETP.GEU.AND P6, PT, R124, -126, PT ;  /* 0xc2fc00007c00780b */ /* 0x000fe20003fce000 */
[----:B--2---:R-:W-:-:S03]  /*5c00*/  @!P3 FMUL R121, R121, R121 ;  /* 0x000000797979b220 */ /* 0x004fc60000400000 */
[----:B------:R2:W4:Y:S01]  /*5c10*/  MUFU.EX2 R117, R25 ;  /* 0x0000001900757308 */ /* 0x0005220000000800 */
[----:B---3--:R-:W-:Y:S01]  /*5c20*/  @!P2 FMUL R171, R171, R171 ;  /* 0x000000abababa220 */ /* 0x008fe20000400000 */
[----:B------:R-:W-:Y:S01]  /*5c30*/  FSETP.GEU.AND P2, PT, R125, -126, PT ;  /* 0xc2fc00007d00780b */ /* 0x000fe20003f4e000 */
[----:B------:R-:W-:-:S05]  /*5c40*/  @!P5 FMUL R3, R3, 0.5 ;  /* 0x3f0000000303d820 */ /* 0x000fca0000400000 */
[----:B------:R3:W5:Y:S01]  /*5c50*/  MUFU.EX2 R128, R3 ;  /* 0x0000000300807308 */ /* 0x0007620000000800 */
[----:B-1----:R-:W-:Y:S01]  /*5c60*/  @!P4 FMUL R120, R120, R120 ;  /* 0x000000787878c220 */ /* 0x002fe20000400000 */
[----:B------:R-:W-:Y:S01]  /*5c70*/  FSETP.GEU.AND P4, PT, R29, -126, PT ;  /* 0xc2fc00001d00780b */ /* 0x000fe20003f8e000 */
[--C-:B--2---:R-:W-:Y:S01]  /*5c80*/  FFMA R25, R132, UR10, -R4.reuse ;  /* 0x0000000a84197c23 */ /* 0x104fe20008000804 */
[----:B------:R-:W-:Y:S01]  /*5c90*/  FFMA R4, R149, UR18, -R4 ;  /* 0x0000001295047c23 */ /* 0x000fe20008000804 */
[----:B------:R-:W-:Y:S02]  /*5ca0*/  @!P6 FMUL R124, R124, 0.5 ;  /* 0x3f0000007c7ce820 */ /* 0x000fe40000400000 */
[----:B------:R-:W-:Y:S01]  /*5cb0*/  @!P2 FMUL R125, R125, 0.5 ;  /* 0x3f0000007d7da820 */ /* 0x000fe20000400000 */
[----:B----4-:R-:W-:Y:S01]  /*5cc0*/  @!P1 FMUL R117, R117, R117 ;  /* 0x0000007575759220 */ /* 0x010fe20000400000 */
[----:B------:R-:W-:Y:S01]  /*5cd0*/  FSETP.GEU.AND P1, PT, R129, -126, PT ;  /* 0xc2fc00008100780b */ /* 0x000fe20003f2e000 */
[----:B---3--:R-:W-:Y:S01]  /*5ce0*/  FADD R3, R7, R62 ;  /* 0x0000003e07037221 */ /* 0x008fe20000000000 */
[----:B------:R-:W1:Y:S04]  /*5cf0*/  MUFU.EX2 R124, R124 ;  /* 0x0000007c007c7308 */ /* 0x000e680000000800 */
[----:B------:R-:W-:Y:S01]  /*5d00*/  @!P4 FMUL R29, R29, 0.5 ;  /* 0x3f0000001d1dc820 */ /* 0x000fe20000400000 */
[----:B------:R-:W-:Y:S01]  /*5d10*/  FADD R61, R3, R68 ;  /* 0x00000044033d7221 */ /* 0x000fe20000000000 */
[----:B-----5:R-:W-:Y:S01]  /*5d20*/  @!P5 FMUL R128, R128, R128 ;  /* 0x000000808080d220 */ /* 0x020fe20000400000 */
[----:B------:R-:W-:Y:S01]  /*5d30*/  FSETP.GEU.AND P5, PT, R134, -126, PT ;  /* 0xc2fc00008600780b */ /* 0x000fe20003fae000 */
[----:B------:R-:W-:Y:S01]  /*5d40*/  FADD R3, R10, R43 ;  /* 0x0000002b0a037221 */ /* 0x000fe20000000000 */
[----:B------:R-:W2:Y:S01]  /*5d50*/  MUFU.EX2 R125, R125 ;  /* 0x0000007d007d7308 */ /* 0x000ea20000000800 */
[----:B------:R-:W-:Y:S01]  /*5d60*/  FADD R68, R30, R83 ;  /* 0x000000531e447221 */ /* 0x000fe20000000000 */
[----:B------:R-:W-:-:S03]  /*5d70*/  @!P1 FMUL R129, R129, 0.5 ;  /* 0x3f00000081819820 */ /* 0x000fc60000400000 */
[----:B------:R-:W-:Y:S01]  /*5d80*/  FADD R65, R3, R68 ;  /* 0x0000004403417221 */ /* 0x000fe20000000000 */
[----:B------:R-:W-:Y:S01]  /*5d90*/  FADD R3, R9, R66 ;  /* 0x0000004209037221 */ /* 0x000fe20000000000 */
[----:B------:R-:W-:Y:S01]  /*5da0*/  FADD R68, R27, R98 ;  /* 0x000000621b447221 */ /* 0x000fe20000000000 */
[----:B------:R3:W4:Y:S01]  /*5db0*/  MUFU.EX2 R132, R29 ;  /* 0x0000001d00847308 */ /* 0x0007220000000800 */
[----:B-1----:R-:W-:Y:S01]  /*5dc0*/  @!P6 FMUL R124, R124, R124 ;  /* 0x0000007c7c7ce220 */ /* 0x002fe20000400000 */
[----:B------:R-:W-:Y:S01]  /*5dd0*/  F2FP.BF16.F32.PACK_AB R27, R34, R27 ;  /* 0x0000001b221b723e */ /* 0x000fe200000010ff */
[----:B------:R-:W-:Y:S01]  /*5de0*/  @!P5 FMUL R134, R134, 0.5 ;  /* 0x3f0000008686d820 */ /* 0x000fe20000400000 */
[----:B------:R-:W-:Y:S01]  /*5df0*/  FADD R69, R3, R68 ;  /* 0x0000004403457221 */ /* 0x000fe20000000000 */
[----:B------:R-:W-:Y:S01]  /*5e00*/  FADD R3, R12, R47 ;  /* 0x0000002f0c037221 */ /* 0x000fe20000000000 */
[----:B------:R-:W-:Y:S01]  /*5e10*/  FADD R68, R34, R87 ;  /* 0x0000005722447221 */ /* 0x000fe20000000000 */
[----:B------:R-:W-:Y:S01]  /*5e20*/  F2FP.BF16.F32.PACK_AB R34, R81, R80 ;  /* 0x000000505122723e */ /* 0x000fe200000010ff */
[----:B------:R-:W1:Y:S01]  /*5e30*/  MUFU.EX2 R129, R129 ;  /* 0x0000008100817308 */ /* 0x000e620000000800 */
[----:B--2---:R-:W-:Y:S01]  /*5e40*/  @!P2 FMUL R125, R125, R125 ;  /* 0x0000007d7d7da220 */ /* 0x004fe20000400000 */
[----:B------:R-:W-:Y:S01]  /*5e50*/  FSETP.GEU.AND P2, PT, R133, -126, PT ;  /* 0xc2fc00008500780b */ /* 0x000fe20003f4e000 */
[----:B---3--:R-:W-:Y:S01]  /*5e60*/  FADD R29, R13, R78 ;  /* 0x0000004e0d1d7221 */ /* 0x008fe20000000000 */
[----:B------:R-:W-:Y:S01]  /*5e70*/  FADD R71, R3, R68 ;  /* 0x0000004403477221 */ /* 0x000fe20000000000 */
[----:B------:R-:W-:Y:S01]  /*5e80*/  FADD R3, R11, R70 ;  /* 0x000000460b037221 */ /* 0x000fe20000000000 */
[----:B------:R-:W-:Y:S01]  /*5e90*/  FADD R68, R19, R102 ;  /* 0x0000006613447221 */ /* 0x000fe20000000000 */
[----:B------:R-:W-:Y:S01]  /*5ea0*/  FADD R154, R29, R76 ;  /* 0x0000004c1d9a7221 */ /* 0x000fe20000000000 */
[----:B------:R-:W2:Y:S01]  /*5eb0*/  MUFU.EX2 R134, R134 ;  /* 0x0000008600867308 */ /* 0x000ea20000000800 */
[----:B----4-:R-:W-:Y:S01]  /*5ec0*/  @!P4 FMUL R132, R132, R132 ;  /* 0x000000848484c220 */ /* 0x010fe20000400000 */
[----:B------:R-:W-:Y:S01]  /*5ed0*/  FSETP.GEU.AND P4, PT, R136, -126, PT ;  /* 0xc2fc00008800780b */ /* 0x000fe20003f8e000 */
[----:B------:R-:W-:Y:S01]  /*5ee0*/  FADD R29, R18, R59 ;  /* 0x0000003b121d7221 */ /* 0x000fe20000000000 */
[----:B------:R-:W-:Y:S01]  /*5ef0*/  FADD R76, R46, R107 ;  /* 0x0000006b2e4c7221 */ /* 0x000fe20000000000 */
[----:B------:R-:W-:Y:S01]  /*5f00*/  FADD R77, R3, R68 ;  /* 0x00000044034d7221 */ /* 0x000fe20000000000 */
[----:B------:R-:W-:Y:S01]  /*5f10*/  FADD R3, R79, R74 ;  /* 0x0000004a4f037221 */ /* 0x000fe20000000000 */
[----:B------:R-:W-:Y:S01]  /*5f20*/  @!P2 FMUL R133, R133, 0.5 ;  /* 0x3f0000008585a820 */ /* 0x000fe20000400000 */
[----:B------:R-:W-:Y:S01]  /*5f30*/  FADD R156, R29, R76 ;  /* 0x0000004c1d9c7221 */ /* 0x000fe20000000000 */
[----:B-1----:R-:W-:Y:S01]  /*5f40*/  @!P1 FMUL R129, R129, R129 ;  /* 0x0000008181819220 */ /* 0x002fe20000400000 */
[----:B------:R-:W-:Y:S01]  /*5f50*/  FSETP.GEU.AND P1, PT, R137, -126, PT ;  /* 0xc2fc00008900780b */ /* 0x000fe20003f2e000 */
[----:B------:R-:W-:Y:S01]  /*5f60*/  FADD R29, R20, R63 ;  /* 0x0000003f141d7221 */ /* 0x000fe20000000000 */
[----:B------:R-:W-:Y:S01]  /*5f70*/  FADD R76, R50, R115 ;  /* 0x00000073324c7221 */ /* 0x000fe20000000000 */
[----:B------:R-:W1:Y:S01]  /*5f80*/  MUFU.EX2 R133, R133 ;  /* 0x0000008500857308 */ /* 0x000e620000000800 */
[----:B------:R-:W-:Y:S01]  /*5f90*/  FADD R68, R31, R106 ;  /* 0x0000006a1f447221 */ /* 0x000fe20000000000 */
[----:B------:R-:W-:Y:S01]  /*5fa0*/  @!P4 FMUL R136, R136, 0.5 ;  /* 0x3f0000008888c820 */ /* 0x000fe20000400000 */
[----:B------:R-:W-:Y:S01]  /*5fb0*/  FADD R160, R29, R76 ;  /* 0x0000004c1da07221 */ /* 0x000fe20000000000 */
[----:B--2---:R-:W-:Y:S01]  /*5fc0*/  @!P5 FMUL R134, R134, R134 ;  /* 0x000000868686d220 */ /* 0x004fe20000400000 */
[----:B------:R-:W-:Y:S01]  /*5fd0*/  FSETP.GEU.AND P5, PT, R138, -126, PT ;  /* 0xc2fc00008a00780b */ /* 0x000fe20003fae000 */
[----:B------:R-:W-:Y:S01]  /*5fe0*/  FADD R29, R14, R51 ;  /* 0x000000330e1d7221 */ /* 0x000fe20000000000 */
[----:B------:R-:W-:Y:S01]  /*5ff0*/  FADD R76, R38, R95 ;  /* 0x0000005f264c7221 */ /* 0x000fe20000000000 */
[----:B------:R-:W2:Y:S01]  /*6000*/  MUFU.EX2 R136, R136 ;  /* 0x0000008800887308 */ /* 0x000ea20000000800 */
[----:B------:R-:W-:Y:S01]  /*6010*/  FADD R101, R3, R68 ;  /* 0x0000004403657221 */ /* 0x000fe20000000000 */
[----:B------:R-:W-:Y:S01]  /*6020*/  @!P1 FMUL R137, R137, 0.5 ;  /* 0x3f00000089899820 */ /* 0x000fe20000400000 */
[----:B------:R-:W-:Y:S01]  /*6030*/  FADD R89, R29, R76 ;  /* 0x0000004c1d597221 */ /* 0x000fe20000000000 */
[----:B------:R-:W-:Y:S01]  /*6040*/  FADD R29, R22, R67 ;  /* 0x00000043161d7221 */ /* 0x000fe20000000000 */
[----:B------:R-:W-:Y:S01]  /*6050*/  FADD R76, R54, R119 ;  /* 0x00000077364c7221 */ /* 0x000fe20000000000 */
[----:B------:R-:W-:Y:S01]  /*6060*/  FADD R3, R16, R55 ;  /* 0x0000003710037221 */ /* 0x000fe20000000000 */
[----:B------:R-:W-:Y:S01]  /*6070*/  FADD R68, R42, R99 ;  /* 0x000000632a447221 */ /* 0x000fe20000000000 */
[----:B------:R-:W3:Y:S01]  /*6080*/  MUFU.EX2 R137, R137 ;  /* 0x0000008900897308 */ /* 0x000ee20000000800 */
[----:B-1----:R-:W-:Y:S01]  /*6090*/  @!P2 FMUL R133, R133, R133 ;  /* 0x000000858585a220 */ /* 0x002fe20000400000 */
[----:B------:R-:W-:Y:S01]  /*60a0*/  @!P5 FMUL R138, R138, 0.5 ;  /* 0x3f0000008a8ad820 */ /* 0x000fe20000400000 */
[----:B------:R-:W-:Y:S01]  /*60b0*/  FSETP.GEU.AND P2, PT, R25, -126, PT ;  /* 0xc2fc00001900780b */ /* 0x000fe20003f4e000 */
[----:B------:R-:W-:Y:S01]  /*60c0*/  FADD R164, R29, R76 ;  /* 0x0000004c1da47221 */ /* 0x000fe20000000000 */
[----:B------:R-:W-:Y:S01]  /*60d0*/  FADD R29, R103, R90 ;  /* 0x0000005a671d7221 */ /* 0x000fe20000000000 */
[----:B------:R-:W-:Y:S01]  /*60e0*/  FADD R76, R58, R111 ;  /* 0x0000006f3a4c7221 */ /* 0x000fe20000000000 */
[----:B------:R-:W-:Y:S01]  /*60f0*/  FADD R109, R3, R68 ;  /* 0x00000044036d7221 */ /* 0x000fe20000000000 */
[----:B------:R-:W1:Y:S01]  /*6100*/  MUFU.EX2 R138, R138 ;  /* 0x0000008a008a7308 */ /* 0x000e620000000800 */
[----:B--2---:R-:W-:Y:S01]  /*6110*/  @!P4 FMUL R136, R136, R136 ;  /* 0x000000888888c220 */ /* 0x004fe20000400000 */
[----:B------:R-:W-:Y:S01]  /*6120*/  FSETP.GEU.AND P4, PT, R33, -126, PT ;  /* 0xc2fc00002100780b */ /* 0x000fe20003f8e000 */
[----:B------:R-:W-:Y:S01]  /*6130*/  FADD R166, R29, R76 ;  /* 0x0000004c1da67221 */ /* 0x000fe20000000000 */
[----:B------:R-:W-:Y:S01]  /*6140*/  FADD R3, R24, R163 ;  /* 0x000000a318037221 */ /* 0x000fe20000000000 */
[----:B------:R-:W-:Y:S01]  /*6150*/  FADD R68, R56, R171 ;  /* 0x000000ab38447221 */ /* 0x000fe20000000000 */
[----:B------:R-:W-:Y:S01]  /*6160*/  FADD R29, R40, R167 ;  /* 0x000000a7281d7221 */ /* 0x000fe20000000000 */
[----:B------:R-:W-:Y:S01]  /*6170*/  FADD R76, R122, R129 ;  /* 0x000000817a4c7221 */ /* 0x000fe20000000000 */
[----:B------:R-:W-:Y:S01]  /*6180*/  @!P2 FMUL R25, R25, 0.5 ;  /* 0x3f0000001919a820 */ /* 0x000fe20000400000 */
[----:B---3--:R-:W-:Y:S01]  /*6190*/  @!P1 FMUL R137, R137, R137 ;  /* 0x0000008989899220 */ /* 0x008fe20000400000 */
[----:B------:R-:W-:Y:S01]  /*61a0*/  FSETP.GEU.AND P1, PT, R145, -126, PT ;  /* 0xc2fc00009100780b */ /* 0x000fe20003f2e000 */
[----:B------:R-:W-:Y:S01]  /*61b0*/  FADD R37, R3, R68 ;  /* 0x0000004403257221 */ /* 0x000fe20000000000 */
[----:B------:R2:W3:Y:S01]  /*61c0*/  MUFU.EX2 R141, R25 ;  /* 0x00000019008d7308 */ /* 0x0004e20000000800 */
[----:B------:R-:W-:Y:S01]  /*61d0*/  FADD R144, R29, R76 ;  /* 0x0000004c1d907221 */ /* 0x000fe20000000000 */
[----:B------:R-:W-:Y:S01]  /*61e0*/  FADD R3, R123, R92 ;  /* 0x0000005c7b037221 */ /* 0x000fe20000000000 */
[----:B------:R-:W-:Y:S01]  /*61f0*/  @!P4 FMUL R33, R33, 0.5 ;  /* 0x3f0000002121c820 */ /* 0x000fe20000400000 */
[----:B------:R-:W-:Y:S01]  /*6200*/  FADD R68, R153, R120 ;  /* 0x0000007899447221 */ /* 0x000fe20000000000 */
[----:B-1----:R-:W-:Y:S01]  /*6210*/  @!P5 FMUL R138, R138, R138 ;  /* 0x0000008a8a8ad220 */ /* 0x002fe20000400000 */
[----:B------:R-:W-:Y:S01]  /*6220*/  FSETP.GEU.AND P5, PT, R4, -126, PT ;  /* 0xc2fc00000400780b */ /* 0x000fe20003fae000 */
[----:B------:R-:W-:Y:S01]  /*6230*/  FADD R29, R139, R108 ;  /* 0x0000006c8b1d7221 */ /* 0x000fe20000000000 */
[----:B------:R1:W4:Y:S01]  /*6240*/  MUFU.EX2 R140, R33 ;  /* 0x00000021008c7308 */ /* 0x0003220000000800 */
[----:B------:R-:W-:Y:S01]  /*6250*/  FADD R88, R159, R134 ;  /* 0x000000869f587221 */ /* 0x000fe20000000000 */
[----:B--2---:R-:W-:Y:S01]  /*6260*/  FADD R25, R28, R93 ;  /* 0x0000005d1c197221 */ /* 0x004fe20000000000 */
[----:B------:R-:W-:Y:S01]  /*6270*/  @!P1 FMUL R145, R145, 0.5 ;  /* 0x3f00000091919820 */ /* 0x000fe20000400000 */
[----:B------:R-:W-:Y:S01]  /*6280*/  FADD R76, R60, R117 ;  /* 0x000000753c4c7221 */ /* 0x000fe20000000000 */
[----:B------:R-:W-:Y:S01]  /*6290*/  FADD R41, R3, R68 ;  /* 0x0000004403297221 */ /* 0x000fe20000000000 */
[----:B------:R-:W-:Y:S01]  /*62a0*/  FADD R146, R29, R88 ;  /* 0x000000581d927221 */ /* 0x000fe20000000000 */
        /* <DEDUP_REMOVED lines=10> */
[----:B------:R-:W5:Y:S01]  /*6350*/  MUFU.EX2 R142, R4 ;  /* 0x00000004008e7308 */ /* 0x000f620000000800 */
[----:B------:R-:W-:Y:S01]  /*6360*/  FADD R49, R3, R68 ;  /* 0x0000004403317221 */ /* 0x000fe20000000000 */
[----:B------:R-:W-:Y:S01]  /*6370*/  FADD R150, R29, R88 ;  /* 0x000000581d967221 */ /* 0x000fe20000000000 */
[----:B------:R-:W-:Y:S01]  /*6380*/  FADD R3, R32, R97 ;  /* 0x0000006120037221 */ /* 0x000fe20000000000 */
[----:B------:R-:W-:Y:S01]  /*6390*/  FADD R68, R64, R125 ;  /* 0x0000007d40447221 */ /* 0x000fe20000000000 */
[----:B------:R-:W-:Y:S01]  /*63a0*/  FADD R29, R48, R113 ;  /* 0x00000071301d7221 */ /* 0x000fe20000000000 */
[----:B------:R-:W-:Y:S01]  /*63b0*/  FADD R88, R84, R137 ;  /* 0x0000008954587221 */ /* 0x000fe20000000000 */
[----:B------:R-:W-:Y:S01]  /*63c0*/  FADD R25, R131, R130 ;  /* 0x0000008283197221 */ /* 0x000fe20000000000 */
[----:B------:R-:W-:Y:S01]  /*63d0*/  FADD R76, R157, R132 ;  /* 0x000000849d4c7221 */ /* 0x000fe20000000000 */
[----:B-1----:R-:W-:Y:S01]  /*63e0*/  FADD R33, R147, R116 ;  /* 0x0000007493217221 */ /* 0x002fe20000000000 */
[----:B------:R-:W-:Y:S01]  /*63f0*/  FADD R100, R85, R138 ;  /* 0x0000008a55647221 */ /* 0x000fe20000000000 */
[----:B---3--:R-:W-:Y:S01]  /*6400*/  @!P2 FMUL R141, R141, R141 ;  /* 0x0000008d8d8da220 */ /* 0x008fe20000400000 */
[----:B----4-:R-:W-:Y:S01]  /*6410*/  @!P4 FMUL R140, R140, R140 ;  /* 0x0000008c8c8cc220 */ /* 0x010fe20000400000 */
[----:B--2---:R-:W-:Y:S01]  /*6420*/  @!P1 FMUL R145, R145, R145 ;  /* 0x0000009191919220 */ /* 0x004fe20000400000 */
[----:B------:R-:W-:Y:S01]  /*6430*/  FADD R53, R3, R68 ;  /* 0x0000004403357221 */ /* 0x000fe20000000000 */
[----:B------:R-:W-:Y:S01]  /*6440*/  FADD R152, R29, R88 ;  /* 0x000000581d987221 */ /* 0x000fe20000000000 */
[----:B------:R-:W-:Y:S01]  /*6450*/  FADD R57, R25, R76 ;  /* 0x0000004c19397221 */ /* 0x000fe20000000000 */
[----:B-----5:R-:W-:Y:S01]  /*6460*/  @!P5 FMUL R142, R142, R142 ;  /* 0x0000008e8e8ed220 */ /* 0x020fe20000400000 */
        /* <DEDUP_REMOVED lines=37> */
[----:B------:R-:W-:Y:S01]  /*66c0*/  MOV R3, UR7 ;  /* 0x0000000700037c02 */ /* 0x000fe20008000f00 */
[----:B------:R-:W-:Y:S01]  /*66d0*/  FADD R61, R61, R166 ;  /* 0x000000a63d3d7221 */ /* 0x000fe20000000000 */
[----:B------:R-:W-:Y:S01]  /*66e0*/  FADD R168, R65, R168 ;  /* 0x000000a841a87221 */ /* 0x000fe20000000000 */
[----:B------:R-:W-:Y:S01]  /*66f0*/  FADD R4, R41, R4 ;  /* 0x0000000429047221 */ /* 0x000fe20000000000 */
[----:B------:R-:W-:Y:S01]  /*6700*/  FADD R37, R37, R76 ;  /* 0x0000004c25257221 */ /* 0x000fe20000000000 */
[----:B------:R-:W-:Y:S01]  /*6710*/  F2FP.BF16.F32.PACK_AB R41, R43, R62 ;  /* 0x0000003e2b29723e */ /* 0x000fe200000010ff */
[----:B------:R1:W-:Y:S01]  /*6720*/  SYNCS.ARRIVE.TRANS64.A1T0 RZ, [R3+UR33], RZ ;  /* 0x000000ff03ff79a7 */ /* 0x0003e20008100021 */
[----:B------:R-:W-:Y:S01]  /*6730*/  F2FP.BF16.F32.PACK_AB R43, R47, R66 ;  /* 0x000000422f2b723e */ /* 0x000fe200000010ff */
[----:B------:R-:W-:Y:S01]  /*6740*/  FADD R4, R37, R4 ;  /* 0x0000000425047221 */ /* 0x000fe20000000000 */
[----:B------:R-:W-:-:S02]  /*6750*/  F2FP.BF16.F32.PACK_AB R45, R51, R70 ;  /* 0x00000046332d723e */ /* 0x000fc400000010ff */
[----:B------:R-:W-:Y:S02]  /*6760*/  F2FP.BF16.F32.PACK_AB R47, R55, R74 ;  /* 0x0000004a372f723e */ /* 0x000fe400000010ff */
[----:B------:R-:W-:Y:S01]  /*6770*/  F2FP.BF16.F32.PACK_AB R103, R26, R103 ;  /* 0x000000671a67723e */ /* 0x000fe200000010ff */
[----:B-1----:R-:W-:Y:S01]  /*6780*/  FADD R3, R61, R168 ;  /* 0x000000a83d037221 */ /* 0x002fe20000000000 */
[----:B------:R-:W-:Y:S02]  /*6790*/  F2FP.BF16.F32.PACK_AB R49, R59, R78 ;  /* 0x0000004e3b31723e */ /* 0x000fe400000010ff */
[----:B------:R-:W-:Y:S02]  /*67a0*/  F2FP.BF16.F32.PACK_AB R55, R75, R90 ;  /* 0x0000005a4b37723e */ /* 0x000fe400000010ff */
[----:B------:R-:W-:Y:S02]  /*67b0*/  F2FP.BF16.F32.PACK_AB R61, R95, R102 ;  /* 0x000000665f3d723e */ /* 0x000fe400000010ff */
[----:B------:R-:W-:-:S02]  /*67c0*/  F2FP.BF16.F32.PACK_AB R68, R123, R24 ;  /* 0x000000187b44723e */ /* 0x000fc400000010ff */
[----:B------:R-:W-:Y:S02]  /*67d0*/  F2FP.BF16.F32.PACK_AB R70, R127, R28 ;  /* 0x0000001c7f46723e */ /* 0x000fe400000010ff */
[----:B------:R-:W-:Y:S02]  /*67e0*/  F2FP.BF16.F32.PACK_AB R100, R147, R48 ;  /* 0x000000309364723e */ /* 0x000fe400000010ff */
        /* <DEDUP_REMOVED lines=46> */
[----:B------:R-:W-:Y:S01]  /*6ad0*/  F2FP.BF16.F32.PACK_AB R110, R142, R145 ;  /* 0x000000918e6e723e */ /* 0x000fe200000010ff */
[----:B------:R-:W-:Y:S06]  /*6ae0*/  @!P0 BRA `(.L_x_19) ;  /* 0x0000000000048947 */ /* 0x000fec0003800000 */
[----:B------:R-:W-:Y:S01]  /*6af0*/  BPT.TRAP 0x1 ;  /* 0x000000040000795c */ /* 0x000fe20000300000 */
.L_x_19:
[----:B------:R-:W1:Y:S01]  /*6b00*/  SYNCS.PHASECHK.TRANS64.TRYWAIT P1, [UR36+0x42008], R2 ;  /* 0x04200802ff0075a7 */ /* 0x000e620008020164 */
[----:B------:R-:W-:Y:S01]  /*6b10*/  ULOP3.LUT UR5, UR5, 0x4000000, URZ, 0xfc, !UPT ;  /* 0x0400000005057892 */ /* 0x000fe2000f8efc3f */
[----:B-1----:R-:W-:Y:S11]  /*6b20*/  @!P1 BRA `(.L_x_20) ;  /* 0x000000dc001c9947 */ /* 0x002ff60003800000 */
.L_x_106:
[----:B------:R-:W-:Y:S01]  /*6b30*/  UIADD3 UR10, UR5, 0xc00, URZ ;  /* 0x00000c00050a7890 */ /* 0x000fe2000fffe03f */
[----:B------:R-:W-:Y:S01]  /*6b40*/  WARPGROUP.ARRIVE ;  /* 0x00000000000079c5 */ /* 0x000fe20000000000 */
[----:B------:R-:W-:Y:S01]  /*6b50*/  UMOV UR11, 0x80000020 ;  /* 0x80000020000b7882 */ /* 0x000fe20000000000 */
[----:B------:R-:W-:-:S06]  /*6b60*/  F2FP.BF16.F32.PACK_AB R111, R8, R111 ;  /* 0x0000006f086f723e */ /* 0x000fcc00000010ff */
[----:B------:R-:W-:Y:S01]  /*6b70*/  HGMMA.64x96x16.F32.BF16 R152, R68, gdesc[UR8].tnspB, RZ, !UPT, gsb0 ;  /* 0x4160000844987df0 */ /* 0x000fe2000c0018ff */
[----:B------:R-:W-:Y:S01]  /*6b80*/  UIADD3 UR10, UR5, 0xc40, URZ ;  /* 0x00000c40050a7890 */ /* 0x000fe2000fffe03f */
[----:B------:R-:W-:Y:S01]  /*6b90*/  UMOV UR11, 0x80000020 ;  /* 0x80000020000b7882 */ /* 0x000fe20000000000 */
[----:B------:R-:W-:Y:S02]  /*6ba0*/  WARPGROUP.DEPBAR.LE gsb0, 0x0 ;  /* 0x00008000000079c5 */ /* 0x000fe40000010000 */
[----:B------:R-:W-:-:S06]  /*6bb0*/  WARPGROUP.ARRIVE ;  /* 0x00000000000079c5 */ /* 0x000fcc0000000000 */
[----:B------:R-:W-:Y:S01]  /*6bc0*/  HGMMA.64x96x16.F32.BF16 R152, R76, gdesc[UR8].tnspB, R152, gsb0 ;  /* 0x416000084c987df0 */ /* 0x000fe20008001898 */
        /* <DEDUP_REMOVED lines=69> */
[----:B------:R-:W-:Y:S03]  /*7020*/  HGMMA.64x96x16.F32.BF16 R152, R108, gdesc[UR8].tnspB, R152, gsb0 ;  /* 0x416000086c987df0 */ /* 0x000fe60008001898 */
[----:B------:R-:W-:Y:S02]  /*7030*/  WARPGROUP.DEPBAR.LE gsb0, 0x0 ;  /* 0x00008000000079c5 */ /* 0x000fe40000010000 */
[----:B------:R-:W-:Y:S05]  /*7040*/  @!P0 BRA `(.L_x_21) ;  /* 0x0000000000048947 */ /* 0x000fea0003800000 */
[----:B------:R-:W-:Y:S01]  /*7050*/  BPT.TRAP 0x1 ;  /* 0x000000040000795c */ /* 0x000fe20000300000 */
.L_x_21:
[----:B------:R-:W-:Y:S01]  /*7060*/  UISETP.GT.U32.AND UP0, UPT, UR4, 0x1, UPT ;  /* 0x000000010400788c */ /* 0x000fe2000bf04070 */
[----:B-1----:R-:W-:Y:S01]  /*7070*/  IMAD.MOV.U32 R2, RZ, RZ, RZ ;  /* 0x000000ffff027224 */ /* 0x002fe200078e00ff */
[----:B------:R-:W-:-:S04]  /*7080*/  UIADD3 UR7, UR36, 0x42028, URZ ;  /* 0x0004202824077890 */ /* 0x000fc8000fffe03f */
[----:B------:R-:W-:Y:S01]  /*7090*/  PLOP3.LUT P1, PT, PT, PT, UP0, 0x80, 0x0 ;  /* 0x000000000000781c */ /* 0x000fe20003f2f008 */
[----:B------:R-:W-:-:S09]  /*70a0*/  UPRMT UR7, URZ, 0x654, UR7 ;  /* 0x000006543f077896 */ /* 0x000fd20008000007 */
[----:B------:R-:W-:Y:S03]  /*70b0*/  SYNCS.ARRIVE.TRANS64.RED.A1T0 RZ, [UR7], RZ ;  /* 0x000000ffffff79a7 */ /* 0x000fe60008100407 */
[----:B------:R-:W-:Y:S05]  /*70c0*/  @P1 BRA `(.L_x_22) ;  /* 0x0000000000041947 */ /* 0x000fea0003800000 */
[----:B------:R-:W-:Y:S01]  /*70d0*/  BPT.TRAP 0x1 ;  /* 0x000000040000795c */ /* 0x000fe20000300000 */
.L_x_22:
[C---:B------:R-:W-:Y:S01]  /*70e0*/  ISETP.GE.AND P2, PT, R6.reuse, 0x201, PT ;  /* 0x000002010600780c */ /* 0x040fe20003f46270 */
[----:B------:R-:W-:Y:S01]  /*70f0*/  UMOV UR4, 0x1 ;  /* 0x0000000100047882 */ /* 0x000fe20000000000 */
[----:B------:R-:W-:Y:S01]  /*7100*/  IADD3 R7, R6, 0xff, RZ ;  /* 0x000000ff06077810 */ /* 0x000fe20007ffe0ff */
[----:B------:R-:W-:Y:S01]  /*7110*/  UMOV UR7, 0x2 ;  /* 0x0000000200077882 */ /* 0x000fe20000000000 */
[----:B------:R-:W-:Y:S02]  /*7120*/  IADD3 R0, R0, 0x100, RZ ;  /* 0x0000010000007810 */ /* 0x000fe40007ffe0ff */
[----:B------:R-:W-:-:S04]  /*7130*/  SHF.R.S32.HI R8, RZ, 0x1f, R7 ;  /* 0x0000001fff087819 */ /* 0x000fc80000011407 */
[----:B------:R-:W-:-:S04]  /*7140*/  LEA.HI R8, R8, R7, RZ, 0x8 ;  /* 0x0000000708087211 */ /* 0x000fc800078f40ff */
[----:B------:R-:W-:Y:S01]  /*7150*/  LEA.HI.SX32 R6, R8, 0xffffffff, 0x18 ;  /* 0xffffffff08067811 */ /* 0x000fe200078fc2ff */
[----:B------:R-:W-:Y:S06]  /*7160*/  @!P2 BRA `(.L_x_23) ;  /* 0x0000004800e4a947 */ /* 0x000fec0003800000 */
[----:B------:R-:W-:Y:S01]  /*7170*/  MOV R9, R5 ;  /* 0x0000000500097202 */ /* 0x000fe20000000f00 */
[----:B------:R-:W-:Y:S01]  /*7180*/  UMOV UR7, 0x2 ;  /* 0x0000000200077882 */ /* 0x000fe20000000000 */
[----:B------:R-:W-:Y:S01]  /*7190*/  MOV R7, R105 ;  /* 0x0000006900077202 */ /* 0x000fe20000000f00 */
[----:B------:R-:W-:Y:S01]  /*71a0*/  UMOV UR4, 0x1 ;  /* 0x0000000100047882 */ /* 0x000fe20000000000 */
[----:B------:R-:W-:Y:S01]  /*71b0*/  MOV R2, RZ ;  /* 0x000000ff00027202 */ /* 0x000fe20000000f00 */
[----:B------:R-:W-:-:S06]  /*71c0*/  ULDC UR33, c[0x0][0x604] ;  /* 0x0001810000217ab9 */ /* 0x000fcc0000000800 */
.L_x_34:
[----:B------:R-:W-:-:S13]  /*71d0*/  PLOP3.LUT P3, PT, PT, PT, UP1, 0x80, 0x0 ;  /* 0x000000000000781c */ /* 0x000fda0003f6f018 */
[----:B-1----:R-:W-:Y:S05]  /*71e0*/  @!P3 BRA `(.L_x_24) ;  /* 0x000000000004b947 */ /* 0x002fea0003800000 */
[----:B------:R-:W-:Y:S01]  /*71f0*/  BPT.TRAP 0x1 ;  /* 0x000000040000795c */ /* 0x000fe20000300000 */
.L_x_24:
[----:B------:R-:W-:Y:S01]  /*7200*/  ULEA UR10, UR7, UR36, 0x3 ;  /* 0x00000024070a7291 */ /* 0x000fe2000f8e183f */
[----:B------:R-:W-:-:S08]  /*7210*/  SHF.L.U32 R5, R2, 0x1f, RZ ;  /* 0x0000001f02057819 */ /* 0x000fd000000006ff */
[----:B------:R-:W1:Y:S02]  /*7220*/  SYNCS.PHASECHK.TRANS64.TRYWAIT P2, [UR10+0x42000], R5 ;  /* 0x04200005ff0075a7 */ /* 0x000e64000804014a */
[----:B-1----:R-:W-:Y:S05]  /*7230*/  @!P2 BRA `(.L_x_25) ;  /* 0x000000d40070a947 */ /* 0x002fea0003800000 */
.L_x_107:
[----:B------:R-:W-:Y:S01]  /*7240*/  UIMAD UR10, UR7, 0xc00, UR6 ;  /* 0x00000c00070a78a4 */ /* 0x000fe2000f8e0206 */
[----:B------:R-:W-:Y:S01]  /*7250*/  WARPGROUP.ARRIVE ;  /* 0x00000000000079c5 */ /* 0x000fe20000000000 */
[----:B------:R-:W-:Y:S01]  /*7260*/  UMOV UR11, 0x80000020 ;  /* 0x80000020000b7882 */ /* 0x000fe20000000000 */
[----:B------:R-:W-:Y:S01]  /*7270*/  UMOV UR15, 0x80000020 ;  /* 0x80000020000f7882 */ /* 0x000fe20000000000 */
[----:B------:R-:W-:Y:S02]  /*7280*/  UIADD3 UR14, UR10, 0x2, URZ ;  /* 0x000000020a0e7890 */ /* 0x000fe4000fffe03f */
[----:B------:R-:W-:Y:S01]  /*7290*/  UIADD3 UR18, UR10, 0x400, URZ ;  /* 0x000004000a127890 */ /* 0x000fe2000fffe03f */
[----:B------:R-:W-:Y:S02]  /*72a0*/  UMOV UR19, 0x80000020 ;  /* 0x8000002000137882 */ /* 0x000fe40000000000 */
[----:B------:R-:W-:Y:S01]  /*72b0*/  HGMMA.64x256x16.F32.BF16 R24, gdesc[UR8], RZ, !UPT, gsb0 ;  /* 0x03e00000081879f0 */ /* 0x000fe2000c0018ff */
[----:B------:R-:W-:Y:S01]  /*72c0*/  UIADD3 UR22, UR10, 0x402, URZ ;  /* 0x000004020a167890 */ /* 0x000fe2000fffe03f */
[----:B------:R-:W-:Y:S01]  /*72d0*/  UMOV UR23, 0x80000020 ;  /* 0x8000002000177882 */ /* 0x000fe20000000000 */
[----:B------:R-:W-:Y:S01]  /*72e0*/  UIADD3 UR26, UR10, 0x800, URZ ;  /* 0x000008000a1a7890 */ /* 0x000fe2000fffe03f */
[----:B------:R-:W-:Y:S01]  /*72f0*/  UMOV UR27, 0x80000020 ;  /* 0x80000020001b7882 */ /* 0x000fe20000000000 */
[----:B------:R-:W-:Y:S01]  /*7300*/  UIADD3 UR30, UR10, 0x802, URZ ;  /* 0x000008020a1e7890 */ /* 0x000fe2000fffe03f */
[----:B------:R-:W-:Y:S01]  /*7310*/  UMOV UR31, 0x80000020 ;  /* 0x80000020001f7882 */ /* 0x000fe20000000000 */
[----:B------:R-:W-:-:S04]  /*7320*/  UIADD3 UR7, UR7, 0x1, URZ ;  /* 0x0000000107077890 */ /* 0x000fc8000fffe03f */
[----:B------:R-:W-:-:S04]  /*7330*/  UISETP.NE.AND UP0, UPT, UR7, 0x5, UPT ;  /* 0x000000050700788c */ /* 0x000fc8000bf05270 */
[----:B------:R-:W-:Y:S02]  /*7340*/  USEL UR10, URZ, 0x1, UP0 ;  /* 0x000000013f0a7887 */ /* 0x000fe40008000000 */
[----:B------:R-:W-:-:S04]  /*7350*/  USEL UR7, UR7, URZ, UP0 ;  /* 0x0000003f07077287 */ /* 0x000fc80008000000 */
[----:B------:R-:W-:Y:S01]  /*7360*/  LOP3.LUT R2, R2, UR10, RZ, 0x3c, !PT ;  /* 0x0000000a02027c12 */ /* 0x000fe2000f8e3cff */
[----:B------:R-:W-:Y:S02]  /*7370*/  WARPGROUP.DEPBAR.LE gsb0, 0x0 ;  /* 0x00008000000079c5 */ /* 0x000fe40000010000 */
[----:B------:R-:W-:-:S06]  /*7380*/  WARPGROUP.ARRIVE ;  /* 0x00000000000079c5 */ /* 0x000fcc0000000000 */
[----:B------:R-:W-:Y:S03]  /*7390*/  HGMMA.64x256x16.F32.BF16 R24, gdesc[UR12], R24, gsb0 ;  /* 0x03e000000c1879f0 */ /* 0x000fe60008001818 */
[----:B------:R-:W-:Y:S02]  /*73a0*/  WARPGROUP.DEPBAR.LE gsb0, 0x0 ;  /* 0x00008000000079c5 */ /* 0x000fe40000010000 */
[----:B------:R-:W-:-:S15]  /*73b0*/  WARPGROUP.ARRIVE ;  /* 0x00000000000079c5 */ /* 0x000fde0000000000 */
[----:B------:R-:W-:-:S08]  /*73c0*/  NOP ;  /* 0x0000000000007918 */ /* 0x000fd00000000000 */
        /* <DEDUP_REMOVED lines=14> */
[----:B------:R-:W-:Y:S05]  /*74b0*/  @!P3 BRA `(.L_x_26) ;  /* 0x000000000004b947 */ /* 0x000fea0003800000 */
[----:B------:R-:W-:Y:S01]  /*74c0*/  BPT.TRAP 0x1 ;  /* 0x000000040000795c */ /* 0x000fe20000300000 */
.L_x_26:
[----:B-1----:R-:W-:Y:S01]  /*74d0*/  FMNMX R8, R24, R9, !PT ;  /* 0x0000000918087209 */ /* 0x002fe20007800000 */
[----:B------:R-:W-:-:S03]  /*74e0*/  ULEA UR10, UR7, UR36, 0x3 ;  /* 0x00000024070a7291 */ /* 0x000fc6000f8e183f */
[----:B------:R-:W-:-:S04]  /*74f0*/  FMNMX R5, R25, R8, !PT ;  /* 0x0000000819057209 */ /* 0x000fc80007800000 */
        /* <DEDUP_REMOVED lines=61> */
[----:B------:R-:W-:-:S05]  /*78d0*/  FMNMX R11, R149, R8, !PT ;  /* 0x00000008950b7209 */ /* 0x000fca0007800000 */
[----:B------:R-:W1:Y:S02]  /*78e0*/  SHFL.BFLY PT, R8, R11, 0x1, 0x1f ;  /* 0x0c201f000b087f89 */ /* 0x000e6400000e0000 */
[----:B-1----:R-:W-:-:S05]  /*78f0*/  FMNMX R12, R11, R8, !PT ;  /* 0x000000080b0c7209 */ /* 0x002fca0007800000 */
[----:B------:R-:W1:Y:S02]  /*7900*/  SHFL.BFLY PT, R5, R12, 0x2, 0x1f ;  /* 0x0c401f000c057f89 */ /* 0x000e6400000e0000 */
[----:B-1----:R-:W-:-:S04]  /*7910*/  FMNMX R5, R12, R5, !PT ;  /* 0x000000050c057209 */ /* 0x002fc80007800000 */
[----:B------:R-:W-:-:S04]  /*7920*/  FSETP.NEU.AND P2, PT, R5, -INF , PT ;  /* 0xff8000000500780b */ /* 0x000fc80003f4d000 */
[----:B------:R-:W-:-:S05]  /*7930*/  FSEL R8, R5, RZ, P2 ;  /* 0x000000ff05087208 */ /* 0x000fca0001000000 */
[----:B------:R-:W-:-:S04]  /*7940*/  FMUL R10, R8, UR33 ;  /* 0x00000021080a7c20 */ /* 0x000fc80008400000 */
[--C-:B------:R-:W-:Y:S01]  /*7950*/  FFMA R24, R24, UR33, -R10.reuse ;  /* 0x0000002118187c23 */ /* 0x100fe2000800080a */
[--C-:B------:R-:W-:Y:S01]  /*7960*/  FFMA R14, R25, UR33, -R10.reuse ;  /* 0x00000021190e7c23 */ /* 0x100fe2000800080a */
[--C-:B------:R-:W-:Y:S01]  /*7970*/  FFMA R13, R29, UR33, -R10.reuse ;  /* 0x000000211d0d7c23 */ /* 0x100fe2000800080a */
[--C-:B------:R-:W-:Y:S01]  /*7980*/  FFMA R16, R33, UR33, -R10.reuse ;  /* 0x0000002121107c23 */ /* 0x100fe2000800080a */
[--C-:B------:R-:W-:Y:S01]  /*7990*/  FFMA R15, R32, UR33, -R10.reuse ;  /* 0x00000021200f7c23 */ /* 0x100fe2000800080a */
[----:B------:R-:W-:Y:S01]  /*79a0*/  FSETP.GEU.AND P5, PT, R24, -126, PT ;  /* 0xc2fc00001800780b */ /* 0x000fe20003fae000 */
        /* <DEDUP_REMOVED lines=9> */
[--C-:B------:R-:W-:Y:S01]  /*7a40*/  FFMA R17, R37, UR33, -R10.reuse ;  /* 0x0000002125117c23 */ /* 0x100fe2000800080a */
[--C-:B------:R-:W-:Y:S01]  /*7a50*/  FFMA R21, R45, UR33, -R10.reuse ;  /* 0x000000212d157c23 */ /* 0x100fe2000800080a */
[----:B------:R-:W-:Y:S01]  /*7a60*/  FFMA R145, R145, UR33, -R10 ;  /* 0x0000002191917c23 */ /* 0x000fe2000800080a */
[----:B------:R-:W-:-:S02]  /*7a70*/  @!P5 FMUL R24, R24, 0.5 ;  /* 0x3f0000001818d820 */ /* 0x000fc40000400000 */
[----:B------:R-:W-:Y:S02]  /*7a80*/  @!P2 FMUL R14, R14, 0.5 ;  /* 0x3f0000000e0ea820 */ /* 0x000fe40000400000 */
[----:B------:R1:W2:Y:S01]  /*7a90*/  MUFU.EX2 R11, R24 ;  /* 0x00000018000b7308 */ /* 0x0002a20000000800 */
[----:B------:R-:W-:Y:S01]  /*7aa0*/  @!P3 FMUL R13, R13, 0.5 ;  /* 0x3f0000000d0db820 */ /* 0x000fe20000400000 */
[----:B------:R-:W-:Y:S02]  /*7ab0*/  @!P4 FMUL R15, R15, 0.5 ;  /* 0x3f0000000f0fc820 */ /* 0x000fe40000400000 */
[----:B------:R-:W-:-:S04]  /*7ac0*/  @!P6 FMUL R28, R28, 0.5 ;  /* 0x3f0000001c1ce820 */ /* 0x000fc80000400000 */
[----:B------:R-:W3:Y:S01]  /*7ad0*/  MUFU.EX2 R14, R14 ;  /* 0x0000000e000e7308 */ /* 0x000ee20000000800 */
[----:B-1----:R-:W-:-:S04]  /*7ae0*/  FMNMX R24, R26, R7, !PT ;  /* 0x000000071a187209 */ /* 0x002fc80007800000 */
[----:B------:R-:W-:-:S03]  /*7af0*/  FMNMX R23, R27, R24, !PT ;  /* 0x000000181b177209 */ /* 0x000fc60007800000 */
[----:B------:R-:W1:Y:S01]  /*7b00*/  MUFU.EX2 R13, R13 ;  /* 0x0000000d000d7308 */ /* 0x000e620000000800 */
[----:B--2---:R-:W-:Y:S01]  /*7b10*/  @!P5 FMUL R11, R11, R11 ;  /* 0x0000000b0b0bd220 */ /* 0x004fe20000400000 */
[----:B------:R-:W-:Y:S02]  /*7b20*/  FSETP.GEU.AND P5, PT, R16, -126, PT ;  /* 0xc2fc00001000780b */ /* 0x000fe40003fae000 */
[----:B------:R-:W-:-:S04]  /*7b30*/  FMNMX R24, R30, R23, !PT ;  /* 0x000000171e187209 */ /* 0x000fc80007800000 */
[----:B------:R-:W2:Y:S01]  /*7b40*/  MUFU.EX2 R15, R15 ;  /* 0x0000000f000f7308 */ /* 0x000ea20000000800 */
[----:B---3--:R-:W-:Y:S01]  /*7b50*/  @!P2 FMUL R14, R14, R14 ;  /* 0x0000000e0e0ea220 */ /* 0x008fe20000400000 */
[----:B------:R-:W-:Y:S02]  /*7b60*/  FSETP.GEU.AND P2, PT, R18, -126, PT ;  /* 0xc2fc00001200780b */ /* 0x000fe40003f4e000 */
[----:B------:R-:W-:Y:S01]  /*7b70*/  FMNMX R23, R31, R24, !PT ;  /* 0x000000181f177209 */ /* 0x000fe20007800000 */
[----:B------:R-:W-:Y:S02]  /*7b80*/  FFMA R24, R48, UR33, -R10 ;  /* 0x0000002130187c23 */ /* 0x000fe4000800080a */
[----:B------:R-:W-:Y:S01]  /*7b90*/  @!P5 FMUL R16, R16, 0.5 ;  /* 0x3f0000001010d820 */ /* 0x000fe20000400000 */
[----:B------:R3:W4:Y:S01]  /*7ba0*/  MUFU.EX2 R12, R28 ;  /* 0x0000001c000c7308 */ /* 0x0007220000000800 */
[----:B-1----:R-:W-:Y:S01]  /*7bb0*/  @!P3 FMUL R13, R13, R13 ;  /* 0x0000000d0d0db220 */ /* 0x002fe20000400000 */
[----:B------:R-:W-:-:S05]  /*7bc0*/  FSETP.GEU.AND P3, PT, R20, -126, PT ;  /* 0xc2fc00001400780b */ /* 0x000fca0003f6e000 */
[----:B------:R-:W-:Y:S01]  /*7bd0*/  @!P2 FMUL R18, R18, 0.5 ;  /* 0x3f0000001212a820 */ /* 0x000fe20000400000 */
[----:B------:R-:W1:Y:S01]  /*7be0*/  MUFU.EX2 R16, R16 ;  /* 0x0000001000107308 */ /* 0x000e620000000800 */
[----:B--2---:R-:W-:Y:S01]  /*7bf0*/  @!P4 FMUL R15, R15, R15 ;  /* 0x0000000f0f0fc220 */ /* 0x004fe20000400000 */
[----:B------:R-:W-:Y:S02]  /*7c00*/  FSETP.GEU.AND P4, PT, R19, -126, PT ;  /* 0xc2fc00001300780b */ /* 0x000fe40003f8e000 */
[----:B---3--:R-:W-:Y:S01]  /*7c10*/  FMNMX R28, R34, R23, !PT ;  /* 0x00000017221c7209 */ /* 0x008fe20007800000 */
[----:B------:R-:W-:Y:S02]  /*7c20*/  FFMA R23, R49, UR33, -R10 ;  /* 0x0000002131177c23 */ /* 0x000fe4000800080a */
[----:B------:R-:W-:Y:S01]  /*7c30*/  @!P3 FMUL R20, R20, 0.5 ;  /* 0x3f0000001414b820 */ /* 0x000fe20000400000 */
[----:B------:R-:W2:Y:S01]  /*7c40*/  MUFU.EX2 R18, R18 ;  /* 0x0000001200127308 */ /* 0x000ea20000000800 */
[----:B----4-:R-:W-:Y:S01]  /*7c50*/  @!P6 FMUL R12, R12, R12 ;  /* 0x0000000c0c0ce220 */ /* 0x010fe20000400000 */
[----:B------:R-:W-:-:S02]  /*7c60*/  FSETP.GEU.AND P6, PT, R17, -126, PT ;  /* 0xc2fc00001100780b */ /* 0x000fc40003fce000 */
[----:B------:R-:W-:Y:S01]  /*7c70*/  FMNMX R25, R35, R28, !PT ;  /* 0x0000001c23197209 */ /* 0x000fe20007800000 */
[--C-:B------:R-:W-:Y:S02]  /*7c80*/  FFMA R28, R52, UR33, -R10.reuse ;  /* 0x00000021341c7c23 */ /* 0x100fe4000800080a */
[----:B------:R-:W-:Y:S01]  /*7c90*/  @!P4 FMUL R19, R19, 0.5 ;  /* 0x3f0000001313c820 */ /* 0x000fe20000400000 */
[----:B------:R-:W3:Y:S01]  /*7ca0*/  MUFU.EX2 R20, R20 ;  /* 0x0000001400147308 */ /* 0x000ee20000000800 */
[----:B-1----:R-:W-:Y:S01]  /*7cb0*/  @!P5 FMUL R16, R16, R16 ;  /* 0x000000101010d220 */ /* 0x002fe20000400000 */
[----:B------:R-:W-:Y:S02]  /*7cc0*/  FSETP.GEU.AND P5, PT, R22, -126, PT ;  /* 0xc2fc00001600780b */ /* 0x000fe40003fae000 */
[----:B------:R-:W-:Y:S01]  /*7cd0*/  FMNMX R32, R38, R25, !PT ;  /* 0x0000001926207209 */ /* 0x000fe20007800000 */
[----:B------:R-:W-:Y:S02]  /*7ce0*/  FFMA R25, R53, UR33, -R10 ;  /* 0x0000002135197c23 */ /* 0x000fe4000800080a */
[----:B------:R-:W-:Y:S01]  /*7cf0*/  @!P6 FMUL R17, R17, 0.5 ;  /* 0x3f0000001111e820 */ /* 0x000fe20000400000 */
[----:B------:R-:W1:Y:S01]  /*7d00*/  MUFU.EX2 R19, R19 ;  /* 0x0000001300137308 */ /* 0x000e620000000800 */
[----:B--2---:R-:W-:Y:S01]  /*7d10*/  @!P2 FMUL R18, R18, R18 ;  /* 0x000000121212a220 */ /* 0x004fe20000400000 */
[----:B------:R-:W-:-:S02]  /*7d20*/  FSETP.GEU.AND P2, PT, R21, -126, PT ;  /* 0xc2fc00001500780b */ /* 0x000fc40003f4e000 */
[----:B------:R-:W-:-:S03]  /*7d30*/  FMNMX R29, R39, R32, !PT ;  /* 0x00000020271d7209 */ /* 0x000fc60007800000 */
[----:B------:R-:W-:Y:S01]  /*7d40*/  @!P5 FMUL R22, R22, 0.5 ;  /* 0x3f0000001616d820 */ /* 0x000fe20000400000 */
[----:B------:R-:W2:Y:S01]  /*7d50*/  MUFU.EX2 R17, R17 ;  /* 0x0000001100117308 */ /* 0x000ea20000000800 */
[----:B---3--:R-:W-:Y:S01]  /*7d60*/  @!P3 FMUL R20, R20, R20 ;  /* 0x000000141414b220 */ /* 0x008fe20000400000 */
[----:B------:R-:W-:Y:S02]  /*7d70*/  FSETP.GEU.AND P3, PT, R23, -126, PT ;  /* 0xc2fc00001700780b */ /* 0x000fe40003f6e000 */
[----:B------:R-:W-:-:S03]  /*7d80*/  FMNMX R32, R42, R29, !PT ;  /* 0x0000001d2a207209 */ /* 0x000fc60007800000 */
        /* <DEDUP_REMOVED lines=10> */
[----:B------:R-:W-:Y:S01]  /*7e30*/  FMNMX R36, R46, R29, !PT ;  /* 0x0000001d2e247209 */ /* 0x000fe20007800000 */
[--C-:B------:R-:W-:Y:S02]  /*7e40*/  FFMA R29, R57, UR33, -R10.reuse ;  /* 0x00000021391d7c23 */ /* 0x100fe4000800080a */
[----:B------:R-:W-:Y:S01]  /*7e50*/  @!P4 FMUL R28, R28, 0.5 ;  /* 0x3f0000001c1cc820 */ /* 0x000fe20000400000 */
[----:B------:R-:W2:Y:S01]  /*7e60*/  MUFU.EX2 R23, R23 ;  /* 0x0000001700177308 */ /* 0x000ea20000000800 */
[----:B---3--:R-:W-:Y:S01]  /*7e70*/  @!P5 FMUL R22, R22, R22 ;  /* 0x000000161616d220 */ /* 0x008fe20000400000 */
[----:B------:R-:W-:Y:S02]  /*7e80*/  FSETP.GEU.AND P5, PT, R25, -126, PT ;  /* 0xc2fc00001900780b */ /* 0x000fe40003fae000 */
[----:B------:R-:W-:Y:S01]  /*7e90*/  FMNMX R33, R47, R36, !PT ;  /* 0x000000242f217209 */ /* 0x000fe20007800000 */
[--C-:B------:R-:W-:Y:S02]  /*7ea0*/  FFMA R36, R60, UR33, -R10.reuse ;  /* 0x000000213c247c23 */ /* 0x100fe4000800080a */
[----:B------:R-:W-:Y:S01]  /*7eb0*/  @!P6 FMUL R24, R24, 0.5 ;  /* 0x3f0000001818e820 */ /* 0x000fe20000400000 */
[----:B------:R-:W-:Y:S01]  /*7ec0*/  FMNMX R40, R50, R33, !PT ;  /* 0x0000002132287209 */ /* 0x000fe20007800000 */
[----:B-1----:R-:W-:Y:S01]  /*7ed0*/  @!P2 FMUL R21, R21, R21 ;  /* 0x000000151515a220 */ /* 0x002fe20000400000 */
[----:B------:R-:W-:Y:S01]  /*7ee0*/  FSETP.GEU.AND P2, PT, R32, -126, PT ;  /* 0xc2fc00002000780b */ /* 0x000fe20003f4e000 */
[----:B------:R-:W1:Y:S01]  /*7ef0*/  MUFU.EX2 R28, R28 ;  /* 0x0000001c001c7308 */ /* 0x000e620000000800 */
[----:B------:R-:W-:Y:S01]  /*7f00*/  FMNMX R37, R51, R40, !PT ;  /* 0x0000002833257209 */ /* 0x000fe20007800000 */
[----:B------:R-:W-:-:S02]  /*7f10*/  FFMA R33, R61, UR33, -R10 ;  /* 0x000000213d217c23 */ /* 0x000fc4000800080a */
[----:B------:R-:W-:Y:S01]  /*7f20*/  @!P5 FMUL R25, R25, 0.5 ;  /* 0x3f0000001919d820 */ /* 0x000fe20000400000 */
[----:B------:R-:W-:Y:S01]  /*7f30*/  FMNMX R40, R54, R37, !PT ;  /* 0x0000002536287209 */ /* 0x000fe20007800000 */
[----:B--2---:R-:W-:Y:S01]  /*7f40*/  @!P3 FMUL R23, R23, R23 ;  /* 0x000000171717b220 */ /* 0x004fe20000400000 */
[----:B------:R-:W-:Y:S01]  /*7f50*/  FSETP.GEU.AND P3, PT, R36, -126, PT ;  /* 0xc2fc00002400780b */ /* 0x000fe20003f6e000 */
[----:B------:R-:W2:Y:S01]  /*7f60*/  MUFU.EX2 R24, R24 ;  /* 0x0000001800187308 */ /* 0x000ea20000000800 */
[----:B------:R-:W-:Y:S01]  /*7f70*/  FMNMX R37, R55, R40, !PT ;  /* 0x0000002837257209 */ /* 0x000fe20007800000 */
[--C-:B------:R-:W-:Y:S02]  /*7f80*/  FFMA R40, R64, UR33, -R10.reuse ;  /* 0x0000002140287c23 */ /* 0x100fe4000800080a */
[----:B------:R-:W-:Y:S01]  /*7f90*/  @!P2 FMUL R32, R32, 0.5 ;  /* 0x3f0000002020a820 */ /* 0x000fe20000400000 */
[----:B------:R-:W-:Y:S01]  /*7fa0*/  FMNMX R44, R58, R37, !PT ;  /* 0x000000253a2c7209 */ /* 0x000fe20007800000 */
[----:B------:R-:W-:-:S02]  /*7fb0*/  FFMA R37, R65, UR33, -R10 ;  /* 0x0000002141257c23 */ /* 0x000fc4000800080a */
[----:B------:R-:W3:Y:S01]  /*7fc0*/  MUFU.EX2 R25, R25 ;  /* 0x0000001900197308 */ /* 0x000ee20000000800 */
[----:B-1----:R-:W-:Y:S01]  /*7fd0*/  @!P4 FMUL R28, R28, R28 ;  /* 0x0000001c1c1cc220 */ /* 0x002fe20000400000 */
[----:B------:R-:W-:Y:S02]  /*7fe0*/  FSETP.GEU.AND P4, PT, R33, -126, PT ;  /* 0xc2fc00002100780b */ /* 0x000fe40003f8e000 */
[----:B------:R-:W-:Y:S01]  /*7ff0*/  @!P3 FMUL R36, R36, 0.5 ;  /* 0x3f0000002424b820 */ /* 0x000fe20000400000 */
[----:B------:R-:W-:Y:S01]  /*8000*/  FMNMX R41, R59, R44, !PT ;  /* 0x0000002c3b297209 */ /* 0x000fe20007800000 */
[----:B------:R-:W-:Y:S02]  /*8010*/  FFMA R44, R68, UR33, -R10 ;  /* 0x00000021442c7c23 */ /* 0x000fe4000800080a */
[----:B------:R-:W1:Y:S01]  /*8020*/  MUFU.EX2 R32, R32 ;  /* 0x0000002000207308 */ /* 0x000e620000000800 */
[----:B--2---:R-:W-:Y:S01]  /*8030*/  @!P6 FMUL R24, R24, R24 ;  /* 0x000000181818e220 */ /* 0x004fe20000400000 */
[----:B------:R-:W-:-:S02]  /*8040*/  FSETP.GEU.AND P6, PT, R29, -126, PT ;  /* 0xc2fc00001d00780b */ /* 0x000fc40003fce000 */
[----:B------:R-:W-:Y:S01]  /*8050*/  FMNMX R48, R62, R41, !PT ;  /* 0x000000293e307209 */ /* 0x000fe20007800000 */
[----:B------:R-:W-:Y:S02]  /*8060*/  FFMA R41, R69, UR33, -R10 ;  /* 0x0000002145297c23 */ /* 0x000fe4000800080a */
        /* <DEDUP_REMOVED lines=9> */
[----:B------:R-:W-:-:S03]  /*8100*/  FMNMX R48, R66, R45, !PT ;  /* 0x0000002d42307209 */ /* 0x000fc60007800000 */
[----:B------:R-:W-:Y:S01]  /*8110*/  @!P5 FMUL R40, R40, 0.5 ;  /* 0x3f0000002828d820 */ /* 0x000fe20000400000 */
[----:B------:R-:W1:Y:S01]  /*8120*/  MUFU.EX2 R29, R29 ;  /* 0x0000001d001d7308 */ /* 0x000e620000000800 */
[----:B------:R-:W-:Y:S01]  /*8130*/  FMNMX R45, R67, R48, !PT ;  /* 0x00000030432d7209 */ /* 0x000fe20007800000 */
[----:B--2---:R-:W-:Y:S01]  /*8140*/  @!P3 FMUL R36, R36, R36 ;  /* 0x000000242424b220 */ /* 0x004fe20000400000 */
[----:B------:R-:W-:Y:S01]  /*8150*/  FSETP.GEU.AND P3, PT, R41, -126, PT ;  /* 0xc2fc00002900780b */ /* 0x000fe20003f6e000 */
[--C-:B------:R-:W-:Y:S01]  /*8160*/  FFMA R48, R72, UR33, -R10.reuse ;  /* 0x0000002148307c23 */ /* 0x100fe2000800080a */
[----:B------:R-:W-:Y:S01]  /*8170*/  FMNMX R52, R70, R45, !PT ;  /* 0x0000002d46347209 */ /* 0x000fe20007800000 */
[--C-:B------:R-:W-:Y:S01]  /*8180*/  FFMA R45, R73, UR33, -R10.reuse ;  /* 0x00000021492d7c23 */ /* 0x100fe2000800080a */
[----:B------:R-:W-:Y:S01]  /*8190*/  @!P2 FMUL R37, R37, 0.5 ;  /* 0x3f0000002525a820 */ /* 0x000fe20000400000 */
[----:B------:R-:W2:Y:S01]  /*81a0*/  MUFU.EX2 R40, R40 ;  /* 0x0000002800287308 */ /* 0x000ea20000000800 */
[----:B---3--:R-:W-:Y:S01]  /*81b0*/  @!P4 FMUL R33, R33, R33 ;  /* 0x000000212121c220 */ /* 0x008fe20000400000 */
[----:B------:R-:W-:Y:S01]  /*81c0*/  FSETP.GEU.AND P4, PT, R48, -126, PT ;  /* 0xc2fc00003000780b */ /* 0x000fe20003f8e000 */
[--C-:B------:R-:W-:Y:S01]  /*81d0*/  FFMA R72, R93, UR33, -R10.reuse ;  /* 0x000000215d487c23 */ /* 0x100fe2000800080a */
[----:B------:R-:W-:Y:S01]  /*81e0*/  FMNMX R49, R71, R52, !PT ;  /* 0x0000003447317209 */ /* 0x000fe20007800000 */
[--C-:B------:R-:W-:Y:S01]  /*81f0*/  FFMA R52, R76, UR33, -R10.reuse ;  /* 0x000000214c347c23 */ /* 0x100fe2000800080a */
[--C-:B------:R-:W-:Y:S01]  /*8200*/  FFMA R73, R97, UR33, -R10.reuse ;  /* 0x0000002161497c23 */ /* 0x100fe2000800080a */
[--C-:B------:R-:W-:Y:S01]  /*8210*/  FFMA R97, R112, UR33, -R10.reuse ;  /* 0x0000002170617c23 */ /* 0x100fe2000800080a */
[----:B------:R-:W3:Y:S01]  /*8220*/  MUFU.EX2 R37, R37 ;  /* 0x0000002500257308 */ /* 0x000ee20000000800 */
[----:B-1----:R-:W-:Y:S01]  /*8230*/  @!P6 FMUL R29, R29, R29 ;  /* 0x0000001d1d1de220 */ /* 0x002fe20000400000 */
[----:B------:R-:W-:Y:S01]  /*8240*/  FSETP.GEU.AND P6, PT, R44, -126, PT ;  /* 0xc2fc00002c00780b */ /* 0x000fe20003fce000 */
[----:B------:R-:W-:Y:S01]  /*8250*/  @!P3 FMUL R41, R41, 0.5 ;  /* 0x3f0000002929b820 */ /* 0x000fe20000400000 */
[----:B------:R-:W-:Y:S01]  /*8260*/  FMNMX R56, R74, R49, !PT ;  /* 0x000000314a387209 */ /* 0x000fe20007800000 */
[--C-:B------:R-:W-:Y:S01]  /*8270*/  FFMA R49, R77, UR33, -R10.reuse ;  /* 0x000000214d317c23 */ /* 0x100fe2000800080a */
[--C-:B------:R-:W-:Y:S01]  /*8280*/  FFMA R93, R108, UR33, -R10.reuse ;  /* 0x000000216c5d7c23 */ /* 0x100fe2000800080a */
[----:B------:R-:W-:Y:S01]  /*8290*/  @!P4 FMUL R48, R48, 0.5 ;  /* 0x3f0000003030c820 */ /* 0x000fe20000400000 */
[----:B------:R-:W-:Y:S01]  /*82a0*/  FMNMX R53, R75, R56, !PT ;  /* 0x000000384b357209 */ /* 0x000fe20007800000 */
[----:B--2---:R-:W-:Y:S01]  /*82b0*/  @!P5 FMUL R40, R40, R40 ;  /* 0x000000282828d220 */ /* 0x004fe20000400000 */
[----:B------:R-:W-:Y:S01]  /*82c0*/  FSETP.GEU.AND P5, PT, R45, -126, PT ;  /* 0xc2fc00002d00780b */ /* 0x000fe20003fae000 */
[----:B------:R-:W1:Y:S01]  /*82d0*/  MUFU.EX2 R41, R41 ;  /* 0x0000002900297308 */ /* 0x000e620000000800 */
[----:B------:R-:W-:Y:S01]  /*82e0*/  FMNMX R56, R78, R53, !PT ;  /* 0x000000354e387209 */ /* 0x000fe20007800000 */
[--C-:B------:R-:W-:Y:S01]  /*82f0*/  FFMA R108, R117, UR33, -R10.reuse ;  /* 0x00000021756c7c23 */ /* 0x100fe2000800080a */
[--C-:B------:R-:W-:Y:S01]  /*8300*/  FFMA R117, R124, UR33, -R10.reuse ;  /* 0x000000217c757c23 */ /* 0x100fe2000800080a */
[----:B------:R-:W-:Y:S01]  /*8310*/  @!P6 FMUL R44, R44, 0.5 ;  /* 0x3f0000002c2ce820 */ /* 0x000fe20000400000 */
[----:B------:R-:W-:Y:S01]  /*8320*/  FMNMX R53, R79, R56, !PT ;  /* 0x000000384f357209 */ /* 0x000fe20007800000 */
[----:B---3--:R-:W-:Y:S01]  /*8330*/  @!P2 FMUL R37, R37, R37 ;  /* 0x000000252525a220 */ /* 0x008fe20000400000 */
[----:B------:R-:W-:Y:S01]  /*8340*/  FSETP.GEU.AND P2, PT, R52, -126, PT ;  /* 0xc2fc00003400780b */ /* 0x000fe20003f4e000 */
[----:B------:R-:W2:Y:S01]  /*8350*/  MUFU.EX2 R48, R48 ;  /* 0x0000003000307308 */ /* 0x000ea20000000800 */
[--C-:B------:R-:W-:Y:S01]  /*8360*/  FFMA R56, R80, UR33, -R10.reuse ;  /* 0x0000002150387c23 */ /* 0x100fe2000800080a */
[----:B------:R-:W-:Y:S01]  /*8370*/  FMNMX R60, R82, R53, !PT ;  /* 0x00000035523c7209 */ /* 0x000fe20007800000 */
[--C-:B------:R-:W-:Y:S01]  /*8380*/  FFMA R53, R81, UR33, -R10.reuse ;  /* 0x0000002151357c23 */ /* 0x100fe2000800080a */
[----:B------:R-:W-:Y:S01]  /*8390*/  @!P5 FMUL R45, R45, 0.5 ;  /* 0x3f0000002d2dd820 */ /* 0x000fe20000400000 */
[--C-:B------:R-:W-:Y:S01]  /*83a0*/  FFMA R80, R96, UR33, -R10.reuse ;  /* 0x0000002160507c23 */ /* 0x100fe2000800080a */
[----:B------:R-:W-:Y:S01]  /*83b0*/  FMNMX R57, R83, R60, !PT ;  /* 0x0000003c53397209 */ /* 0x000fe20007800000 */
[--C-:B------:R-:W-:Y:S01]  /*83c0*/  FFMA R60, R84, UR33, -R10.reuse ;  /* 0x00000021543c7c23 */ /* 0x100fe2000800080a */
[----:B------:R-:W3:Y:S01]  /*83d0*/  MUFU.EX2 R44, R44 ;  /* 0x0000002c002c7308 */ /* 0x000ee20000000800 */
[----:B-1----:R-:W-:Y:S01]  /*83e0*/  @!P3 FMUL R41, R41, R41 ;  /* 0x000000292929b220 */ /* 0x002fe20000400000 */
[----:B------:R-:W-:Y:S01]  /*83f0*/  FSETP.GEU.AND P3, PT, R56, -126, PT ;  /* 0xc2fc00003800780b */ /* 0x000fe20003f6e000 */
[--C-:B------:R-:W-:Y:S01]  /*8400*/  FFMA R81, R100, UR33, -R10.reuse ;  /* 0x0000002164517c23 */ /* 0x100fe2000800080a */
[----:B------:R-:W-:Y:S01]  /*8410*/  @!P2 FMUL R52, R52, 0.5 ;  /* 0x3f0000003434a820 */ /* 0x000fe20000400000 */
[----:B------:R-:W-:Y:S01]  /*8420*/  FMNMX R64, R86, R57, !PT ;  /* 0x0000003956407209 */ /* 0x000fe20007800000 */
[--C-:B------:R-:W-:Y:S01]  /*8430*/  FFMA R57, R85, UR33, -R10.reuse ;  /* 0x0000002155397c23 */ /* 0x100fe2000800080a */
[--C-:B------:R-:W-:Y:S01]  /*8440*/  FFMA R85, R104, UR33, -R10.reuse ;  /* 0x0000002168557c23 */ /* 0x100fe2000800080a */
[----:B------:R-:W1:Y:S01]  /*8450*/  MUFU.EX2 R45, R45 ;  /* 0x0000002d002d7308 */ /* 0x000e620000000800 */
[----:B--2---:R-:W-:Y:S01]  /*8460*/  @!P4 FMUL R48, R48, R48 ;  /* 0x000000303030c220 */ /* 0x004fe20000400000 */
[----:B------:R-:W-:Y:S01]  /*8470*/  FSETP.GEU.AND P4, PT, R53, -126, PT ;  /* 0xc2fc00003500780b */ /* 0x000fe20003f8e000 */
[--C-:B------:R-:W-:Y:S01]  /*8480*/  FFMA R84, R101, UR33, -R10.reuse ;  /* 0x0000002165547c23 */ /* 0x100fe2000800080a */
[----:B------:R-:W-:Y:S01]  /*8490*/  FMNMX R61, R87, R64, !PT ;  /* 0x00000040573d7209 */ /* 0x000fe20007800000 */
[--C-:B------:R-:W-:Y:S01]  /*84a0*/  FFMA R96, R109, UR33, -R10.reuse ;  /* 0x000000216d607c23 */ /* 0x100fe2000800080a */
        /* <DEDUP_REMOVED lines=9> */
[----:B------:R-:W-:Y:S01]  /*8540*/  @!P4 FMUL R53, R53, 0.5 ;  /* 0x3f0000003535c820 */ /* 0x000fe20000400000 */
[----:B------:R-:W3:Y:S01]  /*8550*/  MUFU.EX2 R56, R56 ;  /* 0x0000003800387308 */ /* 0x000ee20000000800 */
[----:B-1----:R-:W-:Y:S01]  /*8560*/  @!P5 FMUL R45, R45, R45 ;  /* 0x0000002d2d2dd220 */ /* 0x002fe20000400000 */
[----:B------:R-:W-:Y:S01]  /*8570*/  FSETP.GEU.AND P5, PT, R60, -126, PT ;  /* 0xc2fc00003c00780b */ /* 0x000fe20003fae000 */
[--C-:B------:R-:W-:Y:S01]  /*8580*/  FFMA R116, R125, UR33, -R10.reuse ;  /* 0x000000217d747c23 */ /* 0x100fe2000800080a */
[----:B------:R-:W-:Y:S01]  /*8590*/  FMNMX R61, R91, R64, !PT ;  /* 0x000000405b3d7209 */ /* 0x000fe20007800000 */
[--C-:B------:R-:W-:Y:S01]  /*85a0*/  FFMA R64, R88, UR33, -R10.reuse ;  /* 0x0000002158407c23 */ /* 0x100fe2000800080a */
[--C-:B------:R-:W-:Y:S01]  /*85b0*/  FFMA R120, R129, UR33, -R10.reuse ;  /* 0x0000002181787c23 */ /* 0x100fe2000800080a */
[----:B------:R-:W-:Y:S01]  /*85c0*/  @!P6 FMUL R49, R49, 0.5 ;  /* 0x3f0000003131e820 */ /* 0x000fe20000400000 */
        /* <DEDUP_REMOVED lines=17> */
[----:B------:R-:W-:Y:S01]  /*86e0*/  FMNMX R68, R98, R65, !PT ;  /* 0x0000004162447209 */ /* 0x000fe20007800000 */
[--C-:B------:R-:W-:Y:S01]  /*86f0*/  FFMA R65, R92, UR33, -R10.reuse ;  /* 0x000000215c417c23 */ /* 0x100fe2000800080a */
[----:B-1----:R-:W-:Y:S01]  /*8700*/  @!P4 FMUL R53, R53, R53 ;  /* 0x000000353535c220 */ /* 0x002fe20000400000 */
[--C-:B------:R-:W-:Y:S01]  /*8710*/  FFMA R92, R105, UR33, -R10.reuse ;  /* 0x00000021695c7c23 */ /* 0x100fe2000800080a */
[----:B------:R-:W-:Y:S01]  /*8720*/  FMNMX R69, R99, R68, !PT ;  /* 0x0000004463457209 */ /* 0x000fe20007800000 */
[--C-:B------:R-:W-:Y:S01]  /*8730*/  FFMA R128, R137, UR33, -R10.reuse ;  /* 0x0000002189807c23 */ /* 0x100fe2000800080a */
[----:B------:R-:W-:Y:S01]  /*8740*/  FSETP.GEU.AND P4, PT, R65, -126, PT ;  /* 0xc2fc00004100780b */ /* 0x000fe20003f8e000 */
[----:B------:R-:W1:Y:S01]  /*8750*/  MUFU.EX2 R57, R57 ;  /* 0x0000003900397308 */ /* 0x000e620000000800 */
[----:B--2---:R-:W-:Y:S01]  /*8760*/  @!P6 FMUL R49, R49, R49 ;  /* 0x000000313131e220 */ /* 0x004fe20000400000 */
[----:B------:R-:W-:Y:S01]  /*8770*/  FSETP.GEU.AND P6, PT, R64, -126, PT ;  /* 0xc2fc00004000780b */ /* 0x000fe20003fce000 */
[----:B------:R-:W-:Y:S01]  /*8780*/  @!P3 FMUL R61, R61, 0.5 ;  /* 0x3f0000003d3db820 */ /* 0x000fe20000400000 */
[----:B------:R-:W-:Y:S01]  /*8790*/  FMNMX R68, R102, R69, !PT ;  /* 0x0000004566447209 */ /* 0x000fe20007800000 */
[--C-:B------:R-:W-:Y:S01]  /*87a0*/  FFMA R137, R144, UR33, -R10.reuse ;  /* 0x0000002190897c23 */ /* 0x100fe2000800080a */
[--C-:B------:R-:W-:Y:S01]  /*87b0*/  FFMA R132, R141, UR33, -R10.reuse ;  /* 0x000000218d847c23 */ /* 0x100fe2000800080a */
[--C-:B------:R-:W-:Y:S01]  /*87c0*/  FFMA R136, R149, UR33, -R10.reuse ;  /* 0x0000002195887c23 */ /* 0x100fe2000800080a */
[----:B------:R-:W-:Y:S01]  /*87d0*/  FMNMX R69, R103, R68, !PT ;  /* 0x0000004467457209 */ /* 0x000fe20007800000 */
[----:B---3--:R-:W-:Y:S01]  /*87e0*/  @!P5 FMUL R60, R60, R60 ;  /* 0x0000003c3c3cd220 */ /* 0x008fe20000400000 */
[----:B------:R-:W-:Y:S01]  /*87f0*/  FSETP.GEU.AND P5, PT, R72, -126, PT ;  /* 0xc2fc00004800780b */ /* 0x000fe20003fae000 */
[----:B------:R-:W2:Y:S01]  /*8800*/  MUFU.EX2 R61, R61 ;  /* 0x0000003d003d7308 */ /* 0x000ea20000000800 */
[----:B------:R-:W-:Y:S01]  /*8810*/  @!P4 FMUL R65, R65, 0.5 ;  /* 0x3f0000004141c820 */ /* 0x000fe20000400000 */
[----:B------:R-:W-:Y:S01]  /*8820*/  FMNMX R68, R106, R69, !PT ;  /* 0x000000456a447209 */ /* 0x000fe20007800000 */
[----:B------:R-:W-:Y:S01]  /*8830*/  FFMA R141, R148, UR33, -R10 ;  /* 0x00000021948d7c23 */ /* 0x000fe2000800080a */
[----:B------:R-:W-:Y:S01]  /*8840*/  @!P6 FMUL R64, R64, 0.5 ;  /* 0x3f0000004040e820 */ /* 0x000fe20000400000 */
[----:B-1----:R-:W-:Y:S01]  /*8850*/  @!P2 FMUL R57, R57, R57 ;  /* 0x000000393939a220 */ /* 0x002fe20000400000 */
[----:B------:R-:W-:-:S02]  /*8860*/  FSETP.GEU.AND P2, PT, R80, -126, PT ;  /* 0xc2fc00005000780b */ /* 0x000fc40003f4e000 */
[----:B------:R-:W1:Y:S01]  /*8870*/  MUFU.EX2 R65, R65 ;  /* 0x0000004100417308 */ /* 0x000e620000000800 */
[----:B------:R-:W-:-:S03]  /*8880*/  FMNMX R69, R107, R68, !PT ;  /* 0x000000446b457209 */ /* 0x000fc60007800000 */
[----:B------:R-:W-:Y:S01]  /*8890*/  @!P5 FMUL R72, R72, 0.5 ;  /* 0x3f0000004848d820 */ /* 0x000fe20000400000 */
[----:B------:R-:W-:-:S03]  /*88a0*/  FMNMX R68, R110, R69, !PT ;  /* 0x000000456e447209 */ /* 0x000fc60007800000 */
[----:B------:R-:W3:Y:S01]  /*88b0*/  MUFU.EX2 R64, R64 ;  /* 0x0000004000407308 */ /* 0x000ee20000000800 */
[----:B--2---:R-:W-:Y:S01]  /*88c0*/  @!P3 FMUL R61, R61, R61 ;  /* 0x0000003d3d3db220 */ /* 0x004fe20000400000 */
[----:B------:R-:W-:Y:S01]  /*88d0*/  FSETP.GEU.AND P3, PT, R81, -126, PT ;  /* 0xc2fc00005100780b */ /* 0x000fe20003f6e000 */
[----:B------:R-:W-:Y:S01]  /*88e0*/  @!P2 FMUL R80, R80, 0.5 ;  /* 0x3f0000005050a820 */ /* 0x000fe20000400000 */
[----:B------:R-:W-:-:S04]  /*88f0*/  FMNMX R69, R111, R68, !PT ;  /* 0x000000446f457209 */ /* 0x000fc80007800000 */
[----:B------:R-:W2:Y:S01]  /*8900*/  MUFU.EX2 R72, R72 ;  /* 0x0000004800487308 */ /* 0x000ea20000000800 */
[----:B-1----:R-:W-:Y:S01]  /*8910*/  @!P4 FMUL R65, R65, R65 ;  /* 0x000000414141c220 */ /* 0x002fe20000400000 */
[----:B------:R-:W-:Y:S02]  /*8920*/  FSETP.GEU.AND P4, PT, R84, -126, PT ;  /* 0xc2fc00005400780b */ /* 0x000fe40003f8e000 */
[----:B------:R-:W-:-:S03]  /*8930*/  FMNMX R68, R114, R69, !PT ;  /* 0x0000004572447209 */ /* 0x000fc60007800000 */
[----:B------:R-:W-:Y:S01]  /*8940*/  @!P3 FMUL R81, R81, 0.5 ;  /* 0x3f0000005151b820 */ /* 0x000fe20000400000 */
[----:B------:R-:W1:Y:S01]  /*8950*/  MUFU.EX2 R80, R80 ;  /* 0x0000005000507308 */ /* 0x000e620000000800 */
[----:B---3--:R-:W-:Y:S01]  /*8960*/  @!P6 FMUL R64, R64, R64 ;  /* 0x000000404040e220 */ /* 0x008fe20000400000 */
[----:B------:R-:W-:Y:S02]  /*8970*/  FSETP.GEU.AND P6, PT, R73, -126, PT ;  /* 0xc2fc00004900780b */ /* 0x000fe40003fce000 */
[----:B------:R-:W-:-:S03]  /*8980*/  FMNMX R69, R115, R68, !PT ;  /* 0x0000004473457209 */ /* 0x000fc60007800000 */
[----:B------:R-:W-:Y:S01]  /*8990*/  @!P4 FMUL R84, R84, 0.5 ;  /* 0x3f0000005454c820 */ /* 0x000fe20000400000 */
[----:B------:R-:W3:Y:S01]  /*89a0*/  MUFU.EX2 R81, R81 ;  /* 0x0000005100517308 */ /* 0x000ee20000000800 */
[----:B--2---:R-:W-:Y:S01]  /*89b0*/  @!P5 FMUL R72, R72, R72 ;  /* 0x000000484848d220 */ /* 0x004fe20000400000 */
[----:B------:R-:W-:Y:S02]  /*89c0*/  FSETP.GEU.AND P5, PT, R85, -126, PT ;  /* 0xc2fc00005500780b */ /* 0x000fe40003fae000 */
[----:B------:R-:W-:-:S03]  /*89d0*/  FMNMX R68, R118, R69, !PT ;  /* 0x0000004576447209 */ /* 0x000fc60007800000 */
[----:B------:R-:W-:Y:S01]  /*89e0*/  @!P6 FMUL R73, R73, 0.5 ;  /* 0x3f0000004949e820 */ /* 0x000fe20000400000 */
        /* <DEDUP_REMOVED lines=31> */
[----:B------:R-:W-:Y:S01]  /*8be0*/  FMNMX R69, R131, R68, !PT ;  /* 0x0000004483457209 */ /* 0x000fe20007800000 */
[----:B-1----:R-:W-:Y:S01]  /*8bf0*/  @!P3 FMUL R96, R96, R96 ;  /* 0x000000606060b220 */ /* 0x002fe20000400000 */
[----:B------:R-:W-:Y:S02]  /*8c00*/  FSETP.GEU.AND P3, PT, R113, -126, PT ;  /* 0xc2fc00007100780b */ /* 0x000fe40003f6e000 */
[----:B------:R-:W-:Y:S02]  /*8c10*/  FMNMX R68, R134, R69, !PT ;  /* 0x0000004586447209 */ /* 0x000fe40007800000 */
[----:B------:R-:W-:Y:S01]  /*8c20*/  @!P2 FMUL R109, R109, 0.5 ;  /* 0x3f0000006d6da820 */ /* 0x000fe20000400000 */
[----:B------:R-:W1:Y:S01]  /*8c30*/  MUFU.EX2 R104, R104 ;  /* 0x0000006800687308 */ /* 0x000e620000000800 */
[----:B------:R-:W-:Y:S01]  /*8c40*/  FMNMX R69, R135, R68, !PT ;  /* 0x0000004487457209 */ /* 0x000fe20007800000 */
[----:B---3--:R-:W-:Y:S01]  /*8c50*/  @!P4 FMUL R97, R97, R97 ;  /* 0x000000616161c220 */ /* 0x008fe20000400000 */
[----:B------:R-:W-:-:S02]  /*8c60*/  FSETP.GEU.AND P4, PT, R112, -126, PT ;  /* 0xc2fc00007000780b */ /* 0x000fc40003f8e000 */
[----:B------:R-:W-:-:S03]  /*8c70*/  FMNMX R68, R138, R69, !PT ;  /* 0x000000458a447209 */ /* 0x000fc60007800000 */
[----:B------:R-:W3:Y:S01]  /*8c80*/  MUFU.EX2 R109, R109 ;  /* 0x0000006d006d7308 */ /* 0x000ee20000000800 */
[----:B--2---:R-:W-:Y:S01]  /*8c90*/  @!P6 FMUL R93, R93, R93 ;  /* 0x0000005d5d5de220 */ /* 0x004fe20000400000 */
[----:B------:R-:W-:Y:S01]  /*8ca0*/  FSETP.GEU.AND P6, PT, R108, -126, PT ;  /* 0xc2fc00006c00780b */ /* 0x000fe20003fce000 */
[----:B------:R-:W-:Y:S01]  /*8cb0*/  @!P3 FMUL R113, R113, 0.5 ;  /* 0x3f0000007171b820 */ /* 0x000fe20000400000 */
[----:B------:R-:W-:-:S04]  /*8cc0*/  FMNMX R69, R139, R68, !PT ;  /* 0x000000448b457209 */ /* 0x000fc80007800000 */
[----:B------:R-:W-:Y:S01]  /*8cd0*/  FMNMX R68, R142, R69, !PT ;  /* 0x000000458e447209 */ /* 0x000fe20007800000 */
[----:B-1----:R-:W-:Y:S01]  /*8ce0*/  @!P5 FMUL R104, R104, R104 ;  /* 0x000000686868d220 */ /* 0x002fe20000400000 */
[----:B------:R-:W-:Y:S01]  /*8cf0*/  FSETP.GEU.AND P5, PT, R117, -126, PT ;  /* 0xc2fc00007500780b */ /* 0x000fe20003fae000 */
[----:B------:R-:W1:Y:S01]  /*8d00*/  MUFU.EX2 R113, R113 ;  /* 0x0000007100717308 */ /* 0x000e620000000800 */
[----:B------:R-:W-:Y:S01]  /*8d10*/  FMNMX R69, R143, R68, !PT ;  /* 0x000000448f457209 */ /* 0x000fe20007800000 */
[----:B------:R-:W-:Y:S02]  /*8d20*/  @!P4 FMUL R112, R112, 0.5 ;  /* 0x3f0000007070c820 */ /* 0x000fe40000400000 */
[----:B------:R-:W-:Y:S01]  /*8d30*/  @!P6 FMUL R108, R108, 0.5 ;  /* 0x3f0000006c6ce820 */ /* 0x000fe20000400000 */
[----:B------:R-:W-:Y:S01]  /*8d40*/  FMNMX R68, R146, R69, !PT ;  /* 0x0000004592447209 */ /* 0x000fe20007800000 */
[----:B---3--:R-:W-:Y:S01]  /*8d50*/  @!P2 FMUL R109, R109, R109 ;  /* 0x0000006d6d6da220 */ /* 0x008fe20000400000 */
[----:B------:R-:W-:Y:S01]  /*8d60*/  FSETP.GEU.AND P2, PT, R116, -126, PT ;  /* 0xc2fc00007400780b */ /* 0x000fe20003f4e000 */
[----:B------:R-:W2:Y:S01]  /*8d70*/  MUFU.EX2 R112, R112 ;  /* 0x0000007000707308 */ /* 0x000ea20000000800 */
[----:B------:R-:W-:-:S03]  /*8d80*/  FMNMX R69, R147, R68, !PT ;  /* 0x0000004493457209 */ /* 0x000fc60007800000 */
[----:B------:R-:W-:Y:S01]  /*8d90*/  @!P5 FMUL R117, R117, 0.5 ;  /* 0x3f0000007575d820 */ /* 0x000fe20000400000 */
[----:B------:R-:W-:-:S03]  /*8da0*/  FMNMX R68, R150, R69, !PT ;  /* 0x0000004596447209 */ /* 0x000fc60007800000 */
[----:B------:R-:W3:Y:S01]  /*8db0*/  MUFU.EX2 R108, R108 ;  /* 0x0000006c006c7308 */ /* 0x000ee20000000800 */
[----:B-1----:R-:W-:Y:S01]  /*8dc0*/  @!P3 FMUL R113, R113, R113 ;  /* 0x000000717171b220 */ /* 0x002fe20000400000 */
[----:B------:R-:W-:Y:S02]  /*8dd0*/  FSETP.GEU.AND P3, PT, R120, -126, PT ;  /* 0xc2fc00007800780b */ /* 0x000fe40003f6e000 */
[----:B------:R-:W-:Y:S01]  /*8de0*/  FMNMX R68, R151, R68, !PT ;  /* 0x0000004497447209 */ /* 0x000fe20007800000 */
[----:B------:R-:W-:Y:S01]  /*8df0*/  @!P2 FMUL R116, R116, 0.5 ;  /* 0x3f0000007474a820 */ /* 0x000fe20000400000 */
[----:B------:R-:W-:Y:S02]  /*8e00*/  FADD R76, R32, R113 ;  /* 0x00000071204c7221 */ /* 0x000fe40000000000 */
[----:B------:R-:W1:Y:S01]  /*8e10*/  MUFU.EX2 R117, R117 ;  /* 0x0000007500757308 */ /* 0x000e620000000800 */
[----:B------:R-:W4:Y:S01]  /*8e20*/  SHFL.BFLY PT, R69, R68, 0x1, 0x1f ;  /* 0x0c201f0044457f89 */ /* 0x000f2200000e0000 */
[----:B--2---:R-:W-:Y:S01]  /*8e30*/  @!P4 FMUL R112, R112, R112 ;  /* 0x000000707070c220 */ /* 0x004fe20000400000 */
[----:B------:R-:W-:-:S04]  /*8e40*/  FSETP.GEU.AND P4, PT, R125, -126, PT ;  /* 0xc2fc00007d00780b */ /* 0x000fc80003f8e000 */
[----:B------:R-:W-:Y:S01]  /*8e50*/  @!P3 FMUL R120, R120, 0.5 ;  /* 0x3f0000007878b820 */ /* 0x000fe20000400000 */
[----:B------:R-:W2:Y:S01]  /*8e60*/  MUFU.EX2 R116, R116 ;  /* 0x0000007400747308 */ /* 0x000ea20000000800 */
[----:B---3--:R-:W-:Y:S01]  /*8e70*/  @!P6 FMUL R108, R108, R108 ;  /* 0x0000006c6c6ce220 */ /* 0x008fe20000400000 */
[----:B------:R-:W-:-:S06]  /*8e80*/  FSETP.GEU.AND P6, PT, R121, -126, PT ;  /* 0xc2fc00007900780b */ /* 0x000fcc0003fce000 */
[----:B------:R-:W3:Y:S01]  /*8e90*/  MUFU.EX2 R120, R120 ;  /* 0x0000007800787308 */ /* 0x000ee20000000800 */
[----:B-1----:R-:W-:Y:S01]  /*8ea0*/  @!P5 FMUL R117, R117, R117 ;  /* 0x000000757575d220 */ /* 0x002fe20000400000 */
[----:B------:R-:W-:Y:S01]  /*8eb0*/  FSETP.GEU.AND P5, PT, R124, -126, PT ;  /* 0xc2fc00007c00780b */ /* 0x000fe20003fae000 */
[----:B------:R-:W-:-:S04]  /*8ec0*/  @!P4 FMUL R125, R125, 0.5 ;  /* 0x3f0000007d7dc820 */ /* 0x000fc80000400000 */
[----:B------:R-:W-:Y:S01]  /*8ed0*/  @!P6 FMUL R121, R121, 0.5 ;  /* 0x3f0000007979e820 */ /* 0x000fe20000400000 */
[----:B--2---:R-:W-:Y:S01]  /*8ee0*/  @!P2 FMUL R116, R116, R116 ;  /* 0x000000747474a220 */ /* 0x004fe20000400000 */
[----:B------:R-:W-:Y:S01]  /*8ef0*/  FSETP.GEU.AND P2, PT, R129, -126, PT ;  /* 0xc2fc00008100780b */ /* 0x000fe20003f4e000 */
[----:B------:R-:W1:Y:S01]  /*8f00*/  MUFU.EX2 R125, R125 ;  /* 0x0000007d007d7308 */ /* 0x000e620000000800 */
[----:B----4-:R-:W-:-:S04]  /*8f10*/  FMNMX R69, R68, R69, !PT ;  /* 0x0000004544457209 */ /* 0x010fc80007800000 */
[----:B------:R-:W-:Y:S01]  /*8f20*/  @!P5 FMUL R124, R124, 0.5 ;  /* 0x3f0000007c7cd820 */ /* 0x000fe20000400000 */
[----:B------:R-:W2:Y:S01]  /*8f30*/  SHFL.BFLY PT, R68, R69, 0x2, 0x1f ;  /* 0x0c401f0045447f89 */ /* 0x000ea200000e0000 */
[----:B---3--:R-:W-:Y:S01]  /*8f40*/  @!P3 FMUL R120, R120, R120 ;  /* 0x000000787878b220 */ /* 0x008fe20000400000 */
[----:B------:R-:W3:Y:S01]  /*8f50*/  MUFU.EX2 R121, R121 ;  /* 0x0000007900797308 */ /* 0x000ee20000000800 */
[----:B------:R-:W-:-:S03]  /*8f60*/  FSETP.GEU.AND P3, PT, R133, -126, PT ;  /* 0xc2fc00008500780b */ /* 0x000fc60003f6e000 */
[----:B------:R-:W-:-:S04]  /*8f70*/  @!P2 FMUL R129, R129, 0.5 ;  /* 0x3f0000008181a820 */ /* 0x000fc80000400000 */
[----:B------:R-:W4:Y:S01]  /*8f80*/  MUFU.EX2 R124, R124 ;  /* 0x0000007c007c7308 */ /* 0x000f220000000800 */
[----:B-1----:R-:W-:Y:S01]  /*8f90*/  @!P4 FMUL R125, R125, R125 ;  /* 0x0000007d7d7dc220 */ /* 0x002fe20000400000 */
[----:B------:R-:W-:-:S04]  /*8fa0*/  FSETP.GEU.AND P4, PT, R132, -126, PT ;  /* 0xc2fc00008400780b */ /* 0x000fc80003f8e000 */
[----:B------:R-:W-:Y:S02]  /*8fb0*/  @!P3 FMUL R133, R133, 0.5 ;  /* 0x3f0000008585b820 */ /* 0x000fe40000400000 */
[----:B------:R-:W1:Y:S01]  /*8fc0*/  MUFU.EX2 R129, R129 ;  /* 0x0000008100817308 */ /* 0x000e620000000800 */
[----:B---3--:R-:W-:Y:S01]  /*8fd0*/  @!P6 FMUL R121, R121, R121 ;  /* 0x000000797979e220 */ /* 0x008fe20000400000 */
[----:B------:R-:W-:Y:S02]  /*8fe0*/  FSETP.GEU.AND P6, PT, R128, -126, PT ;  /* 0xc2fc00008000780b */ /* 0x000fe40003fce000 */
[----:B--2---:R-:W-:-:S03]  /*8ff0*/  FMNMX R105, R69, R68, !PT ;  /* 0x0000004445697209 */ /* 0x004fc60007800000 */
[----:B------:R-:W-:Y:S01]  /*9000*/  @!P4 FMUL R132, R132, 0.5 ;  /* 0x3f0000008484c820 */ /* 0x000fe20000400000 */
[----:B------:R-:W2:Y:S01]  /*9010*/  MUFU.EX2 R133, R133 ;  /* 0x0000008500857308 */ /* 0x000ea20000000800 */
[----:B----4-:R-:W-:Y:S01]  /*9020*/  @!P5 FMUL R124, R124, R124 ;  /* 0x0000007c7c7cd220 */ /* 0x010fe20000400000 */
[----:B------:R-:W-:-:S05]  /*9030*/  FSETP.GEU.AND P5, PT, R137, -126, PT ;  /* 0xc2fc00008900780b */ /* 0x000fca0003fae000 */
[----:B------:R-:W-:Y:S01]  /*9040*/  @!P6 FMUL R128, R128, 0.5 ;  /* 0x3f0000008080e820 */ /* 0x000fe20000400000 */
[----:B------:R-:W3:Y:S01]  /*9050*/  MUFU.EX2 R132, R132 ;  /* 0x0000008400847308 */ /* 0x000ee20000000800 */
[----:B-1----:R-:W-:Y:S01]  /*9060*/  @!P2 FMUL R129, R129, R129 ;  /* 0x000000818181a220 */ /* 0x002fe20000400000 */
[----:B------:R-:W-:-:S04]  /*9070*/  FSETP.NEU.AND P2, PT, R105, -INF , PT ;  /* 0xff8000006900780b */ /* 0x000fc80003f4d000 */
[----:B------:R-:W-:Y:S01]  /*9080*/  FSEL R68, R105, RZ, P2 ;  /* 0x000000ff69447208 */ /* 0x000fe20001000000 */
[----:B------:R-:W-:Y:S01]  /*9090*/  @!P5 FMUL R137, R137, 0.5 ;  /* 0x3f0000008989d820 */ /* 0x000fe20000400000 */
[----:B------:R-:W1:Y:S01]  /*90a0*/  MUFU.EX2 R128, R128 ;  /* 0x0000008000807308 */ /* 0x000e620000000800 */
[----:B--2---:R-:W-:Y:S01]  /*90b0*/  @!P3 FMUL R133, R133, R133 ;  /* 0x000000858585b220 */ /* 0x004fe20000400000 */
[----:B------:R-:W-:Y:S01]  /*90c0*/  FSETP.GEU.AND P3, PT, R136, -126, PT ;  /* 0xc2fc00008800780b */ /* 0x000fe20003f6e000 */
[C---:B------:R-:W-:Y:S01]  /*90d0*/  FMUL R69, R68.reuse, UR33 ;  /* 0x0000002144457c20 */ /* 0x040fe20008400000 */
[----:B------:R-:W-:Y:S01]  /*90e0*/  FSETP.GEU.AND P2, PT, R141, -126, PT ;  /* 0xc2fc00008d00780b */ /* 0x000fe20003f4e000 */
[----:B------:R-:W-:Y:S02]  /*90f0*/  FADD R68, -R68, R7 ;  /* 0x0000000744447221 */ /* 0x000fe40000000100 */
[--C-:B------:R-:W-:Y:S01]  /*9100*/  FFMA R27, R27, UR33, -R69.reuse ;  /* 0x000000211b1b7c23 */ /* 0x100fe20008000845 */
[----:B------:R-:W2:Y:S01]  /*9110*/  MUFU.EX2 R137, R137 ;  /* 0x0000008900897308 */ /* 0x000ea20000000800 */
[--C-:B------:R-:W-:Y:S01]  /*9120*/  FFMA R26, R26, UR33, -R69.reuse ;  /* 0x000000211a1a7c23 */ /* 0x100fe20008000845 */
[----:B---3--:R-:W-:Y:S01]  /*9130*/  @!P4 FMUL R132, R132, R132 ;  /* 0x000000848484c220 */ /* 0x008fe20000400000 */
[--C-:B------:R-:W-:Y:S01]  /*9140*/  FFMA R34, R34, UR33, -R69.reuse ;  /* 0x0000002122227c23 */ /* 0x100fe20008000845 */
[--C-:B------:R-:W-:Y:S01]  /*9150*/  FFMA R31, R31, UR33, -R69.reuse ;  /* 0x000000211f1f7c23 */ /* 0x100fe20008000845 */
[--C-:B------:R-:W-:Y:S01]  /*9160*/  FFMA R38, R38, UR33, -R69.reuse ;  /* 0x0000002126267c23 */ /* 0x100fe20008000845 */
[----:B------:R-:W-:Y:S01]  /*9170*/  FSETP.GEU.AND P4, PT, R26, -126, PT ;  /* 0xc2fc00001a00780b */ /* 0x000fe20003f8e000 */
[----:B------:R-:W-:Y:S01]  /*9180*/  @!P3 FMUL R136, R136, 0.5 ;  /* 0x3f0000008888b820 */ /* 0x000fe20000400000 */
[--C-:B------:R-:W-:Y:S01]  /*9190*/  FFMA R30, R30, UR33, -R69.reuse ;  /* 0x000000211e1e7c23 */ /* 0x100fe20008000845 */
[----:B-1----:R-:W-:Y:S01]  /*91a0*/  @!P6 FMUL R128, R128, R128 ;  /* 0x000000808080e220 */ /* 0x002fe20000400000 */
[----:B------:R-:W-:Y:S01]  /*91b0*/  FSETP.GEU.AND P6, PT, R145, -126, PT ;  /* 0xc2fc00009100780b */ /* 0x000fe20003fce000 */
[----:B------:R-:W-:Y:S01]  /*91c0*/  @!P2 FMUL R141, R141, 0.5 ;  /* 0x3f0000008d8da820 */ /* 0x000fe20000400000 */
[--C-:B------:R-:W-:Y:S01]  /*91d0*/  FFMA R35, R35, UR33, -R69.reuse ;  /* 0x0000002123237c23 */ /* 0x100fe20008000845 */
[----:B------:R-:W1:Y:S01]  /*91e0*/  MUFU.EX2 R136, R136 ;  /* 0x0000008800887308 */ /* 0x000e620000000800 */
[--C-:B------:R-:W-:Y:S01]  /*91f0*/  FFMA R43, R43, UR33, -R69.reuse ;  /* 0x000000212b2b7c23 */ /* 0x100fe20008000845 */
[--C-:B------:R-:W-:Y:S01]  /*9200*/  FFMA R47, R47, UR33, -R69.reuse ;  /* 0x000000212f2f7c23 */ /* 0x100fe20008000845 */
[--C-:B------:R-:W-:Y:S01]  /*9210*/  FFMA R39, R39, UR33, -R69.reuse ;  /* 0x0000002127277c23 */ /* 0x100fe20008000845 */
[----:B--2---:R-:W-:Y:S01]  /*9220*/  @!P5 FMUL R137, R137, R137 ;  /* 0x000000898989d220 */ /* 0x004fe20000400000 */
[----:B------:R-:W-:Y:S01]  /*9230*/  FSETP.GEU.AND P5, PT, R27, -126, PT ;  /* 0xc2fc00001b00780b */ /* 0x000fe20003fae000 */
[----:B------:R-:W-:Y:S01]  /*9240*/  @!P4 FMUL R26, R26, 0.5 ;  /* 0x3f0000001a1ac820 */ /* 0x000fe20000400000 */
[--C-:B------:R-:W-:Y:S01]  /*9250*/  FFMA R50, R50, UR33, -R69.reuse ;  /* 0x0000002132327c23 */ /* 0x100fe20008000845 */
[----:B------:R-:W2:Y:S01]  /*9260*/  MUFU.EX2 R141, R141 ;  /* 0x0000008d008d7308 */ /* 0x000ea20000000800 */
[--C-:B------:R-:W-:Y:S01]  /*9270*/  FFMA R55, R55, UR33, -R69.reuse ;  /* 0x0000002137377c23 */ /* 0x100fe20008000845 */
[----:B------:R-:W-:Y:S01]  /*9280*/  @!P6 FMUL R145, R145, 0.5 ;  /* 0x3f0000009191e820 */ /* 0x000fe20000400000 */
[--C-:B------:R-:W-:Y:S01]  /*9290*/  FFMA R63, R63, UR33, -R69.reuse ;  /* 0x000000213f3f7c23 */ /* 0x100fe20008000845 */
[--C-:B------:R-:W-:Y:S01]  /*92a0*/  FFMA R67, R67, UR33, -R69.reuse ;  /* 0x0000002143437c23 */ /* 0x100fe20008000845 */
[--C-:B------:R-:W-:Y:S01]  /*92b0*/  FFMA R59, R59, UR33, -R69.reuse ;  /* 0x000000213b3b7c23 */ /* 0x100fe20008000845 */
[--C-:B------:R-:W-:Y:S01]  /*92c0*/  FFMA R42, R42, UR33, -R69.reuse ;  /* 0x000000212a2a7c23 */ /* 0x100fe20008000845 */
[--C-:B------:R-:W-:Y:S01]  /*92d0*/  FFMA R203, R75, UR33, -R69.reuse ;  /* 0x000000214bcb7c23 */ /* 0x100fe20008000845 */
[----:B------:R-:W3:Y:S01]  /*92e0*/  MUFU.EX2 R10, R145 ;  /* 0x00000091000a7308 */ /* 0x000ee20000000800 */
[----:B-1----:R-:W-:Y:S01]  /*92f0*/  @!P3 FMUL R136, R136, R136 ;  /* 0x000000888888b220 */ /* 0x002fe20000400000 */
[----:B------:R-:W-:Y:S01]  /*9300*/  @!P5 FMUL R27, R27, 0.5 ;  /* 0x3f0000001b1bd820 */ /* 0x000fe20000400000 */
[----:B------:R-:W-:Y:S01]  /*9310*/  FSETP.GEU.AND P3, PT, R34, -126, PT ;  /* 0xc2fc00002200780b */ /* 0x000fe20003f6e000 */
[--C-:B------:R-:W-:Y:S01]  /*9320*/  FFMA R51, R51, UR33, -R69.reuse ;  /* 0x0000002133337c23 */ /* 0x100fe20008000845 */
[--C-:B------:R-:W-:Y:S01]  /*9330*/  FFMA R83, R83, UR33, -R69.reuse ;  /* 0x0000002153537c23 */ /* 0x100fe20008000845 */
[--C-:B------:R-:W-:Y:S01]  /*9340*/  FFMA R79, R79, UR33, -R69.reuse ;  /* 0x000000214f4f7c23 */ /* 0x100fe20008000845 */
[--C-:B------:R-:W-:Y:S01]  /*9350*/  FFMA R95, R95, UR33, -R69.reuse ;  /* 0x000000215f5f7c23 */ /* 0x100fe20008000845 */
[----:B------:R-:W1:Y:S01]  /*9360*/  MUFU.EX2 R27, R27 ;  /* 0x0000001b001b7308 */ /* 0x000e620000000800 */
[----:B--2---:R-:W-:Y:S01]  /*9370*/  @!P2 FMUL R141, R141, R141 ;  /* 0x0000008d8d8da220 */ /* 0x004fe20000400000 */
[----:B------:R-:W-:Y:S01]  /*9380*/  FSETP.GEU.AND P2, PT, R31, -126, PT ;  /* 0xc2fc00001f00780b */ /* 0x000fe20003f4e000 */
[--C-:B------:R-:W-:Y:S01]  /*9390*/  FFMA R71, R71, UR33, -R69.reuse ;  /* 0x0000002147477c23 */ /* 0x100fe20008000845 */
[--C-:B------:R-:W-:Y:S01]  /*93a0*/  FFMA R103, R103, UR33, -R69.reuse ;  /* 0x0000002167677c23 */ /* 0x100fe20008000845 */
[--C-:B------:R-:W-:Y:S01]  /*93b0*/  FFMA R91, R91, UR33, -R69.reuse ;  /* 0x000000215b5b7c23 */ /* 0x100fe20008000845 */
[--C-:B------:R-:W-:Y:S01]  /*93c0*/  FFMA R127, R127, UR33, -R69.reuse ;  /* 0x000000217f7f7c23 */ /* 0x100fe20008000845 */
[--C-:B------:R-:W-:Y:S01]  /*93d0*/  FFMA R134, R134, UR33, -R69.reuse ;  /* 0x0000002186867c23 */ /* 0x100fe20008000845 */
[----:B------:R-:W2:Y:S01]  /*93e0*/  MUFU.EX2 R26, R26 ;  /* 0x0000001a001a7308 */ /* 0x000ea20000000800 */
[----:B---3--:R-:W-:Y:S01]  /*93f0*/  @!P6 FMUL R10, R10, R10 ;  /* 0x0000000a0a0ae220 */ /* 0x008fe20000400000 */
[----:B------:R-:W-:Y:S01]  /*9400*/  FSETP.GEU.AND P6, PT, R30, -126, PT ;  /* 0xc2fc00001e00780b */ /* 0x000fe20003fce000 */
[----:B------:R-:W-:Y:S01]  /*9410*/  @!P3 FMUL R34, R34, 0.5 ;  /* 0x3f0000002222b820 */ /* 0x000fe20000400000 */
[--C-:B------:R-:W-:Y:S01]  /*9420*/  FFMA R142, R142, UR33, -R69.reuse ;  /* 0x000000218e8e7c23 */ /* 0x100fe20008000845 */
[--C-:B------:R-:W-:Y:S01]  /*9430*/  FFMA R205, R146, UR33, -R69.reuse ;  /* 0x0000002192cd7c23 */ /* 0x100fe20008000845 */
[----:B------:R-:W-:Y:S01]  /*9440*/  FFMA R7, R151, UR33, -R69 ;  /* 0x0000002197077c23 */ /* 0x000fe20008000845 */
[----:B------:R-:W-:Y:S01]  /*9450*/  @!P2 FMUL R31, R31, 0.5 ;  /* 0x3f0000001f1fa820 */ /* 0x000fe20000400000 */
[----:B------:R3:W4:Y:S01]  /*9460*/  MUFU.EX2 R77, R34 ;  /* 0x00000022004d7308 */ /* 0x0007220000000800 */
[----:B-1----:R-:W-:Y:S01]  /*9470*/  @!P5 FMUL R27, R27, R27 ;  /* 0x0000001b1b1bd220 */ /* 0x002fe20000400000 */
[----:B------:R-:W-:Y:S01]  /*9480*/  FSETP.GEU.AND P5, PT, R38, -126, PT ;  /* 0xc2fc00002600780b */ /* 0x000fe20003fae000 */
[----:B------:R-:W-:Y:S01]  /*9490*/  FADD R146, R44, R125 ;  /* 0x0000007d2c927221 */ /* 0x000fe20000000000 */
[----:B------:R-:W-:-:S03]  /*94a0*/  FMUL R68, R68, UR33 ;  /* 0x0000002144447c20 */ /* 0x000fc60008400000 */
[----:B------:R-:W-:Y:S01]  /*94b0*/  @!P6 FMUL R30, R30, 0.5 ;  /* 0x3f0000001e1ee820 */ /* 0x000fe20000400000 */
[----:B------:R-:W1:Y:S01]  /*94c0*/  MUFU.EX2 R145, R31 ;  /* 0x0000001f00917308 */ /* 0x000e620000000800 */
[----:B--2---:R-:W-:Y:S01]  /*94d0*/  @!P4 FMUL R26, R26, R26 ;  /* 0x0000001a1a1ac220 */ /* 0x004fe20000400000 */
[----:B------:R-:W-:Y:S01]  /*94e0*/  FSETP.GEU.AND P4, PT, R35, -126, PT ;  /* 0xc2fc00002300780b */ /* 0x000fe20003f8e000 */
[--C-:B---3--:R-:W-:Y:S01]  /*94f0*/  FFMA R34, R46, UR33, -R69.reuse ;  /* 0x000000212e227c23 */ /* 0x108fe20008000845 */
[--C-:B------:R-:W-:Y:S01]  /*9500*/  FFMA R46, R74, UR33, -R69.reuse ;  /* 0x000000214a2e7c23 */ /* 0x100fe20008000845 */
[--C-:B------:R-:W-:Y:S01]  /*9510*/  FFMA R74, R106, UR33, -R69.reuse ;  /* 0x000000216a4a7c23 */ /* 0x100fe20008000845 */
[--C-:B------:R-:W-:Y:S01]  /*9520*/  FFMA R106, R111, UR33, -R69.reuse ;  /* 0x000000216f6a7c23 */ /* 0x100fe20008000845 */
[----:B------:R-:W-:Y:S01]  /*9530*/  @!P5 FMUL R38, R38, 0.5 ;  /* 0x3f0000002626d820 */ /* 0x000fe20000400000 */
[----:B------:R-:W2:Y:S01]  /*9540*/  MUFU.EX2 R30, R30 ;  /* 0x0000001e001e7308 */ /* 0x000ea20000000800 */
[----:B----4-:R-:W-:Y:S01]  /*9550*/  @!P3 FMUL R77, R77, R77 ;  /* 0x0000004d4d4db220 */ /* 0x010fe20000400000 */
[----:B------:R-:W-:Y:S01]  /*9560*/  FSETP.GEU.AND P3, PT, R43, -126, PT ;  /* 0xc2fc00002b00780b */ /* 0x000fe20003f6e000 */
[--C-:B------:R-:W-:Y:S01]  /*9570*/  FFMA R111, R130, UR33, -R69.reuse ;  /* 0x00000021826f7c23 */ /* 0x100fe20008000845 */
[----:B------:R-:W-:Y:S01]  /*9580*/  FFMA R130, R135, UR33, -R69 ;  /* 0x0000002187827c23 */ /* 0x000fe20008000845 */
[----:B------:R-:W-:-:S02]  /*9590*/  FADD R135, R16, R73 ;  /* 0x0000004910877221 */ /* 0x000fc40000000000 */
[----:B------:R-:W-:Y:S01]  /*95a0*/  @!P4 FMUL R35, R35, 0.5 ;  /* 0x3f0000002323c820 */ /* 0x000fe20000400000 */
[----:B------:R3:W4:Y:S01]  /*95b0*/  MUFU.EX2 R31, R38 ;  /* 0x00000026001f7308 */ /* 0x0007220000000800 */
[----:B-1----:R-:W-:Y:S01]  /*95c0*/  @!P2 FMUL R145, R145, R145 ;  /* 0x000000919191a220 */ /* 0x002fe20000400000 */
[----:B------:R-:W-:-:S05]  /*95d0*/  FSETP.GEU.AND P2, PT, R42, -126, PT ;  /* 0xc2fc00002a00780b */ /* 0x000fca0003f4e000 */
[----:B------:R-:W-:Y:S01]  /*95e0*/  @!P3 FMUL R43, R43, 0.5 ;  /* 0x3f0000002b2bb820 */ /* 0x000fe20000400000 */
[----:B------:R1:W5:Y:S01]  /*95f0*/  MUFU.EX2 R88, R35 ;  /* 0x0000002300587308 */ /* 0x0003620000000800 */
[----:B--2---:R-:W-:Y:S01]  /*9600*/  @!P6 FMUL R30, R30, R30 ;  /* 0x0000001e1e1ee220 */ /* 0x004fe20000400000 */
[----:B------:R-:W-:Y:S01]  /*9610*/  FSETP.GEU.AND P6, PT, R39, -126, PT ;  /* 0xc2fc00002700780b */ /* 0x000fe20003fce000 */
[--C-:B---3--:R-:W-:Y:S01]  /*9620*/  FFMA R38, R66, UR33, -R69.reuse ;  /* 0x0000002142267c23 */ /* 0x108fe20008000845 */
[----:B------:R-:W-:Y:S01]  /*9630*/  FFMA R66, R102, UR33, -R69 ;  /* 0x0000002166427c23 */ /* 0x000fe20008000845 */
[----:B------:R-:W-:Y:S02]  /*9640*/  FADD R102, R36, R117 ;  /* 0x0000007524667221 */ /* 0x000fe40000000000 */
[----:B------:R-:W-:Y:S01]  /*9650*/  @!P2 FMUL R42, R42, 0.5 ;  /* 0x3f0000002a2aa820 */ /* 0x000fe20000400000 */
[----:B------:R2:W3:Y:S01]  /*9660*/  MUFU.EX2 R140, R43 ;  /* 0x0000002b008c7308 */ /* 0x0004e20000000800 */
[----:B----4-:R-:W-:Y:S01]  /*9670*/  @!P5 FMUL R31, R31, R31 ;  /* 0x0000001f1f1fd220 */ /* 0x010fe20000400000 */
[----:B------:R-:W-:Y:S01]  /*9680*/  FSETP.GEU.AND P5, PT, R47, -126, PT ;  /* 0xc2fc00002f00780b */ /* 0x000fe20003fae000 */
[--C-:B-1----:R-:W-:Y:S01]  /*9690*/  FFMA R35, R54, UR33, -R69.reuse ;  /* 0x0000002136237c23 */ /* 0x102fe20008000845 */
[----:B------:R-:W-:-:S03]  /*96a0*/  FFMA R54, R98, UR33, -R69 ;  /* 0x0000002162367c23 */ /* 0x000fc60008000845 */
[----:B------:R-:W-:Y:S01]  /*96b0*/  @!P6 FMUL R39, R39, 0.5 ;  /* 0x3f0000002727e820 */ /* 0x000fe20000400000 */
[----:B------:R1:W4:Y:S01]  /*96c0*/  MUFU.EX2 R89, R42 ;  /* 0x0000002a00597308 */ /* 0x0003220000000800 */
[----:B-----5:R-:W-:Y:S01]  /*96d0*/  @!P4 FMUL R88, R88, R88 ;  /* 0x000000585858c220 */ /* 0x020fe20000400000 */
[----:B------:R-:W-:Y:S01]  /*96e0*/  FSETP.GEU.AND P4, PT, R34, -126, PT ;  /* 0xc2fc00002200780b */ /* 0x000fe20003f8e000 */
[--C-:B--2---:R-:W-:Y:S01]  /*96f0*/  FFMA R43, R62, UR33, -R69.reuse ;  /* 0x000000213e2b7c23 */ /* 0x104fe20008000845 */
[--C-:B------:R-:W-:Y:S01]  /*9700*/  FFMA R62, R126, UR33, -R69.reuse ;  /* 0x000000217e3e7c23 */ /* 0x100fe20008000845 */
[--C-:B------:R-:W-:Y:S01]  /*9710*/  FFMA R126, R131, UR33, -R69.reuse ;  /* 0x00000021837e7c23 */ /* 0x100fe20008000845 */
[--C-:B------:R-:W-:Y:S01]  /*9720*/  FFMA R131, R119, UR33, -R69.reuse ;  /* 0x0000002177837c23 */ /* 0x100fe20008000845 */
[----:B------:R-:W-:Y:S01]  /*9730*/  @!P5 FMUL R47, R47, 0.5 ;  /* 0x3f0000002f2fd820 */ /* 0x000fe20000400000 */
[----:B------:R2:W5:Y:S01]  /*9740*/  MUFU.EX2 R100, R39 ;  /* 0x0000002700647308 */ /* 0x0005620000000800 */
[----:B---3--:R-:W-:Y:S01]  /*9750*/  @!P3 FMUL R140, R140, R140 ;  /* 0x0000008c8c8cb220 */ /* 0x008fe20000400000 */
[----:B------:R-:W-:Y:S01]  /*9760*/  FSETP.GEU.AND P3, PT, R35, -126, PT ;  /* 0xc2fc00002300780b */ /* 0x000fe20003f6e000 */
[----:B-1----:R-:W-:Y:S01]  /*9770*/  FFMA R42, R70, UR33, -R69 ;  /* 0x00000021462a7c23 */ /* 0x002fe20008000845 */
[----:B------:R-:W-:Y:S01]  /*9780*/  FADD R70, -R8, R9 ;  /* 0x0000000908467221 */ /* 0x000fe20000000100 */
[--C-:B------:R-:W-:Y:S01]  /*9790*/  FFMA R119, R143, UR33, -R69.reuse ;  /* 0x000000218f777c23 */ /* 0x100fe20008000845 */
[--C-:B------:R-:W-:Y:S01]  /*97a0*/  FFMA R8, R150, UR33, -R69.reuse ;  /* 0x0000002196087c23 */ /* 0x100fe20008000845 */
[----:B------:R-:W-:Y:S01]  /*97b0*/  @!P4 FMUL R34, R34, 0.5 ;  /* 0x3f0000002222c820 */ /* 0x000fe20000400000 */
[----:B------:R1:W3:Y:S01]  /*97c0*/  MUFU.EX2 R149, R47 ;  /* 0x0000002f00957308 */ /* 0x0002e20000000800 */
[--C-:B--2---:R-:W-:Y:S01]  /*97d0*/  FFMA R39, R58, UR33, -R69.reuse ;  /* 0x000000213a277c23 */ /* 0x104fe20008000845 */
[----:B----4-:R-:W-:Y:S01]  /*97e0*/  @!P2 FMUL R89, R89, R89 ;  /* 0x000000595959a220 */ /* 0x010fe20000400000 */
[----:B------:R-:W-:Y:S01]  /*97f0*/  FSETP.GEU.AND P2, PT, R51, -126, PT ;  /* 0xc2fc00003300780b */ /* 0x000fe20003f4e000 */
[--C-:B------:R-:W-:Y:S01]  /*9800*/  FFMA R58, R122, UR33, -R69.reuse ;  /* 0x000000217a3a7c23 */ /* 0x100fe20008000845 */
[----:B------:R-:W-:Y:S01]  /*9810*/  FFMA R122, R139, UR33, -R69 ;  /* 0x000000218b7a7c23 */ /* 0x000fe20008000845 */
[----:B------:R-:W-:Y:S01]  /*9820*/  FADD R139, R18, R81 ;  /* 0x00000051128b7221 */ /* 0x000fe20000000000 */
[----:B------:R-:W-:Y:S01]  /*9830*/  @!P3 FMUL R35, R35, 0.5 ;  /* 0x3f0000002323b820 */ /* 0x000fe20000400000 */
[----:B------:R-:W2:Y:S01]  /*9840*/  MUFU.EX2 R34, R34 ;  /* 0x0000002200227308 */ /* 0x000ea20000000800 */
[----:B-----5:R-:W-:Y:S01]  /*9850*/  @!P6 FMUL R100, R100, R100 ;  /* 0x000000646464e220 */ /* 0x020fe20000400000 */
[----:B------:R-:W-:Y:S01]  /*9860*/  FSETP.GEU.AND P6, PT, R50, -126, PT ;  /* 0xc2fc00003200780b */ /* 0x000fe20003fce000 */
[----:B-1----:R-:W-:Y:S01]  /*9870*/  FFMA R47, R78, UR33, -R69 ;  /* 0x000000214e2f7c23 */ /* 0x002fe20008000845 */
[----:B------:R-:W-:Y:S01]  /*9880*/  FADD R78, R19, R92 ;  /* 0x0000005c134e7221 */ /* 0x000fe20000000000 */
[----:B------:R-:W-:Y:S01]  /*9890*/  FADD R143, R60, R141 ;  /* 0x0000008d3c8f7221 */ /* 0x000fe20000000000 */
[----:B------:R-:W-:Y:S01]  /*98a0*/  FADD R139, R139, R146 ;  /* 0x000000928b8b7221 */ /* 0x000fe20000000000 */
[----:B------:R-:W-:Y:S01]  /*98b0*/  FADD R150, R41, R124 ;  /* 0x0000007c29967221 */ /* 0x000fe20000000000 */
[----:B------:R-:W1:Y:S01]  /*98c0*/  MUFU.EX2 R35, R35 ;  /* 0x0000002300237308 */ /* 0x000e620000000800 */
[----:B---3--:R-:W-:Y:S01]  /*98d0*/  @!P5 FMUL R149, R149, R149 ;  /* 0x000000959595d220 */ /* 0x008fe20000400000 */
[----:B------:R-:W-:Y:S01]  /*98e0*/  FSETP.GEU.AND P5, PT, R39, -126, PT ;  /* 0xc2fc00002700780b */ /* 0x000fe20003fae000 */
[----:B------:R-:W-:Y:S01]  /*98f0*/  @!P2 FMUL R51, R51, 0.5 ;  /* 0x3f0000003333a820 */ /* 0x000fe20000400000 */
[----:B------:R-:W-:Y:S01]  /*9900*/  FADD R146, R25, R108 ;  /* 0x0000006c19927221 */ /* 0x000fe20000000000 */
[----:B------:R-:W-:-:S02]  /*9910*/  FMUL R70, R70, UR33 ;  /* 0x0000002146467c20 */ /* 0x000fc40008400000 */
[----:B------:R-:W-:Y:S01]  /*9920*/  @!P6 FMUL R50, R50, 0.5 ;  /* 0x3f0000003232e820 */ /* 0x000fe20000400000 */
[----:B------:R3:W4:Y:S01]  /*9930*/  MUFU.EX2 R144, R51 ;  /* 0x0000003300907308 */ /* 0x0007220000000800 */
[----:B--2---:R-:W-:Y:S01]  /*9940*/  @!P4 FMUL R34, R34, R34 ;  /* 0x000000222222c220 */ /* 0x004fe20000400000 */
[----:B------:R-:W-:-:S05]  /*9950*/  FSETP.GEU.AND P4, PT, R55, -126, PT ;  /* 0xc2fc00003700780b */ /* 0x000fca0003f8e000 */
[----:B------:R-:W-:Y:S01]  /*9960*/  @!P5 FMUL R39, R39, 0.5 ;  /* 0x3f0000002727d820 */ /* 0x000fe20000400000 */
[----:B------:R2:W5:Y:S01]  /*9970*/  MUFU.EX2 R101, R50 ;  /* 0x0000003200657308 */ /* 0x0005620000000800 */
[----:B-1----:R-:W-:Y:S01]  /*9980*/  @!P3 FMUL R35, R35, R35 ;  /* 0x000000232323b220 */ /* 0x002fe20000400000 */
[----:B------:R-:W-:Y:S01]  /*9990*/  FSETP.GEU.AND P3, PT, R63, -126, PT ;  /* 0xc2fc00003f00780b */ /* 0x000fe20003f6e000 */
[--C-:B---3--:R-:W-:Y:S01]  /*99a0*/  FFMA R51, R86, UR33, -R69.reuse ;  /* 0x0000002156337c23 */ /* 0x108fe20008000845 */
[--C-:B------:R-:W-:Y:S01]  /*99b0*/  FFMA R86, R87, UR33, -R69.reuse ;  /* 0x0000002157567c23 */ /* 0x100fe20008000845 */
[--C-:B------:R-:W-:Y:S01]  /*99c0*/  FFMA R87, R99, UR33, -R69.reuse ;  /* 0x0000002163577c23 */ /* 0x100fe20008000845 */
[--C-:B------:R-:W-:Y:S01]  /*99d0*/  FFMA R99, R107, UR33, -R69.reuse ;  /* 0x000000216b637c23 */ /* 0x100fe20008000845 */
[----:B------:R-:W-:Y:S01]  /*99e0*/  @!P4 FMUL R55, R55, 0.5 ;  /* 0x3f0000003737c820 */ /* 0x000fe20000400000 */
[----:B------:R-:W1:Y:S01]  /*99f0*/  MUFU.EX2 R39, R39 ;  /* 0x0000002700277308 */ /* 0x000e620000000800 */
[----:B----4-:R-:W-:Y:S01]  /*9a00*/  @!P2 FMUL R144, R144, R144 ;  /* 0x000000909090a220 */ /* 0x010fe20000400000 */
[----:B------:R-:W-:Y:S01]  /*9a10*/  FSETP.GEU.AND P2, PT, R43, -126, PT ;  /* 0xc2fc00002b00780b */ /* 0x000fe20003f4e000 */
[--C-:B--2---:R-:W-:Y:S01]  /*9a20*/  FFMA R50, R82, UR33, -R69.reuse ;  /* 0x0000002152327c23 */ /* 0x104fe20008000845 */
[--C-:B------:R-:W-:Y:S01]  /*9a30*/  FFMA R82, R114, UR33, -R69.reuse ;  /* 0x0000002172527c23 */ /* 0x100fe20008000845 */
[--C-:B------:R-:W-:Y:S01]  /*9a40*/  FFMA R107, R115, UR33, -R69.reuse ;  /* 0x00000021736b7c23 */ /* 0x100fe20008000845 */
[----:B------:R-:W-:Y:S01]  /*9a50*/  FFMA R114, R147, UR33, -R69 ;  /* 0x0000002193727c23 */ /* 0x000fe20008000845 */
[----:B------:R-:W-:Y:S01]  /*9a60*/  @!P3 FMUL R63, R63, 0.5 ;  /* 0x3f0000003f3fb820 */ /* 0x000fe20000400000 */
[----:B------:R2:W3:Y:S01]  /*9a70*/  MUFU.EX2 R148, R55 ;  /* 0x0000003700947308 */ /* 0x0004e20000000800 */
[----:B-----5:R-:W-:Y:S01]  /*9a80*/  @!P6 FMUL R101, R101, R101 ;  /* 0x000000656565e220 */ /* 0x020fe20000400000 */
[----:B------:R-:W-:Y:S01]  /*9a90*/  FSETP.GEU.AND P6, PT, R59, -126, PT ;  /* 0xc2fc00003b00780b */ /* 0x000fe20003fce000 */
[----:B------:R-:W-:Y:S01]  /*9aa0*/  FADD R115, R49, R132 ;  /* 0x0000008431737221 */ /* 0x000fe20000000000 */
[----:B------:R-:W-:-:S03]  /*9ab0*/  FADD R147, R57, R136 ;  /* 0x0000008839937221 */ /* 0x000fc60000000000 */
[----:B------:R-:W-:Y:S01]  /*9ac0*/  @!P2 FMUL R43, R43, 0.5 ;  /* 0x3f0000002b2ba820 */ /* 0x000fe20000400000 */
[----:B------:R4:W5:Y:S01]  /*9ad0*/  MUFU.EX2 R202, R63 ;  /* 0x0000003f00ca7308 */ /* 0x0009620000000800 */
[----:B-1----:R-:W-:Y:S01]  /*9ae0*/  @!P5 FMUL R39, R39, R39 ;  /* 0x000000272727d220 */ /* 0x002fe20000400000 */
[----:B------:R-:W-:Y:S01]  /*9af0*/  FSETP.GEU.AND P5, PT, R67, -126, PT ;  /* 0xc2fc00004300780b */ /* 0x000fe20003fae000 */
[----:B--2---:R-:W-:Y:S01]  /*9b00*/  FFMA R55, R90, UR33, -R69 ;  /* 0x000000215a377c23 */ /* 0x004fe20008000845 */
[----:B------:R-:W-:Y:S01]  /*9b10*/  FADD R90, R29, R112 ;  /* 0x000000701d5a7221 */ /* 0x000fe20000000000 */
[----:B------:R-:W-:Y:S02]  /*9b20*/  FADD R146, R146, R147 ;  /* 0x0000009392927221 */ /* 0x000fe40000000000 */
[----:B------:R-:W-:Y:S01]  /*9b30*/  @!P6 FMUL R59, R59, 0.5 ;  /* 0x3f0000003b3be820 */ /* 0x000fe20000400000 */
[----:B------:R-:W1:Y:S01]  /*9b40*/  MUFU.EX2 R43, R43 ;  /* 0x0000002b002b7308 */ /* 0x000e620000000800 */
[----:B---3--:R-:W-:Y:S01]  /*9b50*/  @!P4 FMUL R148, R148, R148 ;  /* 0x000000949494c220 */ /* 0x008fe20000400000 */
[----:B------:R-:W-:Y:S01]  /*9b60*/  FSETP.GEU.AND P4, PT, R38, -126, PT ;  /* 0xc2fc00002600780b */ /* 0x000fe20003f8e000 */
[----:B----4-:R-:W-:-:S04]  /*9b70*/  FFMA R63, R94, UR33, -R69 ;  /* 0x000000215e3f7c23 */ /* 0x010fc80008000845 */
[----:B------:R-:W-:Y:S01]  /*9b80*/  @!P5 FMUL R67, R67, 0.5 ;  /* 0x3f0000004343d820 */ /* 0x000fe20000400000 */
[----:B------:R2:W3:Y:S01]  /*9b90*/  MUFU.EX2 R200, R59 ;  /* 0x0000003b00c87308 */ /* 0x0004e20000000800 */
[----:B-----5:R-:W-:Y:S01]  /*9ba0*/  @!P3 FMUL R202, R202, R202 ;  /* 0x000000cacacab220 */ /* 0x020fe20000400000 */
[----:B------:R-:W-:-:S05]  /*9bb0*/  FSETP.GEU.AND P3, PT, R46, -126, PT ;  /* 0xc2fc00002e00780b */ /* 0x000fca0003f6e000 */
[----:B------:R-:W-:Y:S01]  /*9bc0*/  @!P4 FMUL R38, R38, 0.5 ;  /* 0x3f0000002626c820 */ /* 0x000fe20000400000 */
[----:B------:R4:W5:Y:S01]  /*9bd0*/  MUFU.EX2 R201, R67 ;  /* 0x0000004300c97308 */ /* 0x0009620000000800 */
[----:B-1----:R-:W-:Y:S01]  /*9be0*/  @!P2 FMUL R43, R43, R43 ;  /* 0x0000002b2b2ba220 */ /* 0x002fe20000400000 */
[----:B------:R-:W-:Y:S01]  /*9bf0*/  FSETP.GEU.AND P2, PT, R71, -126, PT ;  /* 0xc2fc00004700780b */ /* 0x000fe20003f4e000 */
[--C-:B--2---:R-:W-:Y:S01]  /*9c00*/  FFMA R59, R123, UR33, -R69.reuse ;  /* 0x000000217b3b7c23 */ /* 0x104fe20008000845 */
[--C-:B------:R-:W-:Y:S01]  /*9c10*/  FFMA R123, R138, UR33, -R69.reuse ;  /* 0x000000218a7b7c23 */ /* 0x100fe20008000845 */
[----:B------:R-:W-:Y:S02]  /*9c20*/  FADD R138, R37, R120 ;  /* 0x00000078258a7221 */ /* 0x000fe40000000000 */
[----:B------:R-:W-:Y:S01]  /*9c30*/  @!P3 FMUL R46, R46, 0.5 ;  /* 0x3f0000002e2eb820 */ /* 0x000fe20000400000 */
[----:B------:R-:W1:Y:S01]  /*9c40*/  MUFU.EX2 R38, R38 ;  /* 0x0000002600267308 */ /* 0x000e620000000800 */
[----:B---3--:R-:W-:Y:S01]  /*9c50*/  @!P6 FMUL R200, R200, R200 ;  /* 0x000000c8c8c8e220 */ /* 0x008fe20000400000 */
[----:B------:R-:W-:Y:S01]  /*9c60*/  FSETP.GEU.AND P6, PT, R42, -126, PT ;  /* 0xc2fc00002a00780b */ /* 0x000fe20003fce000 */
[--C-:B----4-:R-:W-:Y:S01]  /*9c70*/  FFMA R67, R110, UR33, -R69.reuse ;  /* 0x000000216e437c23 */ /* 0x110fe20008000845 */
[----:B------:R-:W-:Y:S01]  /*9c80*/  FFMA R110, R118, UR33, -R69 ;  /* 0x00000021766e7c23 */ /* 0x000fe20008000845 */
[----:B------:R-:W-:Y:S01]  /*9c90*/  FADD R118, R33, R116 ;  /* 0x0000007421767221 */ /* 0x000fe20000000000 */
[----:B------:R-:W-:Y:S01]  /*9ca0*/  FADD R135, R135, R138 ;  /* 0x0000008a87877221 */ /* 0x000fe20000000000 */
[----:B------:R-:W-:Y:S01]  /*9cb0*/  @!P2 FMUL R71, R71, 0.5 ;  /* 0x3f0000004747a820 */ /* 0x000fe20000400000 */
[----:B------:R-:W2:Y:S01]  /*9cc0*/  MUFU.EX2 R46, R46 ;  /* 0x0000002e002e7308 */ /* 0x000ea20000000800 */
[----:B-----5:R-:W-:Y:S01]  /*9cd0*/  @!P5 FMUL R201, R201, R201 ;  /* 0x000000c9c9c9d220 */ /* 0x020fe20000400000 */
[----:B------:R-:W-:Y:S01]  /*9ce0*/  FSETP.GEU.AND P5, PT, R47, -126, PT ;  /* 0xc2fc00002f00780b */ /* 0x000fe20003fae000 */
[----:B------:R-:W-:-:S04]  /*9cf0*/  FADD R138, R23, R104 ;  /* 0x00000068178a7221 */ /* 0x000fc80000000000 */
[----:B------:R-:W-:Y:S01]  /*9d00*/  @!P6 FMUL R42, R42, 0.5 ;  /* 0x3f0000002a2ae820 */ /* 0x000fe20000400000 */
[----:B------:R3:W4:Y:S01]  /*9d10*/  MUFU.EX2 R75, R71 ;  /* 0x00000047004b7308 */ /* 0x0007220000000800 */
[----:B-1----:R-:W-:Y:S01]  /*9d20*/  @!P4 FMUL R38, R38, R38 ;  /* 0x000000262626c220 */ /* 0x002fe20000400000 */
[----:B------:R-:W-:-:S05]  /*9d30*/  FSETP.GEU.AND P4, PT, R203, -126, PT ;  /* 0xc2fc0000cb00780b */ /* 0x000fca0003f8e000 */
[----:B------:R-:W-:Y:S01]  /*9d40*/  @!P5 FMUL R47, R47, 0.5 ;  /* 0x3f0000002f2fd820 */ /* 0x000fe20000400000 */
[----:B------:R-:W1:Y:S01]  /*9d50*/  MUFU.EX2 R42, R42 ;  /* 0x0000002a002a7308 */ /* 0x000e620000000800 */
[----:B--2---:R-:W-:Y:S01]  /*9d60*/  @!P3 FMUL R46, R46, R46 ;  /* 0x0000002e2e2eb220 */ /* 0x004fe20000400000 */
[----:B------:R-:W-:Y:S01]  /*9d70*/  FSETP.GEU.AND P3, PT, R83, -126, PT ;  /* 0xc2fc00005300780b */ /* 0x000fe20003f6e000 */
[----:B---3--:R-:W-:-:S04]  /*9d80*/  FADD R71, R11, R64 ;  /* 0x000000400b477221 */ /* 0x008fc80000000000 */
[----:B------:R-:W-:Y:S01]  /*9d90*/  @!P4 FMUL R203, R203, 0.5 ;  /* 0x3f000000cbcbc820 */ /* 0x000fe20000400000 */
[----:B------:R-:W2:Y:S01]  /*9da0*/  MUFU.EX2 R47, R47 ;  /* 0x0000002f002f7308 */ /* 0x000ea20000000800 */
[----:B----4-:R-:W-:Y:S01]  /*9db0*/  @!P2 FMUL R75, R75, R75 ;  /* 0x0000004b4b4ba220 */ /* 0x010fe20000400000 */
[----:B------:R-:W-:Y:S01]  /*9dc0*/  FSETP.GEU.AND P2, PT, R50, -126, PT ;  /* 0xc2fc00003200780b */ /* 0x000fe20003f4e000 */
[----:B------:R-:W-:Y:S01]  /*9dd0*/  FADD R69, R71, R76 ;  /* 0x0000004c47457221 */ /* 0x000fe20000000000 */
[----:B------:R-:W-:Y:S01]  /*9de0*/  FADD R76, R20, R85 ;  /* 0x00000055144c7221 */ /* 0x000fe20000000000 */
[----:B------:R-:W-:Y:S02]  /*9df0*/  FADD R71, R14, R61 ;  /* 0x0000003d0e477221 */ /* 0x000fe40000000000 */
[----:B------:R-:W-:Y:S01]  /*9e00*/  @!P3 FMUL R83, R83, 0.5 ;  /* 0x3f0000005353b820 */ /* 0x000fe20000400000 */
[----:B------:R-:W3:Y:S01]  /*9e10*/  MUFU.EX2 R203, R203 ;  /* 0x000000cb00cb7308 */ /* 0x000ee20000000800 */
[----:B-1----:R-:W-:Y:S01]  /*9e20*/  @!P6 FMUL R42, R42, R42 ;  /* 0x0000002a2a2ae220 */ /* 0x002fe20000400000 */
[----:B------:R-:W-:Y:S01]  /*9e30*/  FSETP.GEU.AND P6, PT, R79, -126, PT ;  /* 0xc2fc00004f00780b */ /* 0x000fe20003fce000 */
[----:B------:R-:W-:Y:S01]  /*9e40*/  FADD R71, R71, R90 ;  /* 0x0000005a47477221 */ /* 0x000fe20000000000 */
[----:B------:R-:W-:-:S03]  /*9e50*/  FADD R90, R22, R93 ;  /* 0x0000005d165a7221 */ /* 0x000fc60000000000 */
[----:B------:R-:W-:Y:S01]  /*9e60*/  @!P2 FMUL R50, R50, 0.5 ;  /* 0x3f0000003232a820 */ /* 0x000fe20000400000 */
[----:B------:R-:W1:Y:S01]  /*9e70*/  MUFU.EX2 R83, R83 ;  /* 0x0000005300537308 */ /* 0x000e620000000800 */
[----:B--2---:R-:W-:Y:S01]  /*9e80*/  @!P5 FMUL R47, R47, R47 ;  /* 0x0000002f2f2fd220 */ /* 0x004fe20000400000 */
[----:B------:R-:W-:-:S05]  /*9e90*/  FSETP.GEU.AND P5, PT, R86, -126, PT ;  /* 0xc2fc00005600780b */ /* 0x000fca0003fae000 */
[----:B------:R-:W-:Y:S01]  /*9ea0*/  @!P6 FMUL R79, R79, 0.5 ;  /* 0x3f0000004f4fe820 */ /* 0x000fe20000400000 */
[----:B------:R-:W2:Y:S01]  /*9eb0*/  MUFU.EX2 R50, R50 ;  /* 0x0000003200327308 */ /* 0x000ea20000000800 */
[----:B---3--:R-:W-:Y:S01]  /*9ec0*/  @!P4 FMUL R203, R203, R203 ;  /* 0x000000cbcbcbc220 */ /* 0x008fe20000400000 */
[----:B------:R-:W-:-:S05]  /*9ed0*/  FSETP.GEU.AND P4, PT, R51, -126, PT ;  /* 0xc2fc00003300780b */ /* 0x000fca0003f8e000 */
        /* <DEDUP_REMOVED lines=14> */
[----:B------:R-:W-:-:S03]  /*9fc0*/  FADD R79, R12, R65 ;  /* 0x000000410c4f7221 */ /* 0x000fc60000000000 */
[----:B------:R-:W-:Y:S01]  /*9fd0*/  @!P2 FMUL R91, R91, 0.5 ;  /* 0x3f0000005b5ba820 */ /* 0x000fe20000400000 */
[----:B------:R-:W3:Y:S01]  /*9fe0*/  MUFU.EX2 R63, R63 ;  /* 0x0000003f003f7308 */ /* 0x000ee20000000800 */
[----:B-1----:R-:W-:Y:S01]  /*9ff0*/  @!P5 FMUL R86, R86, R86 ;  /* 0x000000565656d220 */ /* 0x002fe20000400000 */
[----:B------:R-:W-:Y:S01]  /*a000*/  FSETP.GEU.AND P5, PT, R54, -126, PT ;  /* 0xc2fc00003600780b */ /* 0x000fe20003fae000 */
[----:B------:R-:W-:Y:S01]  /*a010*/  FADD R79, R79, R102 ;  /* 0x000000664f4f7221 */ /* 0x000fe20000000000 */
[----:B------:R-:W-:Y:S01]  /*a020*/  FADD R102, R21, R96 ;  /* 0x0000006015667221 */ /* 0x000fe20000000000 */
[----:B------:R-:W-:Y:S02]  /*a030*/  FADD R76, R69, R76 ;  /* 0x0000004c454c7221 */ /* 0x000fe40000000000 */
[----:B------:R-:W-:Y:S01]  /*a040*/  @!P6 FMUL R55, R55, 0.5 ;  /* 0x3f0000003737e820 */ /* 0x000fe20000400000 */
[----:B------:R1:W4:Y:S01]  /*a050*/  MUFU.EX2 R94, R91 ;  /* 0x0000005b005e7308 */ /* 0x0003220000000800 */
[----:B--2---:R-:W-:Y:S01]  /*a060*/  @!P4 FMUL R51, R51, R51 ;  /* 0x000000333333c220 */ /* 0x004fe20000400000 */
[----:B------:R-:W-:Y:S01]  /*a070*/  FSETP.GEU.AND P4, PT, R95, -126, PT ;  /* 0xc2fc00005f00780b */ /* 0x000fe20003f8e000 */
[----:B------:R-:W-:Y:S01]  /*a080*/  FADD R102, R102, R115 ;  /* 0x0000007366667221 */ /* 0x000fe20000000000 */
[----:B------:R-:W-:-:S03]  /*a090*/  FADD R115, R56, R137 ;  /* 0x0000008938737221 */ /* 0x000fc60000000000 */
[----:B------:R-:W-:Y:S01]  /*a0a0*/  @!P5 FMUL R54, R54, 0.5 ;  /* 0x3f0000003636d820 */ /* 0x000fe20000400000 */
[----:B------:R-:W2:Y:S01]  /*a0b0*/  MUFU.EX2 R55, R55 ;  /* 0x0000003700377308 */ /* 0x000ea20000000800 */
[----:B---3--:R-:W-:Y:S01]  /*a0c0*/  @!P3 FMUL R63, R63, R63 ;  /* 0x0000003f3f3fb220 */ /* 0x008fe20000400000 */
[----:B------:R-:W-:Y:S01]  /*a0d0*/  FSETP.GEU.AND P3, PT, R103, -126, PT ;  /* 0xc2fc00006700780b */ /* 0x000fe20003f6e000 */
[----:B-1----:R-:W-:-:S04]  /*a0e0*/  FADD R91, R45, R128 ;  /* 0x000000802d5b7221 */ /* 0x002fc80000000000 */
[----:B------:R-:W-:Y:S01]  /*a0f0*/  @!P4 FMUL R95, R95, 0.5 ;  /* 0x3f0000005f5fc820 */ /* 0x000fe20000400000 */
[----:B------:R-:W1:Y:S01]  /*a100*/  MUFU.EX2 R54, R54 ;  /* 0x0000003600367308 */ /* 0x000e620000000800 */
[----:B----4-:R-:W-:Y:S01]  /*a110*/  @!P2 FMUL R94, R94, R94 ;  /* 0x0000005e5e5ea220 */ /* 0x010fe20000400000 */
[----:B------:R-:W-:Y:S01]  /*a120*/  FSETP.GEU.AND P2, PT, R66, -126, PT ;  /* 0xc2fc00004200780b */ /* 0x000fe20003f4e000 */
[----:B------:R-:W-:Y:S01]  /*a130*/  FADD R78, R78, R91 ;  /* 0x0000005b4e4e7221 */ /* 0x000fe20000000000 */
[----:B------:R-:W-:Y:S01]  /*a140*/  FADD R91, R52, R133 ;  /* 0x00000085345b7221 */ /* 0x000fe20000000000 */
[----:B------:R-:W-:Y:S02]  /*a150*/  FADD R151, R27, R94 ;  /* 0x0000005e1b977221 */ /* 0x000fe40000000000 */
[----:B------:R-:W-:Y:S01]  /*a160*/  @!P3 FMUL R103, R103, 0.5 ;  /* 0x3f0000006767b820 */ /* 0x000fe20000400000 */
[----:B------:R-:W3:Y:S01]  /*a170*/  MUFU.EX2 R98, R95 ;  /* 0x0000005f00627308 */ /* 0x000ee20000000800 */
[----:B--2---:R-:W-:Y:S01]  /*a180*/  @!P6 FMUL R55, R55, R55 ;  /* 0x000000373737e220 */ /* 0x004fe20000400000 */
[----:B------:R-:W-:Y:S01]  /*a190*/  FSETP.GEU.AND P6, PT, R87, -126, PT ;  /* 0xc2fc00005700780b */ /* 0x000fe20003fce000 */
[----:B------:R-:W-:Y:S01]  /*a1a0*/  FADD R90, R90, R91 ;  /* 0x0000005b5a5a7221 */ /* 0x000fe20000000000 */
[----:B------:R-:W-:Y:S01]  /*a1b0*/  FADD R91, R13, R72 ;  /* 0x000000480d5b7221 */ /* 0x000fe20000000000 */
[----:B------:R-:W-:Y:S01]  /*a1c0*/  FADD R147, R26, R55 ;  /* 0x000000371a937221 */ /* 0x000fe20000000000 */
[----:B------:R-:W-:Y:S01]  /*a1d0*/  FADD R71, R71, R78 ;  /* 0x0000004e47477221 */ /* 0x000fe20000000000 */
[----:B------:R-:W-:Y:S01]  /*a1e0*/  @!P2 FMUL R66, R66, 0.5 ;  /* 0x3f0000004242a820 */ /* 0x000fe20000400000 */
[----:B------:R2:W4:Y:S01]  /*a1f0*/  MUFU.EX2 R95, R103 ;  /* 0x00000067005f7308 */ /* 0x0005220000000800 */
[----:B-1----:R-:W-:Y:S01]  /*a200*/  @!P5 FMUL R54, R54, R54 ;  /* 0x000000363636d220 */ /* 0x002fe20000400000 */
[----:B------:R-:W-:Y:S01]  /*a210*/  FSETP.GEU.AND P5, PT, R99, -126, PT ;  /* 0xc2fc00006300780b */ /* 0x000fe20003fae000 */
[----:B------:R-:W-:Y:S01]  /*a220*/  FADD R91, R91, R118 ;  /* 0x000000765b5b7221 */ /* 0x000fe20000000000 */
[----:B------:R-:W-:Y:S01]  /*a230*/  FADD R79, R79, R90 ;  /* 0x0000005a4f4f7221 */ /* 0x000fe20000000000 */
[----:B------:R-:W-:-:S02]  /*a240*/  F2FP.BF16.F32.PACK_AB R90, R21, R22 ;  /* 0x00000016155a723e */ /* 0x000fc400000010ff */
[----:B------:R-:W-:Y:S01]  /*a250*/  @!P6 FMUL R87, R87, 0.5 ;  /* 0x3f0000005757e820 */ /* 0x000fe20000400000 */
[----:B------:R-:W1:Y:S01]  /*a260*/  MUFU.EX2 R66, R66 ;  /* 0x0000004200427308 */ /* 0x000e620000000800 */
[----:B---3--:R-:W-:Y:S01]  /*a270*/  @!P4 FMUL R98, R98, R98 ;  /* 0x000000626262c220 */ /* 0x008fe20000400000 */
[----:B------:R-:W-:Y:S01]  /*a280*/  FSETP.GEU.AND P4, PT, R74, -126, PT ;  /* 0xc2fc00004a00780b */ /* 0x000fe20003f8e000 */
[----:B--2---:R-:W-:Y:S01]  /*a290*/  FADD R103, R15, R80 ;  /* 0x000000500f677221 */ /* 0x004fe20000000000 */
[----:B------:R-:W-:Y:S01]  /*a2a0*/  FADD R91, R91, R102 ;  /* 0x000000665b5b7221 */ /* 0x000fe20000000000 */
[----:B------:R-:W-:Y:S01]  /*a2b0*/  FADD R207, R145, R98 ;  /* 0x0000006291cf7221 */ /* 0x000fe20000000000 */
[----:B------:R-:W-:Y:S01]  /*a2c0*/  F2FP.BF16.F32.PACK_AB R102, R25, R28 ;  /* 0x0000001c1966723e */ /* 0x000fe200000010ff */
[----:B------:R-:W-:Y:S01]  /*a2d0*/  @!P5 FMUL R99, R99, 0.5 ;  /* 0x3f0000006363d820 */ /* 0x000fe20000400000 */
[----:B------:R-:W2:Y:S01]  /*a2e0*/  MUFU.EX2 R87, R87 ;  /* 0x0000005700577308 */ /* 0x000ea20000000800 */
[----:B----4-:R-:W-:Y:S01]  /*a2f0*/  @!P3 FMUL R95, R95, R95 ;  /* 0x0000005f5f5fb220 */ /* 0x010fe20000400000 */
[----:B------:R-:W-:-:S02]  /*a300*/  FSETP.GEU.AND P3, PT, R82, -126, PT ;  /* 0xc2fc00005200780b */ /* 0x000fc40003f6e000 */
[----:B------:R-:W-:-:S03]  /*a310*/  F2FP.BF16.F32.PACK_AB R25, R200, R39 ;  /* 0x00000027c819723e */ /* 0x000fc600000010ff */
[----:B------:R-:W-:Y:S01]  /*a320*/  @!P4 FMUL R74, R74, 0.5 ;  /* 0x3f0000004a4ac820 */ /* 0x000fe20000400000 */
[----:B------:R-:W3:Y:S01]  /*a330*/  MUFU.EX2 R99, R99 ;  /* 0x0000006300637308 */ /* 0x000ee20000000800 */
[----:B-1----:R-:W-:Y:S01]  /*a340*/  @!P2 FMUL R66, R66, R66 ;  /* 0x000000424242a220 */ /* 0x002fe20000400000 */
[----:B------:R-:W-:-:S05]  /*a350*/  FSETP.GEU.AND P2, PT, R106, -126, PT ;  /* 0xc2fc00006a00780b */ /* 0x000fca0003f4e000 */
        /* <DEDUP_REMOVED lines=27> */
[----:B------:R-:W-:-:S03]  /*a510*/  FSETP.GEU.AND P5, PT, R111, -126, PT ;  /* 0xc2fc00006f00780b */ /* 0x000fc60003fae000 */
[----:B------:R-:W-:Y:S01]  /*a520*/  FADD R206, R39, R58 ;  /* 0x0000003a27ce7221 */ /* 0x000fe20000000000 */
[----:B------:R-:W-:Y:S01]  /*a530*/  F2FP.BF16.F32.PACK_AB R39, R86, R51 ;  /* 0x000000335627723e */ /* 0x000fe200000010ff */
[----:B------:R-:W-:Y:S01]  /*a540*/  @!P6 FMUL R59, R59, 0.5 ;  /* 0x3f0000003b3be820 */ /* 0x000fe20000400000 */
[----:B------:R-:W2:Y:S01]  /*a550*/  MUFU.EX2 R110, R110 ;  /* 0x0000006e006e7308 */ /* 0x000ea20000000800 */
[----:B---3--:R-:W-:Y:S01]  /*a560*/  @!P4 FMUL R107, R107, R107 ;  /* 0x0000006b6b6bc220 */ /* 0x008fe20000400000 */
[----:B------:R-:W-:Y:S01]  /*a570*/  FSETP.GEU.AND P4, PT, R127, -126, PT ;  /* 0xc2fc00007f00780b */ /* 0x000fe20003f8e000 */
[----:B------:R-:W-:Y:S01]  /*a580*/  FADD R147, R147, R206 ;  /* 0x000000ce93937221 */ /* 0x000fe20000000000 */
[----:B------:R-:W-:-:S03]  /*a590*/  FADD R206, R140, R99 ;  /* 0x000000638cce7221 */ /* 0x000fc60000000000 */
[----:B------:R-:W-:Y:S01]  /*a5a0*/  @!P5 FMUL R111, R111, 0.5 ;  /* 0x3f0000006f6fd820 */ /* 0x000fe20000400000 */
[----:B------:R-:W3:Y:S01]  /*a5b0*/  MUFU.EX2 R59, R59 ;  /* 0x0000003b003b7308 */ /* 0x000ee20000000800 */
[----:B-1----:R-:W-:Y:S01]  /*a5c0*/  @!P3 FMUL R62, R62, R62 ;  /* 0x0000003e3e3eb220 */ /* 0x002fe20000400000 */
[----:B------:R-:W-:-:S03]  /*a5d0*/  FSETP.GEU.AND P3, PT, R134, -126, PT ;  /* 0xc2fc00008600780b */ /* 0x000fc60003f6e000 */
[----:B------:R-:W-:Y:S02]  /*a5e0*/  FADD R210, R43, R62 ;  /* 0x0000003e2bd27221 */ /* 0x000fe40000000000 */
[----:B------:R-:W-:Y:S01]  /*a5f0*/  @!P4 FMUL R127, R127, 0.5 ;  /* 0x3f0000007f7fc820 */ /* 0x000fe20000400000 */
[----:B------:R-:W1:Y:S01]  /*a600*/  MUFU.EX2 R111, R111 ;  /* 0x0000006f006f7308 */ /* 0x000e620000000800 */
[----:B--2---:R-:W-:Y:S01]  /*a610*/  @!P2 FMUL R110, R110, R110 ;  /* 0x0000006e6e6ea220 */ /* 0x004fe20000400000 */
[----:B------:R-:W-:-:S05]  /*a620*/  FSETP.GEU.AND P2, PT, R70, -126, PT ;  /* 0xc2fc00004600780b */ /* 0x000fca0003f4e000 */
[----:B------:R-:W-:Y:S01]  /*a630*/  @!P3 FMUL R134, R134, 0.5 ;  /* 0x3f0000008686b820 */ /* 0x000fe20000400000 */
[----:B------:R-:W2:Y:S01]  /*a640*/  MUFU.EX2 R9, R127 ;  /* 0x0000007f00097308 */ /* 0x000ea20000000800 */
[----:B---3--:R-:W-:Y:S01]  /*a650*/  @!P6 FMUL R59, R59, R59 ;  /* 0x0000003b3b3be220 */ /* 0x008fe20000400000 */
[----:B------:R-:W-:-:S03]  /*a660*/  FSETP.GEU.AND P6, PT, R126, -126, PT ;  /* 0xc2fc00007e00780b */ /* 0x000fc60003fce000 */
[----:B------:R-:W-:Y:S02]  /*a670*/  FADD R208, R200, R59 ;  /* 0x0000003bc8d07221 */ /* 0x000fe40000000000 */
[----:B------:R-:W-:Y:S01]  /*a680*/  @!P2 FMUL R70, R70, 0.5 ;  /* 0x3f0000004646a820 */ /* 0x000fe20000400000 */
[----:B------:R3:W4:Y:S01]  /*a690*/  MUFU.EX2 R127, R134 ;  /* 0x00000086007f7308 */ /* 0x0007220000000800 */
[----:B-1----:R-:W-:Y:S01]  /*a6a0*/  @!P5 FMUL R111, R111, R111 ;  /* 0x0000006f6f6fd220 */ /* 0x002fe20000400000 */
[----:B------:R-:W-:Y:S01]  /*a6b0*/  FSETP.GEU.AND P5, PT, R122, -126, PT ;  /* 0xc2fc00007a00780b */ /* 0x000fe20003fae000 */
[----:B------:R-:W-:Y:S01]  /*a6c0*/  FADD R151, R151, R208 ;  /* 0x000000d097977221 */ /* 0x000fe20000000000 */
[----:B------:R-:W-:Y:S01]  /*a6d0*/  FADD R208, R34, R67 ;  /* 0x0000004322d07221 */ /* 0x000fe20000000000 */
[----:B------:R-:W-:Y:S02]  /*a6e0*/  FADD R214, R38, R111 ;  /* 0x0000006f26d67221 */ /* 0x000fe40000000000 */
[----:B------:R-:W-:Y:S01]  /*a6f0*/  @!P6 FMUL R126, R126, 0.5 ;  /* 0x3f0000007e7ee820 */ /* 0x000fe20000400000 */
[----:B------:R-:W1:Y:S01]  /*a700*/  MUFU.EX2 R69, R70 ;  /* 0x0000004600457308 */ /* 0x000e620000000800 */
[----:B--2---:R-:W-:Y:S01]  /*a710*/  @!P4 FMUL R9, R9, R9 ;  /* 0x000000090909c220 */ /* 0x004fe20000400000 */
[----:B------:R-:W-:Y:S01]  /*a720*/  FSETP.GEU.AND P4, PT, R123, -126, PT ;  /* 0xc2fc00007b00780b */ /* 0x000fe20003f8e000 */
[----:B---3--:R-:W-:-:S02]  /*a730*/  FADD R134, R40, R121 ;  /* 0x0000007928867221 */ /* 0x008fc40000000000 */
[----:B------:R-:W-:Y:S02]  /*a740*/  FADD R212, R202, R9 ;  /* 0x00000009cad47221 */ /* 0x000fe40000000000 */
[----:B------:R-:W-:Y:S01]  /*a750*/  @!P5 FMUL R122, R122, 0.5 ;  /* 0x3f0000007a7ad820 */ /* 0x000fe20000400000 */
        /* <DEDUP_REMOVED lines=8> */
[----:B------:R-:W3:Y:S01]  /*a7e0*/  MUFU.EX2 R122, R122 ;  /* 0x0000007a007a7308 */ /* 0x000ee20000000800 */
[----:B------:R-:W-:Y:S01]  /*a7f0*/  FADD R134, R134, R115 ;  /* 0x0000007386867221 */ /* 0x000fe20000000000 */
[----:B------:R-:W-:Y:S01]  /*a800*/  FADD R115, R53, R10 ;  /* 0x0000000a35737221 */ /* 0x000fe20000000000 */
[----:B------:R-:W-:Y:S01]  /*a810*/  FADD R218, R42, R127 ;  /* 0x0000007f2ada7221 */ /* 0x000fe20000000000 */
[----:B-1----:R-:W-:Y:S01]  /*a820*/  @!P2 FMUL R69, R69, R69 ;  /* 0x000000454545a220 */ /* 0x002fe20000400000 */
[----:B------:R-:W-:Y:S01]  /*a830*/  FADD R103, R103, R134 ;  /* 0x0000008667677221 */ /* 0x000fe20000000000 */
[----:B------:R-:W-:Y:S01]  /*a840*/  FADD R138, R138, R115 ;  /* 0x000000738a8a7221 */ /* 0x000fe20000000000 */
[----:B------:R-:W-:Y:S01]  /*a850*/  @!P3 FMUL R119, R119, 0.5 ;  /* 0x3f0000007777b820 */ /* 0x000fe20000400000 */
[----:B------:R-:W1:Y:S01]  /*a860*/  MUFU.EX2 R123, R123 ;  /* 0x0000007b007b7308 */ /* 0x000e620000000800 */
[----:B--2---:R-:W-:Y:S01]  /*a870*/  @!P6 FMUL R126, R126, R126 ;  /* 0x0000007e7e7ee220 */ /* 0x004fe20000400000 */
[----:B------:R-:W-:Y:S01]  /*a880*/  FSETP.GEU.AND P6, PT, R142, -126, PT ;  /* 0xc2fc00008e00780b */ /* 0x000fe20003fce000 */
[----:B------:R-:W-:Y:S01]  /*a890*/  FADD R138, R135, R138 ;  /* 0x0000008a878a7221 */ /* 0x000fe20000000000 */
[----:B------:R-:W-:Y:S01]  /*a8a0*/  FADD R76, R76, R103 ;  /* 0x000000674c4c7221 */ /* 0x000fe20000000000 */
[----:B------:R-:W-:Y:S01]  /*a8b0*/  FADD R216, R201, R126 ;  /* 0x0000007ec9d87221 */ /* 0x000fe20000000000 */
[-C--:B------:R-:W-:Y:S01]  /*a8c0*/  FMUL R152, R152, R69.reuse ;  /* 0x0000004598987220 */ /* 0x080fe20000400000 */
[----:B------:R-:W-:Y:S01]  /*a8d0*/  FADD R71, R71, R138 ;  /* 0x0000008a47477221 */ /* 0x000fe20000000000 */
[----:B------:R-:W2:Y:S01]  /*a8e0*/  MUFU.EX2 R119, R119 ;  /* 0x0000007700777308 */ /* 0x000ea20000000800 */
[----:B---3--:R-:W-:Y:S01]  /*a8f0*/  @!P5 FMUL R122, R122, R122 ;  /* 0x0000007a7a7ad220 */ /* 0x008fe20000400000 */
[----:B------:R-:W-:Y:S01]  /*a900*/  FSETP.GEU.AND P5, PT, R114, -126, PT ;  /* 0xc2fc00007200780b */ /* 0x000fe20003fae000 */
[-C--:B------:R-:W-:Y:S01]  /*a910*/  FMUL R153, R153, R69.reuse ;  /* 0x0000004599997220 */ /* 0x080fe20000400000 */
[-C--:B------:R-:W-:Y:S01]  /*a920*/  FMUL R156, R156, R69.reuse ;  /* 0x000000459c9c7220 */ /* 0x080fe20000400000 */
[-C--:B------:R-:W-:Y:S01]  /*a930*/  FMUL R157, R157, R69.reuse ;  /* 0x000000459d9d7220 */ /* 0x080fe20000400000 */
[-C--:B------:R-:W-:Y:S01]  /*a940*/  FMUL R160, R160, R69.reuse ;  /* 0x00000045a0a07220 */ /* 0x080fe20000400000 */
[----:B------:R-:W-:Y:S01]  /*a950*/  @!P6 FMUL R142, R142, 0.5 ;  /* 0x3f0000008e8ee820 */ /* 0x000fe20000400000 */
[----:B------:R-:W-:Y:S01]  /*a960*/  FMUL R161, R161, R69 ;  /* 0x00000045a1a17220 */ /* 0x000fe20000400000 */
[----:B-1----:R-:W-:Y:S01]  /*a970*/  @!P4 FMUL R123, R123, R123 ;  /* 0x0000007b7b7bc220 */ /* 0x002fe20000400000 */
[----:B------:R-:W-:Y:S01]  /*a980*/  FSETP.GEU.AND P4, PT, R205, -126, PT ;  /* 0xc2fc0000cd00780b */ /* 0x000fe20003f8e000 */
[----:B------:R1:W3:Y:S01]  /*a990*/  MUFU.EX2 R118, R142 ;  /* 0x0000008e00767308 */ /* 0x0002e20000000800 */
[-C--:B------:R-:W-:Y:S01]  /*a9a0*/  FMUL R164, R164, R69.reuse ;  /* 0x00000045a4a47220 */ /* 0x080fe20000400000 */
[-C--:B------:R-:W-:Y:S01]  /*a9b0*/  FMUL R165, R165, R69.reuse ;  /* 0x00000045a5a57220 */ /* 0x080fe20000400000 */
[-C--:B------:R-:W-:Y:S01]  /*a9c0*/  FMUL R168, R168, R69.reuse ;  /* 0x00000045a8a87220 */ /* 0x080fe20000400000 */
[----:B------:R-:W-:Y:S01]  /*a9d0*/  @!P5 FMUL R114, R114, 0.5 ;  /* 0x3f0000007272d820 */ /* 0x000fe20000400000 */
[----:B------:R-:W-:Y:S01]  /*a9e0*/  FMUL R169, R169, R69 ;  /* 0x00000045a9a97220 */ /* 0x000fe20000400000 */
[----:B--2---:R-:W-:Y:S01]  /*a9f0*/  @!P3 FMUL R119, R119, R119 ;  /* 0x000000777777b220 */ /* 0x004fe20000400000 */
[----:B------:R-:W-:Y:S01]  /*aa00*/  FSETP.GEU.AND P3, PT, R130, -126, PT ;  /* 0xc2fc00008200780b */ /* 0x000fe20003f6e000 */
[-C--:B------:R-:W-:Y:S01]  /*aa10*/  FMUL R172, R172, R69.reuse ;  /* 0x00000045acac7220 */ /* 0x080fe20000400000 */
[----:B-1----:R-:W-:Y:S01]  /*aa20*/  FADD R142, R28, R109 ;  /* 0x0000006d1c8e7221 */ /* 0x002fe20000000000 */
[----:B------:R-:W1:Y:S01]  /*aa30*/  MUFU.EX2 R114, R114 ;  /* 0x0000007200727308 */ /* 0x000e620000000800 */
[----:B------:R-:W-:Y:S01]  /*aa40*/  FADD R211, R204, R119 ;  /* 0x00000077ccd37221 */ /* 0x000fe20000000000 */
[----:B------:R-:W-:Y:S01]  /*aa50*/  @!P4 FMUL R205, R205, 0.5 ;  /* 0x3f000000cdcdc820 */ /* 0x000fe20000400000 */
[----:B------:R-:W-:Y:S01]  /*aa60*/  FADD R142, R142, R143 ;  /* 0x0000008f8e8e7221 */ /* 0x000fe20000000000 */
[----:B------:R-:W-:Y:S01]  /*aa70*/  FADD R143, R17, R84 ;  /* 0x00000054118f7221 */ /* 0x000fe20000000000 */
[-C--:B------:R-:W-:Y:S01]  /*aa80*/  FMUL R173, R173, R69.reuse ;  /* 0x00000045adad7220 */ /* 0x080fe20000400000 */
[----:B------:R-:W-:Y:S01]  /*aa90*/  FMUL R176, R176, R69 ;  /* 0x00000045b0b07220 */ /* 0x000fe20000400000 */
[----:B---3--:R-:W-:Y:S01]  /*aaa0*/  @!P6 FMUL R118, R118, R118 ;  /* 0x000000767676e220 */ /* 0x008fe20000400000 */
[----:B------:R2:W3:Y:S01]  /*aab0*/  MUFU.EX2 R115, R205 ;  /* 0x000000cd00737308 */ /* 0x0004e20000000800 */
[----:B------:R-:W-:Y:S01]  /*aac0*/  FSETP.GEU.AND P6, PT, R131, -126, PT ;  /* 0xc2fc00008300780b */ /* 0x000fe20003fce000 */
[----:B------:R-:W-:Y:S01]  /*aad0*/  @!P3 FMUL R130, R130, 0.5 ;  /* 0x3f0000008282b820 */ /* 0x000fe20000400000 */
[----:B------:R-:W-:Y:S01]  /*aae0*/  FADD R143, R143, R150 ;  /* 0x000000968f8f7221 */ /* 0x000fe20000000000 */
[----:B------:R-:W-:Y:S01]  /*aaf0*/  FADD R150, R89, R74 ;  /* 0x0000004a59967221 */ /* 0x000fe20000000000 */
[----:B------:R-:W-:Y:S01]  /*ab00*/  FADD R209, R47, R118 ;  /* 0x000000762fd17221 */ /* 0x000fe20000000000 */
[----:B------:R-:W-:Y:S01]  /*ab10*/  FADD R142, R139, R142 ;  /* 0x0000008e8b8e7221 */ /* 0x000fe20000000000 */
[----:B------:R-:W-:Y:S01]  /*ab20*/  FADD R146, R143, R146 ;  /* 0x000000928f927221 */ /* 0x000fe20000000000 */
[----:B------:R-:W4:Y:S01]  /*ab30*/  MUFU.EX2 R130, R130 ;  /* 0x0000008200827308 */ /* 0x000f220000000800 */
[----:B-1----:R-:W-:Y:S01]  /*ab40*/  @!P5 FMUL R114, R114, R114 ;  /* 0x000000727272d220 */ /* 0x002fe20000400000 */
[----:B------:R-:W-:Y:S01]  /*ab50*/  FSETP.GEU.AND P5, PT, R7, -126, PT ;  /* 0xc2fc00000700780b */ /* 0x000fe20003fae000 */
[----:B--2---:R-:W-:Y:S01]  /*ab60*/  FADD R205, R46, R123 ;  /* 0x0000007b2ecd7221 */ /* 0x004fe20000000000 */
[----:B------:R-:W-:Y:S01]  /*ab70*/  FADD R208, R208, R209 ;  /* 0x000000d1d0d07221 */ /* 0x000fe20000000000 */
[----:B------:R-:W-:Y:S01]  /*ab80*/  FADD R209, R77, R54 ;  /* 0x000000364dd17221 */ /* 0x000fe20000000000 */
[----:B------:R-:W-:Y:S01]  /*ab90*/  @!P6 FMUL R131, R131, 0.5 ;  /* 0x3f0000008383e820 */ /* 0x000fe20000400000 */
[----:B------:R-:W-:Y:S01]  /*aba0*/  FADD R150, R150, R205 ;  /* 0x000000cd96967221 */ /* 0x000fe20000000000 */
[----:B------:R-:W-:Y:S01]  /*abb0*/  FADD R205, R203, R122 ;  /* 0x0000007acbcd7221 */ /* 0x000fe20000000000 */
[----:B---3--:R-:W-:Y:S01]  /*abc0*/  @!P4 FMUL R115, R115, R115 ;  /* 0x000000737373c220 */ /* 0x008fe20000400000 */
[----:B------:R-:W-:Y:S01]  /*abd0*/  FSETP.GEU.AND P4, PT, R8, -126, PT ;  /* 0xc2fc00000800780b */ /* 0x000fe20003f8e000 */
[----:B------:R-:W-:Y:S01]  /*abe0*/  FADD R209, R209, R214 ;  /* 0x000000d6d1d17221 */ /* 0x000fe20000000000 */
[----:B------:R-:W1:Y:S01]  /*abf0*/  MUFU.EX2 R131, R131 ;  /* 0x0000008300837308 */ /* 0x000e620000000800 */
[----:B------:R-:W-:Y:S01]  /*ac00*/  FADD R206, R206, R205 ;  /* 0x000000cdcece7221 */ /* 0x000fe20000000000 */
[----:B------:R-:W-:Y:S01]  /*ac10*/  FADD R205, R30, R63 ;  /* 0x0000003f1ecd7221 */ /* 0x000fe20000000000 */
[----:B------:R-:W-:Y:S01]  /*ac20*/  @!P5 FMUL R7, R7, 0.5 ;  /* 0x3f0000000707d820 */ /* 0x000fe20000400000 */
[----:B------:R-:W-:Y:S01]  /*ac30*/  FADD R213, R50, R115 ;  /* 0x0000007332d57221 */ /* 0x000fe20000000000 */
[----:B----4-:R-:W-:Y:S01]  /*ac40*/  @!P3 FMUL R130, R130, R130 ;  /* 0x000000828282b220 */ /* 0x010fe20000400000 */
        /* <DEDUP_REMOVED lines=13> */
[----:B------:R-:W-:Y:S01]  /*ad20*/  FADD R211, R211, R216 ;  /* 0x000000d8d3d37221 */ /* 0x000fe20000000000 */
[----:B------:R-:W-:Y:S01]  /*ad30*/  FADD R214, R214, R215 ;  /* 0x000000d7d6d67221 */ /* 0x000fe20000000000 */
[----:B------:R-:W-:Y:S01]  /*ad40*/  FADD R213, R213, R218 ;  /* 0x000000dad5d57221 */ /* 0x000fe20000000000 */
[----:B------:R-:W-:Y:S01]  /*ad50*/  @!P3 FMUL R68, R68, 0.5 ;  /* 0x3f0000004444b820 */ /* 0x000fe20000400000 */
[----:B------:R-:W-:Y:S01]  /*ad60*/  FADD R216, R35, R110 ;  /* 0x0000006e23d87221 */ /* 0x000fe20000000000 */
[----:B------:R-:W-:Y:S01]  /*ad70*/  FADD R215, R100, R95 ;  /* 0x0000005f64d77221 */ /* 0x000fe20000000000 */
[----:B------:R-:W-:Y:S01]  /*ad80*/  FADD R218, R75, R130 ;  /* 0x000000824bda7221 */ /* 0x000fe20000000000 */
[----:B--2---:R-:W-:Y:S01]  /*ad90*/  @!P5 FMUL R7, R7, R7 ;  /* 0x000000070707d220 */ /* 0x004fe20000400000 */
[----:B------:R-:W-:Y:S01]  /*ada0*/  FADD R217, R148, R131 ;  /* 0x0000008394d97221 */ /* 0x000fe20000000000 */
[----:B------:R1:W2:Y:S01]  /*adb0*/  MUFU.EX2 R78, R68 ;  /* 0x00000044004e7308 */ /* 0x0002a20000000800 */
[----:B------:R-:W-:Y:S01]  /*adc0*/  FADD R215, R215, R218 ;  /* 0x000000dad7d77221 */ /* 0x000fe20000000000 */
[----:B------:R-:W-:Y:S01]  /*add0*/  FADD R220, R86, R7 ;  /* 0x0000000756dc7221 */ /* 0x000fe20000000000 */
[----:B------:R-:W-:Y:S01]  /*ade0*/  FADD R147, R147, R150 ;  /* 0x0000009693937221 */ /* 0x000fe20000000000 */
[----:B------:R-:W-:Y:S01]  /*adf0*/  FADD R151, R151, R206 ;  /* 0x000000ce97977221 */ /* 0x000fe20000000000 */
[----:B------:R-:W-:Y:S01]  /*ae00*/  FADD R205, R205, R208 ;  /* 0x000000d0cdcd7221 */ /* 0x000fe20000000000 */
[----:B---3--:R-:W-:Y:S01]  /*ae10*/  @!P4 FMUL R8, R8, R8 ;  /* 0x000000080808c220 */ /* 0x008fe20000400000 */
        /* <DEDUP_REMOVED lines=17> */
[----:B-1----:R-:W-:Y:S01]  /*af30*/  F2FP.BF16.F32.PACK_AB R68, R14, R11 ;  /* 0x0000000b0e44723e */ /* 0x002fe200000010ff */
[----:B------:R-:W-:Y:S01]  /*af40*/  FADD R76, R76, R71 ;  /* 0x000000474c4c7221 */ /* 0x000fe20000000000 */
[----:B------:R-:W-:Y:S01]  /*af50*/  FADD R147, R147, R216 ;  /* 0x000000d893937221 */ /* 0x000fe20000000000 */
[----:B------:R-:W-:Y:S01]  /*af60*/  F2FP.BF16.F32.PACK_AB R79, R100, R31 ;  /* 0x0000001f644f723e */ /* 0x000fe200000010ff */
[----:B--2---:R-:W-:Y:S01]  /*af70*/  @!P3 FMUL R78, R78, R78 ;  /* 0x0000004e4e4eb220 */ /* 0x004fe20000400000 */
[----:B------:R-:W-:Y:S01]  /*af80*/  SHF.L.U32 R11, R2, 0x1f, RZ ;  /* 0x0000001f020b7819 */ /* 0x000fe200000006ff */
[----:B------:R-:W-:Y:S01]  /*af90*/  FADD R147, R147, R220 ;  /* 0x000000dc93937221 */ /* 0x000fe20000000000 */
[----:B------:R-:W-:Y:S01]  /*afa0*/  F2FP.BF16.F32.PACK_AB R100, R23, R24 ;  /* 0x000000181764723e */ /* 0x000fe200000010ff */
[----:B------:R-:W-:Y:S01]  /*afb0*/  FFMA R4, R69, R4, R76 ;  /* 0x0000000445047223 */ /* 0x000fe2000000004c */
[----:B------:R-:W-:Y:S01]  /*afc0*/  F2FP.BF16.F32.PACK_AB R24, R29, R32 ;  /* 0x000000201d18723e */ /* 0x000fe200000010ff */
[-C--:B------:R-:W-:Y:S01]  /*afd0*/  FMUL R177, R177, R69.reuse ;  /* 0x00000045b1b17220 */ /* 0x080fe20000400000 */
        /* <DEDUP_REMOVED lines=9> */
[----:B------:R-:W-:Y:S01]  /*b070*/  FMUL R197, R197, R69 ;  /* 0x00000045c5c57220 */ /* 0x000fe20000400000 */
[----:B------:R-:W-:Y:S01]  /*b080*/  F2FP.BF16.F32.PACK_AB R71, R145, R30 ;  /* 0x0000001e9147723e */ /* 0x000fe200000010ff */
[----:B------:R1:W2:Y:S01]  /*b090*/  SYNCS.PHASECHK.TRANS64.TRYWAIT P2, [UR10+0x42000], R11 ;  /* 0x0420000bff0075a7 */ /* 0x0002a2000804014a */
[----:B------:R-:W-:Y:S01]  /*b0a0*/  F2FP.BF16.F32.PACK_AB R29, R201, R38 ;  /* 0x00000026c91d723e */ /* 0x000fe200000010ff */
[----:B------:R-:W-:Y:S01]  /*b0b0*/  FFMA R3, R78, R3, R147 ;  /* 0x000000034e037223 */ /* 0x000fe20000000093 */
[----:B------:R-:W-:Y:S01]  /*b0c0*/  F2FP.BF16.F32.PACK_AB R69, R27, R26 ;  /* 0x0000001a1b45723e */ /* 0x000fe200000010ff */
[-C--:B------:R-:W-:Y:S01]  /*b0d0*/  FMUL R154, R154, R78.reuse ;  /* 0x0000004e9a9a7220 */ /* 0x080fe20000400000 */
[----:B------:R-:W-:Y:S01]  /*b0e0*/  F2FP.BF16.F32.PACK_AB R103, R148, R35 ;  /* 0x000000239467723e */ /* 0x000fe200000010ff */
[----:B------:R-:W-:Y:S01]  /*b0f0*/  FMUL R155, R155, R78 ;  /* 0x0000004e9b9b7220 */ /* 0x000fe20000400000 */
        /* <DEDUP_REMOVED lines=9> */
[-C--:B------:R-:W-:Y:S01]  /*b190*/  FMUL R166, R166, R78.reuse ;  /* 0x0000004ea6a67220 */ /* 0x080fe20000400000 */
[----:B------:R-:W-:Y:S01]  /*b1a0*/  F2FP.BF16.F32.PACK_AB R27, R202, R43 ;  /* 0x0000002bca1b723e */ /* 0x000fe200000010ff */
[----:B------:R-:W-:Y:S01]  /*b1b0*/  FMUL R167, R167, R78 ;  /* 0x0000004ea7a77220 */ /* 0x000fe20000400000 */
[----:B------:R-:W-:Y:S01]  /*b1c0*/  F2FP.BF16.F32.PACK_AB R28, R37, R40 ;  /* 0x00000028251c723e */ /* 0x000fe200000010ff */
[----:B------:R-:W-:Y:S01]  /*b1d0*/  FMUL R170, R170, R78 ;  /* 0x0000004eaaaa7220 */ /* 0x000fe20000400000 */
[----:B------:R-:W-:Y:S01]  /*b1e0*/  F2FP.BF16.F32.PACK_AB R31, R75, R42 ;  /* 0x0000002a4b1f723e */ /* 0x000fe200000010ff */
[-C--:B------:R-:W-:Y:S01]  /*b1f0*/  FMUL R171, R171, R78.reuse ;  /* 0x0000004eabab7220 */ /* 0x080fe20000400000 */
        /* <DEDUP_REMOVED lines=56> */
[----:B------:R-:W-:Y:S01]  /*b580*/  F2FP.BF16.F32.PACK_AB R110, R136, R141 ;  /* 0x0000008d886e723e */ /* 0x000fe200000010ff */
[----:B-12---:R-:W-:Y:S06]  /*b590*/  @!P0 BRA `(.L_x_27) ;  /* 0x0000000000048947 */ /* 0x006fec0003800000 */
[----:B------:R-:W-:Y:S01]  /*b5a0*/  BPT.TRAP 0x1 ;  /* 0x000000040000795c */ /* 0x000fe20000300000 */
.L_x_27:
[----:B------:R-:W-:Y:S05]  /*b5b0*/  @P2 BRA `(.L_x_28) ;  /* 0x0000000000082947 */ /* 0x000fea0003800000 */
[----:B------:R-:W1:Y:S02]  /*b5c0*/  SYNCS.PHASECHK.TRANS64.TRYWAIT P2, [UR10+0x42000], R11 ;  /* 0x0420000bff0075a7 */ /* 0x000e64000804014a */
[----:B-1----:R-:W-:Y:S05]  /*b5d0*/  @!P2 BRA `(.L_x_29) ;  /* 0x0000009000a0a947 */ /* 0x002fea0003800000 */
.L_x_28:
[----:B------:R-:W-:Y:S01]  /*b5e0*/  UIMAD UR10, UR7, 0xc00, UR5 ;  /* 0x00000c00070a78a4 */ /* 0x000fe2000f8e0205 */
[----:B------:R-:W-:Y:S01]  /*b5f0*/  WARPGROUP.ARRIVE ;  /* 0x00000000000079c5 */ /* 0x000fe20000000000 */
[----:B------:R-:W-:Y:S01]  /*b600*/  UMOV UR11, 0x80000020 ;  /* 0x80000020000b7882 */ /* 0x000fe20000000000 */
[----:B------:R-:W-:Y:S01]  /*b610*/  UMOV UR15, 0x80000020 ;  /* 0x80000020000f7882 */ /* 0x000fe20000000000 */
[----:B------:R-:W-:Y:S01]  /*b620*/  UIADD3 UR14, UR10, 0x40, URZ ;  /* 0x000000400a0e7890 */ /* 0x000fe2000fffe03f */
[----:B------:R-:W-:-:S04]  /*b630*/  F2FP.BF16.F32.PACK_AB R111, R7, R8 ;  /* 0x00000008076f723e */ /* 0x000fc800000010ff */
[----:B------:R-:W-:Y:S01]  /*b640*/  HGMMA.64x96x16.F32.BF16 R152, R68, gdesc[UR8].tnspB, R152, gsb0 ;  /* 0x4160000844987df0 */ /* 0x000fe20008001898 */
[----:B------:R-:W-:Y:S02]  /*b650*/  UMOV UR11, 0x80000020 ;  /* 0x80000020000b7882 */ /* 0x000fe40000000000 */
        /* <DEDUP_REMOVED lines=65> */
[----:B------:R-:W-:Y:S01]  /*ba70*/  UIADD3 UR10, UR10, 0x3c0, URZ ;  /* 0x000003c00a0a7890 */ /* 0x000fe2000fffe03f */
[----:B------:R-:W-:Y:S02]  /*ba80*/  WARPGROUP.DEPBAR.LE gsb0, 0x0 ;  /* 0x00008000000079c5 */ /* 0x000fe40000010000 */
[----:B------:R-:W-:-:S06]  /*ba90*/  WARPGROUP.ARRIVE ;  /* 0x00000000000079c5 */ /* 0x000fcc0000000000 */
[----:B------:R-:W-:Y:S03]  /*baa0*/  HGMMA.64x96x16.F32.BF16 R152, R64, gdesc[UR12].tnspB, R152, gsb0 ;  /* 0x4160000c40987df0 */ /* 0x000fe60008001898 */
[----:B------:R-:W-:Y:S02]  /*bab0*/  WARPGROUP.DEPBAR.LE gsb0, 0x0 ;  /* 0x00008000000079c5 */ /* 0x000fe40000010000 */
[----:B------:R-:W-:-:S06]  /*bac0*/  WARPGROUP.ARRIVE ;  /* 0x00000000000079c5 */ /* 0x000fcc0000000000 */
[----:B------:R-:W-:Y:S03]  /*bad0*/  HGMMA.64x96x16.F32.BF16 R152, R108, gdesc[UR8].tnspB, R152, gsb0 ;  /* 0x416000086c987df0 */ /* 0x000fe60008001898 */
[----:B------:R-:W-:Y:S02]  /*bae0*/  WARPGROUP.DEPBAR.LE gsb0, 0x0 ;  /* 0x00008000000079c5 */ /* 0x000fe40000010000 */
[----:B------:R-:W-:Y:S05]  /*baf0*/  @!P0 BRA `(.L_x_30) ;  /* 0x0000000000048947 */ /* 0x000fea0003800000 */
[----:B------:R-:W-:Y:S01]  /*bb00*/  BPT.TRAP 0x1 ;  /* 0x000000040000795c */ /* 0x000fe20000300000 */
.L_x_30:
[----:B------:R-:W-:-:S04]  /*bb10*/  ULEA UR10, UR4, UR36, 0x3 ;  /* 0x00000024040a7291 */ /* 0x000fc8000f8e183f */
[----:B------:R-:W-:-:S04]  /*bb20*/  UIADD3 UR10, UR10, 0x42028, URZ ;  /* 0x000420280a0a7890 */ /* 0x000fc8000fffe03f */
[----:B------:R-:W-:-:S09]  /*bb30*/  UPRMT UR10, URZ, 0x654, UR10 ;  /* 0x000006543f0a7896 */ /* 0x000fd2000800000a */
[----:B------:R-:W-:Y:S01]  /*bb40*/  SYNCS.ARRIVE.TRANS64.RED.A1T0 RZ, [UR10], RZ ;  /* 0x000000ffffff79a7 */ /* 0x000fe2000810040a */
[----:B------:R-:W-:Y:S05]  /*bb50*/  @P1 BRA `(.L_x_31) ;  /* 0x0000000000041947 */ /* 0x000fea0003800000 */
[----:B------:R-:W-:Y:S01]  /*bb60*/  BPT.TRAP 0x1 ;  /* 0x000000040000795c */ /* 0x000fe20000300000 */
.L_x_31:
[----:B------:R-:W-:-:S04]  /*bb70*/  UIADD3 UR4, UR4, 0x1, URZ ;  /* 0x0000000104047890 */ /* 0x000fc8000fffe03f */
[----:B------:R-:W-:-:S04]  /*bb80*/  UISETP.NE.AND UP0, UPT, UR4, 0x5, UPT ;  /* 0x000000050400788c */ /* 0x000fc8000bf05270 */
[----:B------:R-:W-:Y:S01]  /*bb90*/  USEL UR10, UR4, URZ, UP0 ;  /* 0x0000003f040a7287 */ /* 0x000fe20008000000 */
[----:B------:R-:W-:Y:S11]  /*bba0*/  @!P0 BRA `(.L_x_32) ;  /* 0x0000000000048947 */ /* 0x000ff60003800000 */
[----:B------:R-:W-:Y:S01]  /*bbb0*/  BPT.TRAP 0x1 ;  /* 0x000000040000795c */ /* 0x000fe20000300000 */
.L_x_32:
[----:B------:R-:W-:-:S04]  /*bbc0*/  ULEA UR4, UR10, UR36, 0x3 ;  /* 0x000000240a047291 */ /* 0x000fc8000f8e183f */
[----:B------:R-:W-:-:S04]  /*bbd0*/  UIADD3 UR4, UR4, 0x42028, URZ ;  /* 0x0004202804047890 */ /* 0x000fc8000fffe03f */
[----:B------:R-:W-:-:S09]  /*bbe0*/  UPRMT UR4, URZ, 0x654, UR4 ;  /* 0x000006543f047896 */ /* 0x000fd20008000004 */
[----:B------:R-:W-:Y:S01]  /*bbf0*/  SYNCS.ARRIVE.TRANS64.RED.A1T0 RZ, [UR4], RZ ;  /* 0x000000ffffff79a7 */ /* 0x000fe20008100404 */
[----:B------:R-:W-:Y:S05]  /*bc00*/  @P1 BRA `(.L_x_33) ;  /* 0x0000000000041947 */ /* 0x000fea0003800000 */
[----:B------:R-:W-:Y:S01]  /*bc10*/  BPT.TRAP 0x1 ;  /* 0x000000040000795c */ /* 0x000fe20000300000 */
.L_x_33:
[----:B------:R-:W-:Y:S01]  /*bc20*/  UIADD3 UR7, UR7, 0x1, URZ ;  /* 0x0000000107077890 */ /* 0x000fe2000fffe03f */
[C---:B------:R-:W-:Y:S01]  /*bc30*/  ISETP.GT.AND P2, PT, R6.reuse, 0x2, PT ;  /* 0x000000020600780c */ /* 0x040fe20003f44270 */
[----:B------:R-:W-:Y:S01]  /*bc40*/  UIADD3 UR4, UR10, 0x1, URZ ;  /* 0x000000010a047890 */ /* 0x000fe2000fffe03f */
[----:B------:R-:W-:Y:S01]  /*bc50*/  IADD3 R6, R6, -0x1, RZ ;  /* 0xffffffff06067810 */ /* 0x000fe20007ffe0ff */
[----:B------:R-:W-:Y:S01]  /*bc60*/  UISETP.NE.AND UP2, UPT, UR7, 0x5, UPT ;  /* 0x000000050700788c */ /* 0x000fe2000bf45270 */
[----:B------:R-:W-:Y:S01]  /*bc70*/  VIADD R0, R0, 0x100 ;  /* 0x0000010000007836 */ /* 0x000fe20000000000 */
[----:B------:R-:W-:Y:S01]  /*bc80*/  UISETP.NE.AND UP0, UPT, UR4, 0x5, UPT ;  /* 0x000000050400788c */ /* 0x000fe2000bf05270 */
[----:B------:R-:W-:Y:S01]  /*bc90*/  MOV R9, R5 ;  /* 0x0000000500097202 */ /* 0x000fe20000000f00 */
[----:B------:R-:W-:Y:S01]  /*bca0*/  USEL UR10, URZ, 0x1, UP2 ;  /* 0x000000013f0a7887 */ /* 0x000fe20009000000 */
[----:B------:R-:W-:Y:S01]  /*bcb0*/  MOV R7, R105 ;  /* 0x0000006900077202 */ /* 0x000fe20000000f00 */
[----:B------:R-:W-:-:S02]  /*bcc0*/  USEL UR4, UR4, URZ, UP0 ;  /* 0x0000003f04047287 */ /* 0x000fc40008000000 */
[----:B------:R-:W-:Y:S02]  /*bcd0*/  USEL UR7, UR7, URZ, UP2 ;  /* 0x0000003f07077287 */ /* 0x000fe40009000000 */
[----:B------:R-:W-:Y:S01]  /*bce0*/  LOP3.LUT R2, R2, UR10, RZ, 0x3c, !PT ;  /* 0x0000000a02027c12 */ /* 0x000fe2000f8e3cff */
[----:B------:R-:W-:Y:S09]  /*bcf0*/  @P2 BRA `(.L_x_34) ;  /* 0xffffffb400342947 */ /* 0x000ff2000383ffff */
.L_x_23:
[----:B------:R-:W-:-:S13]  /*bd00*/  ISETP.GE.AND P2, PT, R6, 0x1, PT ;  /* 0x000000010600780c */ /* 0x000fda0003f46270 */
[----:B------:R-:W-:Y:S05]  /*bd10*/  @!P2 BRA `(.L_x_35) ;  /* 0x0000005c0004a947 */ /* 0x000fea0003800000 */
[----:B------:R-:W-:Y:S01]  /*bd20*/  MOV R7, R5 ;  /* 0x0000000500077202 */ /* 0x000fe20000000f00 */
[----:B------:R-:W-:Y:S01]  /*bd30*/  ULDC UR33, c[0x0][0x604] ;  /* 0x0001810000217ab9 */ /* 0x000fe20000000800 */
[----:B------:R-:W-:Y:S01]  /*bd40*/  MOV R8, R105 ;  /* 0x0000006900087202 */ /* 0x000fe20000000f00 */
[----:B------:R-:W-:-:S06]  /*bd50*/  ULDC UR34, c[0x0][0x28c] ;  /* 0x0000a30000227ab9 */ /* 0x000fcc0000000800 */
.L_x_46:
[----:B------:R-:W-:Y:S05]  /*bd60*/  @!P0 BRA `(.L_x_36) ;  /* 0x0000000000048947 */ /* 0x000fea0003800000 */
[----:B------:R-:W-:Y:S01]  /*bd70*/  BPT.TRAP 0x1 ;  /* 0x000000040000795c */ /* 0x000fe20000300000 */
.L_x_36:
[----:B------:R-:W-:Y:S01]  /*bd80*/  ULEA UR10, UR7, UR36, 0x3 ;  /* 0x00000024070a7291 */ /* 0x000fe2000f8e183f */
[----:B------:R-:W-:-:S08]  /*bd90*/  SHF.L.U32 R5, R2, 0x1f, RZ ;  /* 0x0000001f02057819 */ /* 0x000fd000000006ff */
[----:B------:R-:W2:Y:S02]  /*bda0*/  SYNCS.PHASECHK.TRANS64.TRYWAIT P2, [UR10+0x42000], R5 ;  /* 0x04200005ff0075a7 */ /* 0x000ea4000804014a */
[----:B--2---:R-:W-:Y:S05]  /*bdb0*/  @!P2 BRA `(.L_x_37) ;  /* 0x0000008800c0a947 */ /* 0x004fea0003800000 */
.L_x_108:
        /* <DEDUP_REMOVED lines=41> */
.L_x_38:
[C---:B-1----:R-:W-:Y:S01]  /*c050*/  IADD3 R10, R0.reuse, 0x1, RZ ;  /* 0x00000001000a7810 */ /* 0x042fe20007ffe0ff */
[C---:B------:R-:W-:Y:S01]  /*c060*/  VIADD R12, R0.reuse, 0x9 ;  /* 0x00000009000c7836 */ /* 0x040fe20000000000 */
[C---:B------:R-:W-:Y:S01]  /*c070*/  IADD3 R11, R0.reuse, 0x8, RZ ;  /* 0x00000008000b7810 */ /* 0x040fe20007ffe0ff */
[----:B------:R-:W-:Y:S01]  /*c080*/  VIADD R14, R0, 0xb8 ;  /* 0x000000b8000e7836 */ /* 0x000fe20000000000 */
[----:B------:R-:W-:Y:S01]  /*c090*/  ISETP.GE.AND P6, PT, R10, UR34, PT ;  /* 0x000000220a007c0c */ /* 0x000fe2000bfc6270 */
[C---:B------:R-:W-:Y:S01]  /*c0a0*/  VIADD R21, R0.reuse, 0xf8 ;  /* 0x000000f800157836 */ /* 0x040fe20000000000 */
[C---:B------:R-:W-:Y:S01]  /*c0b0*/  IADD3 R10, R0.reuse, 0x10, RZ ;  /* 0x00000010000a7810 */ /* 0x040fe20007ffe0ff */
[----:B------:R-:W-:Y:S01]  /*c0c0*/  ULEA UR10, UR7, UR36, 0x3 ;  /* 0x00000024070a7291 */ /* 0x000fe2000f8e183f */
[----:B------:R-:W-:Y:S02]  /*c0d0*/  ISETP.GE.AND P5, PT, R0, UR34, PT ;  /* 0x0000002200007c0c */ /* 0x000fe4000bfa6270 */
[----:B------:R-:W-:-:S02]  /*c0e0*/  ISETP.GE.AND P2, PT, R10, UR34, PT ;  /* 0x000000220a007c0c */ /* 0x000fc4000bf46270 */
[----:B------:R-:W-:Y:S02]  /*c0f0*/  ISETP.GE.AND P3, PT, R12, UR34, PT ;  /* 0x000000220c007c0c */ /* 0x000fe4000bf66270 */
[C---:B------:R-:W-:Y:S02]  /*c100*/  IADD3 R10, R0.reuse, 0x18, RZ ;  /* 0x00000018000a7810 */ /* 0x040fe40007ffe0ff */
[----:B------:R-:W-:Y:S02]  /*c110*/  IADD3 R12, R0, 0x11, RZ ;  /* 0x00000011000c7810 */ /* 0x000fe40007ffe0ff */
[----:B------:R-:W-:Y:S02]  /*c120*/  ISETP.GE.AND P4, PT, R11, UR34, PT ;  /* 0x000000220b007c0c */ /* 0x000fe4000bf86270 */
[----:B------:R-:W-:Y:S02]  /*c130*/  FSEL R25, R25, -INF , !P6 ;  /* 0xff80000019197808 */ /* 0x000fe40007000000 */
[----:B------:R-:W-:-:S02]  /*c140*/  FSEL R27, R27, -INF , !P6 ;  /* 0xff8000001b1b7808 */ /* 0x000fc40007000000 */
[----:B------:R-:W-:Y:S02]  /*c150*/  FSEL R24, R24, -INF , !P5 ;  /* 0xff80000018187808 */ /* 0x000fe40006800000 */
[----:B------:R-:W-:Y:S02]  /*c160*/  FSEL R11, R26, -INF , !P5 ;  /* 0xff8000001a0b7808 */ /* 0x000fe40006800000 */
[----:B------:R-:W-:Y:S02]  /*c170*/  ISETP.GE.AND P6, PT, R10, UR34, PT ;  /* 0x000000220a007c0c */ /* 0x000fe4000bfc6270 */
[----:B------:R-:W-:Y:S02]  /*c180*/  ISETP.GE.AND P5, PT, R12, UR34, PT ;  /* 0x000000220c007c0c */ /* 0x000fe4000bfa6270 */
[C---:B------:R-:W-:Y:S02]  /*c190*/  IADD3 R10, R0.reuse, 0x20, RZ ;  /* 0x00000020000a7810 */ /* 0x040fe40007ffe0ff */
[----:B------:R-:W-:-:S02]  /*c1a0*/  IADD3 R12, R0, 0x19, RZ ;  /* 0x00000019000c7810 */ /* 0x000fc40007ffe0ff */
[----:B------:R-:W-:Y:S02]  /*c1b0*/  FSEL R29, R29, -INF , !P3 ;  /* 0xff8000001d1d7808 */ /* 0x000fe40005800000 */
[----:B------:R-:W-:Y:S02]  /*c1c0*/  FSEL R31, R31, -INF , !P3 ;  /* 0xff8000001f1f7808 */ /* 0x000fe40005800000 */
[----:B------:R-:W-:Y:S02]  /*c1d0*/  FSEL R28, R28, -INF , !P4 ;  /* 0xff8000001c1c7808 */ /* 0x000fe40006000000 */
[----:B------:R-:W-:Y:S02]  /*c1e0*/  FSEL R30, R30, -INF , !P4 ;  /* 0xff8000001e1e7808 */ /* 0x000fe40006000000 */
[----:B------:R-:W-:Y:S01]  /*c1f0*/  ISETP.GE.AND P3, PT, R10, UR34, PT ;  /* 0x000000220a007c0c */ /* 0x000fe2000bf66270 */
[----:B------:R-:W-:Y:S01]  /*c200*/  VIADD R10, R0, 0x28 ;  /* 0x00000028000a7836 */ /* 0x000fe20000000000 */
[----:B------:R-:W-:-:S02]  /*c210*/  ISETP.GE.AND P4, PT, R12, UR34, PT ;  /* 0x000000220c007c0c */ /* 0x000fc4000bf86270 */
[----:B------:R-:W-:Y:S02]  /*c220*/  IADD3 R12, R0, 0x21, RZ ;  /* 0x00000021000c7810 */ /* 0x000fe40007ffe0ff */
[----:B------:R-:W-:Y:S02]  /*c230*/  FSEL R32, R32, -INF , !P2 ;  /* 0xff80000020207808 */ /* 0x000fe40005000000 */
[----:B------:R-:W-:Y:S02]  /*c240*/  FSEL R34, R34, -INF , !P2 ;  /* 0xff80000022227808 */ /* 0x000fe40005000000 */
[----:B------:R-:W-:Y:S02]  /*c250*/  FSEL R33, R33, -INF , !P5 ;  /* 0xff80000021217808 */ /* 0x000fe40006800000 */
[----:B------:R-:W-:Y:S02]  /*c260*/  FSEL R35, R35, -INF , !P5 ;  /* 0xff80000023237808 */ /* 0x000fe40006800000 */
[----:B------:R-:W-:-:S02]  /*c270*/  ISETP.GE.AND P2, PT, R12, UR34, PT ;  /* 0x000000220c007c0c */ /* 0x000fc4000bf46270 */
[----:B------:R-:W-:Y:S02]  /*c280*/  ISETP.GE.AND P5, PT, R10, UR34, PT ;  /* 0x000000220a007c0c */ /* 0x000fe4000bfa6270 */
[C---:B------:R-:W-:Y:S02]  /*c290*/  IADD3 R12, R0.reuse, 0x29, RZ ;  /* 0x00000029000c7810 */ /* 0x040fe40007ffe0ff */
[----:B------:R-:W-:Y:S02]  /*c2a0*/  IADD3 R10, R0, 0x30, RZ ;  /* 0x00000030000a7810 */ /* 0x000fe40007ffe0ff */
[----:B------:R-:W-:Y:S02]  /*c2b0*/  FSEL R36, R36, -INF , !P6 ;  /* 0xff80000024247808 */ /* 0x000fe40007000000 */
[----:B------:R-:W-:Y:S02]  /*c2c0*/  FSEL R38, R38, -INF , !P6 ;  /* 0xff80000026267808 */ /* 0x000fe40007000000 */
[----:B------:R-:W-:-:S02]  /*c2d0*/  FSEL R37, R37, -INF , !P4 ;  /* 0xff80000025257808 */ /* 0x000fc40006000000 */
[----:B------:R-:W-:Y:S02]  /*c2e0*/  FSEL R39, R39, -INF , !P4 ;  /* 0xff80000027277808 */ /* 0x000fe40006000000 */
[----:B------:R-:W-:Y:S02]  /*c2f0*/  ISETP.GE.AND P6, PT, R12, UR34, PT ;  /* 0x000000220c007c0c */ /* 0x000fe4000bfc6270 */
[----:B------:R-:W-:Y:S02]  /*c300*/  ISETP.GE.AND P4, PT, R10, UR34, PT ;  /* 0x000000220a007c0c */ /* 0x000fe4000bf86270 */
[C---:B------:R-:W-:Y:S02]  /*c310*/  IADD3 R12, R0.reuse, 0x31, RZ ;  /* 0x00000031000c7810 */ /* 0x040fe40007ffe0ff */
[----:B------:R-:W-:Y:S02]  /*c320*/  IADD3 R10, R0, 0x38, RZ ;  /* 0x00000038000a7810 */ /* 0x000fe40007ffe0ff */
[----:B------:R-:W-:-:S02]  /*c330*/  FSEL R40, R40, -INF , !P3 ;  /* 0xff80000028287808 */ /* 0x000fc40005800000 */
[----:B------:R-:W-:Y:S02]  /*c340*/  FSEL R42, R42, -INF , !P3 ;  /* 0xff8000002a2a7808 */ /* 0x000fe40005800000 */
[----:B------:R-:W-:Y:S02]  /*c350*/  FSEL R41, R41, -INF , !P2 ;  /* 0xff80000029297808 */ /* 0x000fe40005000000 */
[----:B------:R-:W-:Y:S02]  /*c360*/  FSEL R43, R43, -INF , !P2 ;  /* 0xff8000002b2b7808 */ /* 0x000fe40005000000 */
[----:B------:R-:W-:Y:S02]  /*c370*/  ISETP.GE.AND P3, PT, R12, UR34, PT ;  /* 0x000000220c007c0c */ /* 0x000fe4000bf66270 */
[----:B------:R-:W-:Y:S02]  /*c380*/  ISETP.GE.AND P2, PT, R10, UR34, PT ;  /* 0x000000220a007c0c */ /* 0x000fe4000bf46270 */
[----:B------:R-:W-:-:S02]  /*c390*/  IADD3 R12, R0, 0x39, RZ ;  /* 0x00000039000c7810 */ /* 0x000fc40007ffe0ff */
[----:B------:R-:W-:Y:S02]  /*c3a0*/  IADD3 R10, R0, 0x40, RZ ;  /* 0x00000040000a7810 */ /* 0x000fe40007ffe0ff */
[----:B------:R-:W-:Y:S02]  /*c3b0*/  FSEL R44, R44, -INF , !P5 ;  /* 0xff8000002c2c7808 */ /* 0x000fe40006800000 */
[----:B------:R-:W-:Y:S02]  /*c3c0*/  FSEL R46, R46, -INF , !P5 ;  /* 0xff8000002e2e7808 */ /* 0x000fe40006800000 */
[----:B------:R-:W-:Y:S02]  /*c3d0*/  FSEL R45, R45, -INF , !P6 ;  /* 0xff8000002d2d7808 */ /* 0x000fe40007000000 */
[----:B------:R-:W-:Y:S02]  /*c3e0*/  FSEL R47, R47, -INF , !P6 ;  /* 0xff8000002f2f7808 */ /* 0x000fe40007000000 */
[----:B------:R-:W-:Y:S01]  /*c3f0*/  ISETP.GE.AND P5, PT, R12, UR34, PT ;  /* 0x000000220c007c0c */ /* 0x000fe2000bfa6270 */
[----:B------:R-:W-:Y:S01]  /*c400*/  VIADD R12, R0, 0x41 ;  /* 0x00000041000c7836 */ /* 0x000fe20000000000 */
[----:B------:R-:W-:-:S02]  /*c410*/  ISETP.GE.AND P6, PT, R10, UR34, PT ;  /* 0x000000220a007c0c */ /* 0x000fc4000bfc6270 */
[----:B------:R-:W-:Y:S02]  /*c420*/  FMNMX R10, R11, R8, !PT ;  /* 0x000000080b0a7209 */ /* 0x000fe40007800000 */
[----:B------:R-:W-:Y:S02]  /*c430*/  FSEL R48, R48, -INF , !P4 ;  /* 0xff80000030307808 */ /* 0x000fe40006000000 */
[----:B------:R-:W-:Y:S02]  /*c440*/  FSEL R50, R50, -INF , !P4 ;  /* 0xff80000032327808 */ /* 0x000fe40006000000 */
[----:B------:R-:W-:Y:S02]  /*c450*/  FMNMX R13, R27, R10, !PT ;  /* 0x0000000a1b0d7209 */ /* 0x000fe40007800000 */
[----:B------:R-:W-:Y:S02]  /*c460*/  ISETP.GE.AND P4, PT, R12, UR34, PT ;  /* 0x000000220c007c0c */ /* 0x000fe4000bf86270 */
[----:B------:R-:W-:-:S02]  /*c470*/  IADD3 R12, R0, 0x48, RZ ;  /* 0x00000048000c7810 */ /* 0x000fc40007ffe0ff */
[----:B------:R-:W-:Y:S02]  /*c480*/  FMNMX R10, R30, R13, !PT ;  /* 0x0000000d1e0a7209 */ /* 0x000fe40007800000 */
[----:B------:R-:W-:Y:S02]  /*c490*/  FSEL R49, R49, -INF , !P3 ;  /* 0xff80000031317808 */ /* 0x000fe40005800000 */
[----:B------:R-:W-:Y:S02]  /*c4a0*/  FSEL R51, R51, -INF , !P3 ;  /* 0xff80000033337808 */ /* 0x000fe40005800000 */
[----:B------:R-:W-:Y:S02]  /*c4b0*/  ISETP.GE.AND P3, PT, R12, UR34, PT ;  /* 0x000000220c007c0c */ /* 0x000fe4000bf66270 */
[----:B------:R-:W-:Y:S02]  /*c4c0*/  IADD3 R12, R0, 0x49, RZ ;  /* 0x00000049000c7810 */ /* 0x000fe40007ffe0ff */
[----:B------:R-:W-:-:S02]  /*c4d0*/  FMNMX R13, R31, R10, !PT ;  /* 0x0000000a1f0d7209 */ /* 0x000fc40007800000 */
[----:B------:R-:W-:Y:S02]  /*c4e0*/  FSEL R52, R52, -INF , !P2 ;  /* 0xff80000034347808 */ /* 0x000fe40005000000 */
[----:B------:R-:W-:Y:S02]  /*c4f0*/  FSEL R54, R54, -INF , !P2 ;  /* 0xff80000036367808 */ /* 0x000fe40005000000 */
[----:B------:R-:W-:Y:S02]  /*c500*/  ISETP.GE.AND P2, PT, R12, UR34, PT ;  /* 0x000000220c007c0c */ /* 0x000fe4000bf46270 */
[----:B------:R-:W-:Y:S02]  /*c510*/  IADD3 R12, R0, 0x50, RZ ;  /* 0x00000050000c7810 */ /* 0x000fe40007ffe0ff */
[----:B------:R-:W-:Y:S02]  /*c520*/  FMNMX R10, R34, R13, !PT ;  /* 0x0000000d220a7209 */ /* 0x000fe40007800000 */
[----:B------:R-:W-:-:S02]  /*c530*/  FSEL R53, R53, -INF , !P5 ;  /* 0xff80000035357808 */ /* 0x000fc40006800000 */
[----:B------:R-:W-:Y:S02]  /*c540*/  FSEL R55, R55, -INF , !P5 ;  /* 0xff80000037377808 */ /* 0x000fe40006800000 */
[----:B------:R-:W-:Y:S02]  /*c550*/  ISETP.GE.AND P5, PT, R12, UR34, PT ;  /* 0x000000220c007c0c */ /* 0x000fe4000bfa6270 */
[----:B------:R-:W-:Y:S02]  /*c560*/  FMNMX R13, R35, R10, !PT ;  /* 0x0000000a230d7209 */ /* 0x000fe40007800000 */
[----:B------:R-:W-:Y:S02]  /*c570*/  IADD3 R12, R0, 0x51, RZ ;  /* 0x00000051000c7810 */ /* 0x000fe40007ffe0ff */
[----:B------:R-:W-:Y:S02]  /*c580*/  FSEL R56, R56, -INF , !P6 ;  /* 0xff80000038387808 */ /* 0x000fe40007000000 */
[----:B------:R-:W-:-:S02]  /*c590*/  FSEL R58, R58, -INF , !P6 ;  /* 0xff8000003a3a7808 */ /* 0x000fc40007000000 */
[----:B------:R-:W-:Y:S02]  /*c5a0*/  FMNMX R10, R38, R13, !PT ;  /* 0x0000000d260a7209 */ /* 0x000fe40007800000 */
[----:B------:R-:W-:Y:S02]  /*c5b0*/  ISETP.GE.AND P6, PT, R12, UR34, PT ;  /* 0x000000220c007c0c */ /* 0x000fe4000bfc6270 */
[----:B------:R-:W-:Y:S02]  /*c5c0*/  IADD3 R12, R0, 0x58, RZ ;  /* 0x00000058000c7810 */ /* 0x000fe40007ffe0ff */
[----:B------:R-:W-:Y:S02]  /*c5d0*/  FMNMX R13, R39, R10, !PT ;  /* 0x0000000a270d7209 */ /* 0x000fe40007800000 */
[----:B------:R-:W-:Y:S02]  /*c5e0*/  FSEL R57, R57, -INF , !P4 ;  /* 0xff80000039397808 */ /* 0x000fe40006000000 */
[----:B------:R-:W-:-:S02]  /*c5f0*/  FSEL R59, R59, -INF , !P4 ;  /* 0xff8000003b3b7808 */ /* 0x000fc40006000000 */
[----:B------:R-:W-:Y:S02]  /*c600*/  ISETP.GE.AND P4, PT, R12, UR34, PT ;  /* 0x000000220c007c0c */ /* 0x000fe4000bf86270 */
[----:B------:R-:W-:Y:S02]  /*c610*/  IADD3 R12, R0, 0x59, RZ ;  /* 0x00000059000c7810 */ /* 0x000fe40007ffe0ff */
[----:B------:R-:W-:Y:S02]  /*c620*/  FMNMX R10, R42, R13, !PT ;  /* 0x0000000d2a0a7209 */ /* 0x000fe40007800000 */
[----:B------:R-:W-:Y:S02]  /*c630*/  FSEL R60, R60, -INF , !P3 ;  /* 0xff8000003c3c7808 */ /* 0x000fe40005800000 */
[----:B------:R-:W-:Y:S02]  /*c640*/  FSEL R62, R62, -INF , !P3 ;  /* 0xff8000003e3e7808 */ /* 0x000fe40005800000 */
[----:B------:R-:W-:Y:S01]  /*c650*/  ISETP.GE.AND P3, PT, R12, UR34, PT ;  /* 0x000000220c007c0c */ /* 0x000fe2000bf66270 */
[----:B------:R-:W-:Y:S01]  /*c660*/  VIADD R12, R0, 0x60 ;  /* 0x00000060000c7836 */ /* 0x000fe20000000000 */
[----:B------:R-:W-:-:S02]  /*c670*/  FMNMX R13, R43, R10, !PT ;  /* 0x0000000a2b0d7209 */ /* 0x000fc40007800000 */
[----:B------:R-:W-:Y:S02]  /*c680*/  FSEL R61, R61, -INF , !P2 ;  /* 0xff8000003d3d7808 */ /* 0x000fe40005000000 */
[----:B------:R-:W-:Y:S02]  /*c690*/  FSEL R63, R63, -INF , !P2 ;  /* 0xff8000003f3f7808 */ /* 0x000fe40005000000 */
[----:B------:R-:W-:Y:S02]  /*c6a0*/  FMNMX R10, R46, R13, !PT ;  /* 0x0000000d2e0a7209 */ /* 0x000fe40007800000 */
        /* <DEDUP_REMOVED lines=11> */
[----:B------:R-:W-:Y:S02]  /*c760*/  IADD3 R12, R0, 0x69, RZ ;  /* 0x00000069000c7810 */ /* 0x000fe40007ffe0ff */
[----:B------:R-:W-:Y:S02]  /*c770*/  FMNMX R13, R51, R10, !PT ;  /* 0x0000000a330d7209 */ /* 0x000fe40007800000 */
[----:B------:R-:W-:Y:S02]  /*c780*/  FSEL R68, R68, -INF , !P4 ;  /* 0xff80000044447808 */ /* 0x000fe40006000000 */
[----:B------:R-:W-:-:S02]  /*c790*/  FSEL R70, R70, -INF , !P4 ;  /* 0xff80000046467808 */ /* 0x000fc40006000000 */
[----:B------:R-:W-:Y:S02]  /*c7a0*/  ISETP.GE.AND P4, PT, R12, UR34, PT ;  /* 0x000000220c007c0c */ /* 0x000fe4000bf86270 */
[----:B------:R-:W-:Y:S02]  /*c7b0*/  FMNMX R10, R54, R13, !PT ;  /* 0x0000000d360a7209 */ /* 0x000fe40007800000 */
[----:B------:R-:W-:Y:S02]  /*c7c0*/  IADD3 R12, R0, 0x70, RZ ;  /* 0x00000070000c7810 */ /* 0x000fe40007ffe0ff */
[----:B------:R-:W-:Y:S02]  /*c7d0*/  FSEL R69, R69, -INF , !P3 ;  /* 0xff80000045457808 */ /* 0x000fe40005800000 */
[----:B------:R-:W-:Y:S02]  /*c7e0*/  FSEL R71, R71, -INF , !P3 ;  /* 0xff80000047477808 */ /* 0x000fe40005800000 */
[----:B------:R-:W-:-:S02]  /*c7f0*/  FMNMX R13, R55, R10, !PT ;  /* 0x0000000a370d7209 */ /* 0x000fc40007800000 */
[----:B------:R-:W-:Y:S02]  /*c800*/  ISETP.GE.AND P3, PT, R12, UR34, PT ;  /* 0x000000220c007c0c */ /* 0x000fe4000bf66270 */
[----:B------:R-:W-:Y:S02]  /*c810*/  IADD3 R12, R0, 0x71, RZ ;  /* 0x00000071000c7810 */ /* 0x000fe40007ffe0ff */
[----:B------:R-:W-:Y:S02]  /*c820*/  FMNMX R10, R58, R13, !PT ;  /* 0x0000000d3a0a7209 */ /* 0x000fe40007800000 */
[----:B------:R-:W-:Y:S02]  /*c830*/  FSEL R72, R72, -INF , !P2 ;  /* 0xff80000048487808 */ /* 0x000fe40005000000 */
[----:B------:R-:W-:Y:S02]  /*c840*/  FSEL R74, R74, -INF , !P2 ;  /* 0xff8000004a4a7808 */ /* 0x000fe40005000000 */
[----:B------:R-:W-:-:S02]  /*c850*/  ISETP.GE.AND P2, PT, R12, UR34, PT ;  /* 0x000000220c007c0c */ /* 0x000fc4000bf46270 */
        /* <DEDUP_REMOVED lines=78> */
[----:B------:R-:W-:Y:S02]  /*cd40*/  ISETP.GE.AND P2, PT, R12, UR34, PT ;  /* 0x000000220c007c0c */ /* 0x000fe4000bf46270 */
[----:B------:R-:W-:-:S02]  /*cd50*/  FMNMX R12, R98, R13, !PT ;  /* 0x0000000d620c7209 */ /* 0x000fc40007800000 */
[----:B------:R-:W-:Y:S02]  /*cd60*/  FSEL R106, R106, -INF , !P5 ;  /* 0xff8000006a6a7808 */ /* 0x000fe40006800000 */
[----:B------:R-:W-:Y:S02]  /*cd70*/  FMNMX R13, R99, R12, !PT ;  /* 0x0000000c630d7209 */ /* 0x000fe40007800000 */
[----:B------:R-:W-:Y:S02]  /*cd80*/  FSEL R107, R107, -INF , !P6 ;  /* 0xff8000006b6b7808 */ /* 0x000fe40007000000 */
[----:B------:R-:W-:Y:S02]  /*cd90*/  FMNMX R12, R102, R13, !PT ;  /* 0x0000000d660c7209 */ /* 0x000fe40007800000 */
[----:B------:R-:W-:Y:S02]  /*cda0*/  IADD3 R10, R0, 0xb1, RZ ;  /* 0x000000b1000a7810 */ /* 0x000fe40007ffe0ff */
[----:B------:R-:W-:-:S02]  /*cdb0*/  FMNMX R13, R103, R12, !PT ;  /* 0x0000000c670d7209 */ /* 0x000fc40007800000 */
[----:B------:R-:W-:Y:S02]  /*cdc0*/  FSEL R104, R104, -INF , !P5 ;  /* 0xff80000068687808 */ /* 0x000fe40006800000 */
[----:B------:R-:W-:Y:S02]  /*cdd0*/  FMNMX R12, R106, R13, !PT ;  /* 0x0000000d6a0c7209 */ /* 0x000fe40007800000 */
[----:B------:R-:W-:Y:S02]  /*cde0*/  FSEL R110, R110, -INF , !P4 ;  /* 0xff8000006e6e7808 */ /* 0x000fe40006000000 */
[----:B------:R-:W-:Y:S02]  /*cdf0*/  FMNMX R13, R107, R12, !PT ;  /* 0x0000000c6b0d7209 */ /* 0x000fe40007800000 */
[----:B------:R-:W-:Y:S02]  /*ce00*/  ISETP.GE.AND P5, PT, R10, UR34, PT ;  /* 0x000000220a007c0c */ /* 0x000fe4000bfa6270 */
[----:B------:R-:W-:-:S02]  /*ce10*/  FSEL R10, R105, -INF , !P6 ;  /* 0xff800000690a7808 */ /* 0x000fc40007000000 */
[----:B------:R-:W-:Y:S02]  /*ce20*/  ISETP.GE.AND P6, PT, R14, UR34, PT ;  /* 0x000000220e007c0c */ /* 0x000fe4000bfc6270 */
[----:B------:R-:W-:Y:S02]  /*ce30*/  IADD3 R14, R0, 0xb9, RZ ;  /* 0x000000b9000e7810 */ /* 0x000fe40007ffe0ff */
[----:B------:R-:W-:Y:S02]  /*ce40*/  FSEL R111, R111, -INF , !P3 ;  /* 0xff8000006f6f7808 */ /* 0x000fe40005800000 */
[----:B------:R-:W-:Y:S02]  /*ce50*/  FMNMX R12, R110, R13, !PT ;  /* 0x0000000d6e0c7209 */ /* 0x000fe40007800000 */
[----:B------:R-:W-:Y:S02]  /*ce60*/  FSEL R108, R108, -INF , !P4 ;  /* 0xff8000006c6c7808 */ /* 0x000fe40006000000 */
[----:B------:R-:W-:-:S02]  /*ce70*/  ISETP.GE.AND P4, PT, R14, UR34, PT ;  /* 0x000000220e007c0c */ /* 0x000fc4000bf86270 */
[----:B------:R-:W-:Y:S02]  /*ce80*/  FSEL R114, R114, -INF , !P2 ;  /* 0xff80000072727808 */ /* 0x000fe40005000000 */
[----:B------:R-:W-:Y:S02]  /*ce90*/  FMNMX R13, R111, R12, !PT ;  /* 0x0000000c6f0d7209 */ /* 0x000fe40007800000 */
[----:B------:R-:W-:Y:S02]  /*cea0*/  IADD3 R14, R0, 0xc0, RZ ;  /* 0x000000c0000e7810 */ /* 0x000fe40007ffe0ff */
[----:B------:R-:W-:Y:S02]  /*ceb0*/  FSEL R109, R109, -INF , !P3 ;  /* 0xff8000006d6d7808 */ /* 0x000fe40005800000 */
[----:B------:R-:W-:Y:S02]  /*cec0*/  FSEL R115, R115, -INF , !P5 ;  /* 0xff80000073737808 */ /* 0x000fe40006800000 */
[----:B------:R-:W-:-:S02]  /*ced0*/  FMNMX R12, R114, R13, !PT ;  /* 0x0000000d720c7209 */ /* 0x000fc40007800000 */
[----:B------:R-:W-:Y:S02]  /*cee0*/  ISETP.GE.AND P3, PT, R14, UR34, PT ;  /* 0x000000220e007c0c */ /* 0x000fe4000bf66270 */
[----:B------:R-:W-:Y:S02]  /*cef0*/  IADD3 R14, R0, 0xc1, RZ ;  /* 0x000000c1000e7810 */ /* 0x000fe40007ffe0ff */
[----:B------:R-:W-:Y:S02]  /*cf00*/  FSEL R118, R118, -INF , !P6 ;  /* 0xff80000076767808 */ /* 0x000fe40007000000 */
[----:B------:R-:W-:Y:S02]  /*cf10*/  FMNMX R13, R115, R12, !PT ;  /* 0x0000000c730d7209 */ /* 0x000fe40007800000 */
[----:B------:R-:W-:Y:S02]  /*cf20*/  FSEL R112, R112, -INF , !P2 ;  /* 0xff80000070707808 */ /* 0x000fe40005000000 */
[----:B------:R-:W-:-:S02]  /*cf30*/  ISETP.GE.AND P2, PT, R14, UR34, PT ;  /* 0x000000220e007c0c */ /* 0x000fc4000bf46270 */
[----:B------:R-:W-:Y:S02]  /*cf40*/  IADD3 R14, R0, 0xc8, RZ ;  /* 0x000000c8000e7810 */ /* 0x000fe40007ffe0ff */
[----:B------:R-:W-:Y:S02]  /*cf50*/  FSEL R119, R119, -INF , !P4 ;  /* 0xff80000077777808 */ /* 0x000fe40006000000 */
[----:B------:R-:W-:Y:S02]  /*cf60*/  FMNMX R12, R118, R13, !PT ;  /* 0x0000000d760c7209 */ /* 0x000fe40007800000 */
[----:B------:R-:W-:Y:S02]  /*cf70*/  FSEL R113, R113, -INF , !P5 ;  /* 0xff80000071717808 */ /* 0x000fe40006800000 */
[----:B------:R-:W-:Y:S02]  /*cf80*/  ISETP.GE.AND P5, PT, R14, UR34, PT ;  /* 0x000000220e007c0c */ /* 0x000fe4000bfa6270 */
[----:B------:R-:W-:-:S02]  /*cf90*/  IADD3 R14, R0, 0xc9, RZ ;  /* 0x000000c9000e7810 */ /* 0x000fc40007ffe0ff */
[----:B------:R-:W-:Y:S02]  /*cfa0*/  FSEL R122, R122, -INF , !P3 ;  /* 0xff8000007a7a7808 */ /* 0x000fe40005800000 */
[----:B------:R-:W-:Y:S02]  /*cfb0*/  FMNMX R13, R119, R12, !PT ;  /* 0x0000000c770d7209 */ /* 0x000fe40007800000 */
[----:B------:R-:W-:Y:S02]  /*cfc0*/  FSEL R116, R116, -INF , !P6 ;  /* 0xff80000074747808 */ /* 0x000fe40007000000 */
[----:B------:R-:W-:Y:S02]  /*cfd0*/  ISETP.GE.AND P6, PT, R14, UR34, PT ;  /* 0x000000220e007c0c */ /* 0x000fe4000bfc6270 */
[----:B------:R-:W-:Y:S02]  /*cfe0*/  FSEL R123, R123, -INF , !P2 ;  /* 0xff8000007b7b7808 */ /* 0x000fe40005000000 */
[----:B------:R-:W-:-:S02]  /*cff0*/  FMNMX R12, R122, R13, !PT ;  /* 0x0000000d7a0c7209 */ /* 0x000fc40007800000 */
[----:B------:R-:W-:Y:S02]  /*d000*/  IADD3 R14, R0, 0xd0, RZ ;  /* 0x000000d0000e7810 */ /* 0x000fe40007ffe0ff */
[----:B------:R-:W-:Y:S02]  /*d010*/  FSEL R117, R117, -INF , !P4 ;  /* 0xff80000075757808 */ /* 0x000fe40006000000 */
[----:B------:R-:W-:Y:S02]  /*d020*/  FSEL R126, R126, -INF , !P5 ;  /* 0xff8000007e7e7808 */ /* 0x000fe40006800000 */
[----:B------:R-:W-:Y:S02]  /*d030*/  FMNMX R13, R123, R12, !PT ;  /* 0x0000000c7b0d7209 */ /* 0x000fe40007800000 */
[----:B------:R-:W-:Y:S02]  /*d040*/  ISETP.GE.AND P4, PT, R14, UR34, PT ;  /* 0x000000220e007c0c */ /* 0x000fe4000bf86270 */
[----:B------:R-:W-:-:S02]  /*d050*/  IADD3 R14, R0, 0xd1, RZ ;  /* 0x000000d1000e7810 */ /* 0x000fc40007ffe0ff */
[----:B------:R-:W-:Y:S02]  /*d060*/  FSEL R127, R127, -INF , !P6 ;  /* 0xff8000007f7f7808 */ /* 0x000fe40007000000 */
[----:B------:R-:W-:Y:S02]  /*d070*/  FMNMX R12, R126, R13, !PT ;  /* 0x0000000d7e0c7209 */ /* 0x000fe40007800000 */
[----:B------:R-:W-:Y:S02]  /*d080*/  FSEL R120, R120, -INF , !P3 ;  /* 0xff80000078787808 */ /* 0x000fe40005800000 */
[----:B------:R-:W-:Y:S01]  /*d090*/  ISETP.GE.AND P3, PT, R14, UR34, PT ;  /* 0x000000220e007c0c */ /* 0x000fe2000bf66270 */
[----:B------:R-:W-:Y:S01]  /*d0a0*/  VIADD R14, R0, 0xd8 ;  /* 0x000000d8000e7836 */ /* 0x000fe20000000000 */
[----:B------:R-:W-:Y:S02]  /*d0b0*/  FSEL R130, R130, -INF , !P4 ;  /* 0xff80000082827808 */ /* 0x000fe40006000000 */
[----:B------:R-:W-:-:S02]  /*d0c0*/  FMNMX R13, R127, R12, !PT ;  /* 0x0000000c7f0d7209 */ /* 0x000fc40007800000 */
[----:B------:R-:W-:Y:S02]  /*d0d0*/  FSEL R121, R121, -INF , !P2 ;  /* 0xff80000079797808 */ /* 0x000fe40005000000 */
[----:B------:R-:W-:Y:S02]  /*d0e0*/  ISETP.GE.AND P2, PT, R14, UR34, PT ;  /* 0x000000220e007c0c */ /* 0x000fe4000bf46270 */
[----:B------:R-:W-:Y:S02]  /*d0f0*/  IADD3 R19, R0, 0xd9, RZ ;  /* 0x000000d900137810 */ /* 0x000fe40007ffe0ff */
[----:B------:R-:W-:Y:S02]  /*d100*/  FSEL R131, R131, -INF , !P3 ;  /* 0xff80000083837808 */ /* 0x000fe40005800000 */
[----:B------:R-:W-:Y:S02]  /*d110*/  FMNMX R12, R130, R13, !PT ;  /* 0x0000000d820c7209 */ /* 0x000fe40007800000 */
[----:B------:R-:W-:-:S02]  /*d120*/  P2R R9, PR, RZ, 0x2 ;  /* 0x00000002ff097803 */ /* 0x000fc40000000000 */
[----:B------:R-:W-:Y:S02]  /*d130*/  IADD3 R20, R0, 0xe0, RZ ;  /* 0x000000e000147810 */ /* 0x000fe40007ffe0ff */
[----:B------:R-:W-:Y:S02]  /*d140*/  ISETP.GE.AND P1, PT, R19, UR34, PT ;  /* 0x0000002213007c0c */ /* 0x000fe4000bf26270 */
[----:B------:R-:W-:Y:S02]  /*d150*/  FSEL R134, R134, -INF , !P2 ;  /* 0xff80000086867808 */ /* 0x000fe40005000000 */
[----:B------:R-:W-:Y:S02]  /*d160*/  FMNMX R13, R131, R12, !PT ;  /* 0x0000000c830d7209 */ /* 0x000fe40007800000 */
[----:B------:R-:W-:Y:S02]  /*d170*/  IADD3 R14, R0, 0xe1, RZ ;  /* 0x000000e1000e7810 */ /* 0x000fe40007ffe0ff */
[----:B------:R-:W-:-:S02]  /*d180*/  FSEL R124, R124, -INF , !P5 ;  /* 0xff8000007c7c7808 */ /* 0x000fc40006800000 */
[----:B------:R-:W-:Y:S02]  /*d190*/  P2R R5, PR, RZ, 0x1 ;  /* 0x00000001ff057803 */ /* 0x000fe40000000000 */
[----:B------:R-:W-:Y:S02]  /*d1a0*/  ISETP.GE.AND P5, PT, R20, UR34, PT ;  /* 0x0000002214007c0c */ /* 0x000fe4000bfa6270 */
[----:B------:R-:W-:Y:S02]  /*d1b0*/  FSEL R135, R135, -INF , !P1 ;  /* 0xff80000087877808 */ /* 0x000fe40004800000 */
[----:B------:R-:W-:Y:S02]  /*d1c0*/  FMNMX R12, R134, R13, !PT ;  /* 0x0000000d860c7209 */ /* 0x000fe40007800000 */
[----:B------:R-:W-:Y:S02]  /*d1d0*/  ISETP.GE.AND P0, PT, R14, UR34, PT ;  /* 0x000000220e007c0c */ /* 0x000fe4000bf06270 */
[----:B------:R-:W-:-:S02]  /*d1e0*/  IADD3 R14, R0, 0xe8, RZ ;  /* 0x000000e8000e7810 */ /* 0x000fc40007ffe0ff */
[----:B------:R-:W-:Y:S02]  /*d1f0*/  FSEL R138, R138, -INF , !P5 ;  /* 0xff8000008a8a7808 */ /* 0x000fe40006800000 */
[----:B------:R-:W-:Y:S02]  /*d200*/  FMNMX R13, R135, R12, !PT ;  /* 0x0000000c870d7209 */ /* 0x000fe40007800000 */
[----:B------:R-:W-:Y:S02]  /*d210*/  ISETP.GE.AND P1, PT, R14, UR34, PT ;  /* 0x000000220e007c0c */ /* 0x000fe4000bf26270 */
[----:B------:R-:W-:Y:S02]  /*d220*/  IADD3 R14, R0, 0xe9, RZ ;  /* 0x000000e9000e7810 */ /* 0x000fe40007ffe0ff */
[----:B------:R-:W-:Y:S02]  /*d230*/  FSEL R139, R139, -INF , !P0 ;  /* 0xff8000008b8b7808 */ /* 0x000fe40004000000 */
[----:B------:R-:W-:-:S02]  /*d240*/  FMNMX R12, R138, R13, !PT ;  /* 0x0000000d8a0c7209 */ /* 0x000fc40007800000 */
[----:B------:R-:W-:Y:S02]  /*d250*/  FSEL R132, R132, -INF , !P2 ;  /* 0xff80000084847808 */ /* 0x000fe40005000000 */
[----:B------:R-:W-:Y:S02]  /*d260*/  ISETP.GE.AND P2, PT, R14, UR34, PT ;  /* 0x000000220e007c0c */ /* 0x000fe4000bf46270 */
[----:B------:R-:W-:Y:S02]  /*d270*/  IADD3 R14, R0, 0xf0, RZ ;  /* 0x000000f0000e7810 */ /* 0x000fe40007ffe0ff */
[----:B------:R-:W-:Y:S02]  /*d280*/  FSEL R142, R142, -INF , !P1 ;  /* 0xff8000008e8e7808 */ /* 0x000fe40004800000 */
[----:B------:R-:W-:Y:S02]  /*d290*/  FMNMX R13, R139, R12, !PT ;  /* 0x0000000c8b0d7209 */ /* 0x000fe40007800000 */
[----:B------:R-:W-:-:S02]  /*d2a0*/  FSEL R129, R129, -INF , !P3 ;  /* 0xff80000081817808 */ /* 0x000fc40005800000 */
[----:B------:R-:W-:Y:S02]  /*d2b0*/  IADD3 R15, R0, 0xf1, RZ ;  /* 0x000000f1000f7810 */ /* 0x000fe40007ffe0ff */
[----:B------:R-:W-:Y:S02]  /*d2c0*/  FSEL R143, R143, -INF , !P2 ;  /* 0xff8000008f8f7808 */ /* 0x000fe40005000000 */
[----:B------:R-:W-:Y:S02]  /*d2d0*/  FMNMX R12, R142, R13, !PT ;  /* 0x0000000d8e0c7209 */ /* 0x000fe40007800000 */
[----:B------:R-:W-:Y:S02]  /*d2e0*/  ISETP.GE.AND P3, PT, R14, UR34, PT ;  /* 0x000000220e007c0c */ /* 0x000fe4000bf66270 */
[----:B------:R-:W-:Y:S02]  /*d2f0*/  FSEL R128, R128, -INF , !P4 ;  /* 0xff80000080807808 */ /* 0x000fe40006000000 */
[----:B------:R-:W-:-:S02]  /*d300*/  FSEL R146, R146, -INF , !P3 ;  /* 0xff80000092927808 */ /* 0x000fc40005800000 */
[----:B------:R-:W-:Y:S02]  /*d310*/  FMNMX R13, R143, R12, !PT ;  /* 0x0000000c8f0d7209 */ /* 0x000fe40007800000 */
[----:B------:R-:W-:Y:S02]  /*d320*/  ISETP.GE.AND P4, PT, R15, UR34, PT ;  /* 0x000000220f007c0c */ /* 0x000fe4000bf86270 */
[----:B------:R-:W-:Y:S02]  /*d330*/  IADD3 R22, R0, 0xf9, RZ ;  /* 0x000000f900167810 */ /* 0x000fe40007ffe0ff */
[----:B------:R-:W-:Y:S02]  /*d340*/  FSEL R147, R147, -INF , !P4 ;  /* 0xff80000093937808 */ /* 0x000fe40006000000 */
[----:B------:R-:W-:Y:S02]  /*d350*/  FMNMX R12, R146, R13, !PT ;  /* 0x0000000d920c7209 */ /* 0x000fe40007800000 */
[----:B------:R-:W-:-:S02]  /*d360*/  ISETP.GE.AND P5, PT, R21, UR34, PT ;  /* 0x0000002215007c0c */ /* 0x000fc4000bfa6270 */
[----:B------:R-:W-:Y:S02]  /*d370*/  FSEL R125, R125, -INF , !P6 ;  /* 0xff8000007d7d7808 */ /* 0x000fe40007000000 */
[----:B------:R-:W-:Y:S02]  /*d380*/  FSEL R150, R150, -INF , !P5 ;  /* 0xff80000096967808 */ /* 0x000fe40006800000 */
[----:B------:R-:W-:Y:S02]  /*d390*/  FMNMX R13, R147, R12, !PT ;  /* 0x0000000c930d7209 */ /* 0x000fe40007800000 */
[----:B------:R-:W-:Y:S02]  /*d3a0*/  ISETP.GE.AND P6, PT, R22, UR34, PT ;  /* 0x0000002216007c0c */ /* 0x000fe4000bfc6270 */
[----:B------:R-:W-:Y:S02]  /*d3b0*/  FMNMX R12, R150, R13, !PT ;  /* 0x0000000d960c7209 */ /* 0x000fe40007800000 */
[----:B------:R-:W-:-:S02]  /*d3c0*/  FSEL R151, R151, -INF , !P6 ;  /* 0xff80000097977808 */ /* 0x000fc40007000000 */
[----:B------:R-:W-:Y:S02]  /*d3d0*/  P2R R16, PR, RZ, 0x4 ;  /* 0x00000004ff107803 */ /* 0x000fe40000000000 */
[----:B------:R-:W-:Y:S02]  /*d3e0*/  FMNMX R14, R151, R12, !PT ;  /* 0x0000000c970e7209 */ /* 0x000fe40007800000 */
[----:B------:R-:W-:Y:S02]  /*d3f0*/  P2R R17, PR, RZ, 0x2 ;  /* 0x00000002ff117803 */ /* 0x000fe40000000000 */
[----:B------:R-:W-:Y:S01]  /*d400*/  ISETP.GE.AND P1, PT, R19, UR34, PT ;  /* 0x0000002213007c0c */ /* 0x000fe2000bf26270 */
[----:B------:R-:W1:Y:S01]  /*d410*/  SHFL.BFLY PT, R13, R14, 0x1, 0x1f ;  /* 0x0c201f000e0d7f89 */ /* 0x000e6200000e0000 */
[----:B------:R-:W-:Y:S02]  /*d420*/  FSEL R144, R144, -INF , !P3 ;  /* 0xff80000090907808 */ /* 0x000fe40005800000 */
[----:B------:R-:W-:-:S02]  /*d430*/  FSEL R133, R133, -INF , !P1 ;  /* 0xff80000085857808 */ /* 0x000fc40004800000 */
[----:B------:R-:W-:Y:S02]  /*d440*/  ISETP.NE.AND P1, PT, R17, RZ, PT ;  /* 0x000000ff1100720c */ /* 0x000fe40003f25270 */
[----:B------:R-:W-:Y:S02]  /*d450*/  FSEL R148, R148, -INF , !P5 ;  /* 0xff80000094947808 */ /* 0x000fe40006800000 */
[----:B------:R-:W-:Y:S02]  /*d460*/  FSEL R140, R140, -INF , !P1 ;  /* 0xff8000008c8c7808 */ /* 0x000fe40004800000 */
[----:B------:R-:W-:Y:S02]  /*d470*/  ISETP.NE.AND P1, PT, R9, RZ, PT ;  /* 0x000000ff0900720c */ /* 0x000fe40003f25270 */
[----:B------:R-:W-:Y:S02]  /*d480*/  FSEL R145, R145, -INF , !P4 ;  /* 0xff80000091917808 */ /* 0x000fe40006000000 */
[----:B------:R-:W-:-:S02]  /*d490*/  FSEL R202, R149, -INF , !P6 ;  /* 0xff80000095ca7808 */ /* 0x000fc40007000000 */
[----:B------:R-:W-:Y:S02]  /*d4a0*/  P2R R18, PR, RZ, 0x1 ;  /* 0x00000001ff127803 */ /* 0x000fe40000000000 */
[----:B------:R-:W-:-:S04]  /*d4b0*/  ISETP.GE.AND P0, PT, R20, UR34, PT ;  /* 0x0000002214007c0c */ /* 0x000fc8000bf06270 */
[----:B------:R-:W-:Y:S02]  /*d4c0*/  FSEL R136, R136, -INF , !P0 ;  /* 0xff80000088887808 */ /* 0x000fe40004000000 */
[----:B-1----:R-:W-:Y:S02]  /*d4d0*/  FMNMX R15, R14, R13, !PT ;  /* 0x0000000d0e0f7209 */ /* 0x002fe40007800000 */
[----:B------:R-:W-:Y:S02]  /*d4e0*/  ISETP.NE.AND P0, PT, R18, RZ, PT ;  /* 0x000000ff1200720c */ /* 0x000fe40003f05270 */
[----:B------:R-:W-:Y:S01]  /*d4f0*/  FMNMX R14, R24, R7, !PT ;  /* 0x00000007180e7209 */ /* 0x000fe20007800000 */
[----:B------:R-:W1:Y:S01]  /*d500*/  SHFL.BFLY PT, R12, R15, 0x2, 0x1f ;  /* 0x0c401f000f0c7f89 */ /* 0x000e6200000e0000 */
[----:B------:R-:W-:Y:S02]  /*d510*/  FSEL R137, R137, -INF , !P0 ;  /* 0xff80000089897808 */ /* 0x000fe40004000000 */
[----:B------:R-:W-:-:S02]  /*d520*/  ISETP.NE.AND P0, PT, R5, RZ, PT ;  /* 0x000000ff0500720c */ /* 0x000fc40003f05270 */
[----:B------:R-:W-:-:S04]  /*d530*/  FMNMX R5, R25, R14, !PT ;  /* 0x0000000e19057209 */ /* 0x000fc80007800000 */
[----:B------:R-:W-:-:S04]  /*d540*/  FMNMX R14, R28, R5, !PT ;  /* 0x000000051c0e7209 */ /* 0x000fc80007800000 */
[----:B------:R-:W-:Y:S02]  /*d550*/  FMNMX R5, R29, R14, !PT ;  /* 0x0000000e1d057209 */ /* 0x000fe40007800000 */
[----:B-1----:R-:W-:-:S04]  /*d560*/  FMNMX R105, R15, R12, !PT ;  /* 0x0000000c0f697209 */ /* 0x002fc80007800000 */
[----:B------:R-:W-:-:S04]  /*d570*/  FSETP.NEU.AND P2, PT, R105, -INF , PT ;  /* 0xff8000006900780b */ /* 0x000fc80003f4d000 */
[----:B------:R-:W-:Y:S02]  /*d580*/  FSEL R13, R105, RZ, P2 ;  /* 0x000000ff690d7208 */ /* 0x000fe40001000000 */
[----:B------:R-:W-:Y:S02]  /*d590*/  ISETP.NE.AND P2, PT, R16, RZ, PT ;  /* 0x000000ff1000720c */ /* 0x000fe40003f45270 */
[----:B------:R-:W-:Y:S01]  /*d5a0*/  FMNMX R16, R32, R5, !PT ;  /* 0x0000000520107209 */ /* 0x000fe20007800000 */
[----:B------:R-:W-:Y:S01]  /*d5b0*/  FMUL R12, R13, UR33 ;  /* 0x000000210d0c7c20 */ /* 0x000fe20008400000 */
[----:B------:R-:W-:Y:S02]  /*d5c0*/  FSEL R141, R141, -INF , !P2 ;  /* 0xff8000008d8d7808 */ /* 0x000fe40005000000 */
[----:B------:R-:W-:Y:S01]  /*d5d0*/  FMNMX R5, R33, R16, !PT ;  /* 0x0000001021057209 */ /* 0x000fe20007800000 */
        /* <DEDUP_REMOVED lines=17> */
[--C-:B------:R-:W-:Y:S01]  /*d6f0*/  FFMA R17, R55, UR33, -R12.reuse ;  /* 0x0000002137117c23 */ /* 0x100fe2000800080c */
[----:B------:R-:W-:Y:S01]  /*d700*/  @!P2 FMUL R9, R9, 0.5 ;  /* 0x3f0000000909a820 */ /* 0x000fe20000400000 */
[--C-:B------:R-:W-:Y:S01]  /*d710*/  FFMA R51, R51, UR33, -R12.reuse ;  /* 0x0000002133337c23 */ /* 0x100fe2000800080c */
[----:B------:R-:W-:Y:S01]  /*d720*/  @!P3 FMUL R27, R27, 0.5 ;  /* 0x3f0000001b1bb820 */ /* 0x000fe20000400000 */
[----:B------:R-:W-:Y:S01]  /*d730*/  FMNMX R16, R36, R5, !PT ;  /* 0x0000000524107209 */ /* 0x000fe20007800000 */
[----:B------:R-:W-:Y:S01]  /*d740*/  @!P5 FMUL R31, R31, 0.5 ;  /* 0x3f0000001f1fd820 */ /* 0x000fe20000400000 */
[--C-:B------:R-:W-:Y:S01]  /*d750*/  FFMA R26, R54, UR33, -R12.reuse ;  /* 0x00000021361a7c23 */ /* 0x100fe2000800080c */
[----:B------:R-:W1:Y:S01]  /*d760*/  MUFU.EX2 R9, R9 ;  /* 0x0000000900097308 */ /* 0x000e620000000800 */
[----:B------:R-:W-:Y:S01]  /*d770*/  @!P4 FMUL R30, R30, 0.5 ;  /* 0x3f0000001e1ec820 */ /* 0x000fe20000400000 */
[----:B------:R-:W-:Y:S01]  /*d780*/  @!P6 FMUL R34, R34, 0.5 ;  /* 0x3f0000002222e820 */ /* 0x000fe20000400000 */
[--C-:B------:R-:W-:Y:S01]  /*d790*/  FFMA R39, R50, UR33, -R12.reuse ;  /* 0x0000002132277c23 */ /* 0x100fe2000800080c */
[----:B------:R-:W-:Y:S01]  /*d7a0*/  FMNMX R5, R37, R16, !PT ;  /* 0x0000001025057209 */ /* 0x000fe20007800000 */
[--C-:B------:R-:W-:Y:S01]  /*d7b0*/  FFMA R59, R59, UR33, -R12.reuse ;  /* 0x000000213b3b7c23 */ /* 0x100fe2000800080c */
[--C-:B------:R-:W-:Y:S01]  /*d7c0*/  FFMA R19, R67, UR33, -R12.reuse ;  /* 0x0000002143137c23 */ /* 0x100fe2000800080c */
[--C-:B------:R-:W-:Y:S01]  /*d7d0*/  FFMA R75, R75, UR33, -R12.reuse ;  /* 0x000000214b4b7c23 */ /* 0x100fe2000800080c */
[----:B------:R2:W3:Y:S01]  /*d7e0*/  MUFU.EX2 R201, R27 ;  /* 0x0000001b00c97308 */ /* 0x0004e20000000800 */
[----:B------:R-:W-:Y:S01]  /*d7f0*/  FMNMX R16, R40, R5, !PT ;  /* 0x0000000528107209 */ /* 0x000fe20007800000 */
[--C-:B------:R-:W-:Y:S01]  /*d800*/  FFMA R23, R74, UR33, -R12.reuse ;  /* 0x000000214a177c23 */ /* 0x100fe2000800080c */
[--C-:B------:R-:W-:Y:S01]  /*d810*/  FFMA R21, R78, UR33, -R12.reuse ;  /* 0x000000214e157c23 */ /* 0x100fe2000800080c */
[--C-:B------:R-:W-:Y:S01]  /*d820*/  FFMA R79, R79, UR33, -R12.reuse ;  /* 0x000000214f4f7c23 */ /* 0x100fe2000800080c */
[----:B------:R-:W-:Y:S01]  /*d830*/  FMNMX R5, R41, R16, !PT ;  /* 0x0000001029057209 */ /* 0x000fe20007800000 */
[--C-:B------:R-:W-:Y:S01]  /*d840*/  FFMA R83, R83, UR33, -R12.reuse ;  /* 0x0000002153537c23 */ /* 0x100fe2000800080c */
[--C-:B------:R-:W-:Y:S01]  /*d850*/  FFMA R87, R87, UR33, -R12.reuse ;  /* 0x0000002157577c23 */ /* 0x100fe2000800080c */
[----:B------:R4:W5:Y:S01]  /*d860*/  MUFU.EX2 R203, R31 ;  /* 0x0000001f00cb7308 */ /* 0x0009620000000800 */
[----:B-1----:R-:W-:Y:S01]  /*d870*/  @!P2 FMUL R9, R9, R9 ;  /* 0x000000090909a220 */ /* 0x002fe20000400000 */
[----:B------:R-:W-:Y:S01]  /*d880*/  FSETP.GEU.AND P2, PT, R35, -126, PT ;  /* 0xc2fc00002300780b */ /* 0x000fe20003f4e000 */
[--C-:B--2---:R-:W-:Y:S01]  /*d890*/  FFMA R27, R63, UR33, -R12.reuse ;  /* 0x000000213f1b7c23 */ /* 0x104fe2000800080c */
[----:B------:R-:W-:Y:S01]  /*d8a0*/  FMNMX R18, R44, R5, !PT ;  /* 0x000000052c127209 */ /* 0x000fe20007800000 */
[--C-:B------:R-:W-:Y:S01]  /*d8b0*/  FFMA R91, R91, UR33, -R12.reuse ;  /* 0x000000215b5b7c23 */ /* 0x100fe2000800080c */
[--C-:B------:R-:W-:Y:S01]  /*d8c0*/  FFMA R55, R90, UR33, -R12.reuse ;  /* 0x000000215a377c23 */ /* 0x100fe2000800080c */
[--C-:B------:R-:W-:Y:S01]  /*d8d0*/  FFMA R63, R98, UR33, -R12.reuse ;  /* 0x00000021623f7c23 */ /* 0x100fe2000800080c */
[----:B------:R1:W2:Y:S01]  /*d8e0*/  MUFU.EX2 R149, R30 ;  /* 0x0000001e00957308 */ /* 0x0002a20000000800 */
[----:B---3--:R-:W-:Y:S01]  /*d8f0*/  @!P3 FMUL R201, R201, R201 ;  /* 0x000000c9c9c9b220 */ /* 0x008fe20000400000 */
[----:B------:R-:W-:Y:S01]  /*d900*/  FSETP.GEU.AND P3, PT, R38, -126, PT ;  /* 0xc2fc00002600780b */ /* 0x000fe20003f6e000 */
[--C-:B----4-:R-:W-:Y:S01]  /*d910*/  FFMA R31, R71, UR33, -R12.reuse ;  /* 0x00000021471f7c23 */ /* 0x110fe2000800080c */
[----:B------:R-:W-:Y:S01]  /*d920*/  FMNMX R5, R45, R18, !PT ;  /* 0x000000122d057209 */ /* 0x000fe20007800000 */
[--C-:B------:R-:W-:Y:S01]  /*d930*/  FFMA R74, R106, UR33, -R12.reuse ;  /* 0x000000216a4a7c23 */ /* 0x100fe2000800080c */
[--C-:B------:R-:W-:Y:S01]  /*d940*/  FFMA R67, R102, UR33, -R12.reuse ;  /* 0x0000002166437c23 */ /* 0x100fe2000800080c */
[----:B------:R-:W-:Y:S01]  /*d950*/  @!P2 FMUL R35, R35, 0.5 ;  /* 0x3f0000002323a820 */ /* 0x000fe20000400000 */
[----:B------:R3:W4:Y:S01]  /*d960*/  MUFU.EX2 R204, R34 ;  /* 0x0000002200cc7308 */ /* 0x0007220000000800 */
[----:B-----5:R-:W-:Y:S01]  /*d970*/  @!P5 FMUL R203, R203, R203 ;  /* 0x000000cbcbcbd220 */ /* 0x020fe20000400000 */
[----:B------:R-:W-:Y:S01]  /*d980*/  FSETP.GEU.AND P5, PT, R42, -126, PT ;  /* 0xc2fc00002a00780b */ /* 0x000fe20003fae000 */
[--C-:B-1----:R-:W-:Y:S01]  /*d990*/  FFMA R30, R66, UR33, -R12.reuse ;  /* 0x00000021421e7c23 */ /* 0x102fe2000800080c */
[----:B------:R-:W-:Y:S01]  /*d9a0*/  FMNMX R18, R48, R5, !PT ;  /* 0x0000000530127209 */ /* 0x000fe20007800000 */
[--C-:B------:R-:W-:Y:S01]  /*d9b0*/  FFMA R99, R99, UR33, -R12.reuse ;  /* 0x0000002163637c23 */ /* 0x100fe2000800080c */
[--C-:B------:R-:W-:Y:S01]  /*d9c0*/  FFMA R103, R103, UR33, -R12.reuse ;  /* 0x0000002167677c23 */ /* 0x100fe2000800080c */
[----:B------:R-:W-:Y:S01]  /*d9d0*/  @!P3 FMUL R38, R38, 0.5 ;  /* 0x3f0000002626b820 */ /* 0x000fe20000400000 */
[----:B------:R1:W5:Y:S01]  /*d9e0*/  MUFU.EX2 R205, R35 ;  /* 0x0000002300cd7308 */ /* 0x0003620000000800 */
[----:B--2---:R-:W-:Y:S01]  /*d9f0*/  @!P4 FMUL R149, R149, R149 ;  /* 0x000000959595c220 */ /* 0x004fe20000400000 */
[----:B------:R-:W-:Y:S01]  /*da00*/  FSETP.GEU.AND P4, PT, R11, -126, PT ;  /* 0xc2fc00000b00780b */ /* 0x000fe20003f8e000 */
[--C-:B---3--:R-:W-:Y:S01]  /*da10*/  FFMA R34, R70, UR33, -R12.reuse ;  /* 0x0000002146227c23 */ /* 0x108fe2000800080c */
[----:B------:R-:W-:Y:S01]  /*da20*/  FMNMX R5, R49, R18, !PT ;  /* 0x0000001231057209 */ /* 0x000fe20007800000 */
[--C-:B------:R-:W-:Y:S01]  /*da30*/  FFMA R98, R122, UR33, -R12.reuse ;  /* 0x000000217a627c23 */ /* 0x100fe2000800080c */
[--C-:B------:R-:W-:Y:S01]  /*da40*/  FFMA R106, R127, UR33, -R12.reuse ;  /* 0x000000217f6a7c23 */ /* 0x100fe2000800080c */
[----:B------:R-:W-:Y:S01]  /*da50*/  @!P5 FMUL R42, R42, 0.5 ;  /* 0x3f0000002a2ad820 */ /* 0x000fe20000400000 */
[----:B------:R2:W3:Y:S01]  /*da60*/  MUFU.EX2 R200, R38 ;  /* 0x0000002600c87308 */ /* 0x0004e20000000800 */
[----:B----4-:R-:W-:Y:S01]  /*da70*/  @!P6 FMUL R204, R204, R204 ;  /* 0x000000cccccce220 */ /* 0x010fe20000400000 */
[----:B------:R-:W-:Y:S01]  /*da80*/  FSETP.GEU.AND P6, PT, R15, -126, PT ;  /* 0xc2fc00000f00780b */ /* 0x000fe20003fce000 */
[--C-:B-1----:R-:W-:Y:S01]  /*da90*/  FFMA R35, R58, UR33, -R12.reuse ;  /* 0x000000213a237c23 */ /* 0x102fe2000800080c */
[----:B------:R-:W-:Y:S01]  /*daa0*/  FMNMX R18, R52, R5, !PT ;  /* 0x0000000534127209 */ /* 0x000fe20007800000 */
[--C-:B------:R-:W-:Y:S01]  /*dab0*/  FFMA R58, R95, UR33, -R12.reuse ;  /* 0x000000215f3a7c23 */ /* 0x100fe2000800080c */
[--C-:B------:R-:W-:Y:S01]  /*dac0*/  FFMA R95, R118, UR33, -R12.reuse ;  /* 0x00000021765f7c23 */ /* 0x100fe2000800080c */
[----:B------:R-:W-:Y:S01]  /*dad0*/  @!P4 FMUL R11, R11, 0.5 ;  /* 0x3f0000000b0bc820 */ /* 0x000fe20000400000 */
[----:B------:R-:W1:Y:S01]  /*dae0*/  MUFU.EX2 R43, R42 ;  /* 0x0000002a002b7308 */ /* 0x000e620000000800 */
[----:B-----5:R-:W-:Y:S01]  /*daf0*/  @!P2 FMUL R205, R205, R205 ;  /* 0x000000cdcdcda220 */ /* 0x020fe20000400000 */
[----:B------:R-:W-:Y:S01]  /*db00*/  FSETP.GEU.AND P2, PT, R46, -126, PT ;  /* 0xc2fc00002e00780b */ /* 0x000fe20003f4e000 */
[--C-:B--2---:R-:W-:Y:S01]  /*db10*/  FFMA R38, R62, UR33, -R12.reuse ;  /* 0x000000213e267c23 */ /* 0x104fe2000800080c */
        /* <DEDUP_REMOVED lines=9> */
[----:B------:R-:W-:-:S02]  /*dbb0*/  FFMA R150, R150, UR33, -R12 ;  /* 0x0000002196967c23 */ /* 0x000fc4000800080c */
[----:B------:R-:W-:Y:S01]  /*dbc0*/  @!P2 FMUL R46, R46, 0.5 ;  /* 0x3f0000002e2ea820 */ /* 0x000fe20000400000 */
[----:B------:R-:W3:Y:S01]  /*dbd0*/  MUFU.EX2 R14, R15 ;  /* 0x0000000f000e7308 */ /* 0x000ee20000000800 */
[----:B-1----:R-:W-:Y:S01]  /*dbe0*/  @!P5 FMUL R43, R43, R43 ;  /* 0x0000002b2b2bd220 */ /* 0x002fe20000400000 */
[----:B------:R-:W-:Y:S02]  /*dbf0*/  FSETP.GEU.AND P5, PT, R51, -126, PT ;  /* 0xc2fc00003300780b */ /* 0x000fe40003fae000 */
[----:B------:R-:W-:-:S03]  /*dc00*/  FMNMX R5, R57, R20, !PT ;  /* 0x0000001439057209 */ /* 0x000fc60007800000 */
[----:B------:R-:W-:Y:S01]  /*dc10*/  @!P3 FMUL R47, R47, 0.5 ;  /* 0x3f0000002f2fb820 */ /* 0x000fe20000400000 */
[----:B------:R-:W1:Y:S01]  /*dc20*/  MUFU.EX2 R42, R46 ;  /* 0x0000002e002a7308 */ /* 0x000e620000000800 */
[----:B--2---:R-:W-:Y:S01]  /*dc30*/  @!P4 FMUL R11, R11, R11 ;  /* 0x0000000b0b0bc220 */ /* 0x004fe20000400000 */
[----:B------:R-:W-:Y:S02]  /*dc40*/  FSETP.GEU.AND P4, PT, R39, -126, PT ;  /* 0xc2fc00002700780b */ /* 0x000fe40003f8e000 */
[----:B------:R-:W-:-:S03]  /*dc50*/  FMNMX R20, R60, R5, !PT ;  /* 0x000000053c147209 */ /* 0x000fc60007800000 */
[----:B------:R-:W-:Y:S01]  /*dc60*/  @!P5 FMUL R51, R51, 0.5 ;  /* 0x3f0000003333d820 */ /* 0x000fe20000400000 */
[----:B------:R2:W4:Y:S01]  /*dc70*/  MUFU.EX2 R15, R47 ;  /* 0x0000002f000f7308 */ /* 0x0005220000000800 */
[----:B---3--:R-:W-:Y:S01]  /*dc80*/  @!P6 FMUL R14, R14, R14 ;  /* 0x0000000e0e0ee220 */ /* 0x008fe20000400000 */
[----:B------:R-:W-:Y:S02]  /*dc90*/  FSETP.GEU.AND P6, PT, R26, -126, PT ;  /* 0xc2fc00001a00780b */ /* 0x000fe40003fce000 */
[----:B------:R-:W-:-:S03]  /*dca0*/  FMNMX R5, R61, R20, !PT ;  /* 0x000000143d057209 */ /* 0x000fc60007800000 */
[----:B------:R-:W-:Y:S01]  /*dcb0*/  @!P4 FMUL R39, R39, 0.5 ;  /* 0x3f0000002727c820 */ /* 0x000fe20000400000 */
[----:B------:R3:W5:Y:S01]  /*dcc0*/  MUFU.EX2 R16, R51 ;  /* 0x0000003300107308 */ /* 0x0007620000000800 */
[----:B-1----:R-:W-:Y:S01]  /*dcd0*/  @!P2 FMUL R42, R42, R42 ;  /* 0x0000002a2a2aa220 */ /* 0x002fe20000400000 */
[----:B------:R-:W-:Y:S01]  /*dce0*/  FSETP.GEU.AND P2, PT, R17, -126, PT ;  /* 0xc2fc00001100780b */ /* 0x000fe20003f4e000 */
[--C-:B--2---:R-:W-:Y:S01]  /*dcf0*/  FFMA R47, R82, UR33, -R12.reuse ;  /* 0x00000021522f7c23 */ /* 0x104fe2000800080c */
[----:B------:R-:W-:Y:S01]  /*dd00*/  FMNMX R20, R64, R5, !PT ;  /* 0x0000000540147209 */ /* 0x000fe20007800000 */
[--C-:B------:R-:W-:Y:S01]  /*dd10*/  FFMA R82, R111, UR33, -R12.reuse ;  /* 0x000000216f527c23 */ /* 0x100fe2000800080c */
[--C-:B------:R-:W-:Y:S01]  /*dd20*/  FFMA R111, R130, UR33, -R12.reuse ;  /* 0x00000021826f7c23 */ /* 0x100fe2000800080c */
[----:B------:R-:W-:Y:S01]  /*dd30*/  @!P6 FMUL R26, R26, 0.5 ;  /* 0x3f0000001a1ae820 */ /* 0x000fe20000400000 */
[----:B------:R-:W1:Y:S01]  /*dd40*/  MUFU.EX2 R39, R39 ;  /* 0x0000002700277308 */ /* 0x000e620000000800 */
[----:B----4-:R-:W-:Y:S01]  /*dd50*/  @!P3 FMUL R15, R15, R15 ;  /* 0x0000000f0f0fb220 */ /* 0x010fe20000400000 */
[----:B------:R-:W-:Y:S01]  /*dd60*/  FSETP.GEU.AND P3, PT, R35, -126, PT ;  /* 0xc2fc00002300780b */ /* 0x000fe20003f6e000 */
[--C-:B---3--:R-:W-:Y:S01]  /*dd70*/  FFMA R51, R86, UR33, -R12.reuse ;  /* 0x0000002156337c23 */ /* 0x108fe2000800080c */
[----:B------:R-:W-:Y:S01]  /*dd80*/  FMNMX R5, R65, R20, !PT ;  /* 0x0000001441057209 */ /* 0x000fe20007800000 */
[--C-:B------:R-:W-:Y:S01]  /*dd90*/  FFMA R86, R114, UR33, -R12.reuse ;  /* 0x0000002172567c23 */ /* 0x100fe2000800080c */
[----:B------:R-:W-:Y:S01]  /*dda0*/  FFMA R114, R135, UR33, -R12 ;  /* 0x0000002187727c23 */ /* 0x000fe2000800080c */
[----:B------:R-:W-:Y:S01]  /*ddb0*/  @!P2 FMUL R17, R17, 0.5 ;  /* 0x3f0000001111a820 */ /* 0x000fe20000400000 */
[----:B------:R-:W2:Y:S01]  /*ddc0*/  MUFU.EX2 R26, R26 ;  /* 0x0000001a001a7308 */ /* 0x000ea20000000800 */
[----:B-----5:R-:W-:Y:S01]  /*ddd0*/  @!P5 FMUL R16, R16, R16 ;  /* 0x000000101010d220 */ /* 0x020fe20000400000 */
[----:B------:R-:W-:-:S02]  /*dde0*/  FSETP.GEU.AND P5, PT, R38, -126, PT ;  /* 0xc2fc00002600780b */ /* 0x000fc40003fae000 */
        /* <DEDUP_REMOVED lines=12> */
[----:B------:R-:W2:Y:S01]  /*deb0*/  MUFU.EX2 R38, R38 ;  /* 0x0000002600267308 */ /* 0x000ea20000000800 */
[----:B---3--:R-:W-:Y:S01]  /*dec0*/  @!P2 FMUL R17, R17, R17 ;  /* 0x000000111111a220 */ /* 0x008fe20000400000 */
[----:B------:R-:W-:Y:S02]  /*ded0*/  FSETP.GEU.AND P2, PT, R30, -126, PT ;  /* 0xc2fc00001e00780b */ /* 0x000fe40003f4e000 */
[----:B------:R-:W-:-:S03]  /*dee0*/  FMNMX R5, R73, R20, !PT ;  /* 0x0000001449057209 */ /* 0x000fc60007800000 */
[----:B------:R-:W-:Y:S01]  /*def0*/  @!P6 FMUL R27, R27, 0.5 ;  /* 0x3f0000001b1be820 */ /* 0x000fe20000400000 */
[----:B------:R3:W4:Y:S01]  /*df00*/  MUFU.EX2 R18, R59 ;  /* 0x0000003b00127308 */ /* 0x0007220000000800 */
[----:B-1----:R-:W-:Y:S01]  /*df10*/  @!P3 FMUL R35, R35, R35 ;  /* 0x000000232323b220 */ /* 0x002fe20000400000 */
[----:B------:R-:W-:Y:S02]  /*df20*/  FSETP.GEU.AND P3, PT, R19, -126, PT ;  /* 0xc2fc00001300780b */ /* 0x000fe40003f6e000 */
[----:B------:R-:W-:-:S03]  /*df30*/  FMNMX R20, R76, R5, !PT ;  /* 0x000000054c147209 */ /* 0x000fc60007800000 */
[----:B------:R-:W-:Y:S01]  /*df40*/  @!P2 FMUL R30, R30, 0.5 ;  /* 0x3f0000001e1ea820 */ /* 0x000fe20000400000 */
[----:B------:R-:W1:Y:S01]  /*df50*/  MUFU.EX2 R27, R27 ;  /* 0x0000001b001b7308 */ /* 0x000e620000000800 */
[----:B--2---:R-:W-:Y:S01]  /*df60*/  @!P5 FMUL R38, R38, R38 ;  /* 0x000000262626d220 */ /* 0x004fe20000400000 */
[----:B------:R-:W-:Y:S01]  /*df70*/  FSETP.GEU.AND P5, PT, R31, -126, PT ;  /* 0xc2fc00001f00780b */ /* 0x000fe20003fae000 */
[--C-:B---3--:R-:W-:Y:S01]  /*df80*/  FFMA R59, R94, UR33, -R12.reuse ;  /* 0x000000215e3b7c23 */ /* 0x108fe2000800080c */
[----:B------:R-:W-:Y:S01]  /*df90*/  FMNMX R5, R77, R20, !PT ;  /* 0x000000144d057209 */ /* 0x000fe20007800000 */
[--C-:B------:R-:W-:Y:S01]  /*dfa0*/  FFMA R94, R119, UR33, -R12.reuse ;  /* 0x00000021775e7c23 */ /* 0x100fe2000800080c */
[----:B------:R-:W-:Y:S01]  /*dfb0*/  FFMA R119, R139, UR33, -R12 ;  /* 0x000000218b777c23 */ /* 0x000fe2000800080c */
[----:B------:R-:W-:Y:S01]  /*dfc0*/  @!P3 FMUL R19, R19, 0.5 ;  /* 0x3f0000001313b820 */ /* 0x000fe20000400000 */
[----:B------:R-:W2:Y:S01]  /*dfd0*/  MUFU.EX2 R30, R30 ;  /* 0x0000001e001e7308 */ /* 0x000ea20000000800 */
[----:B----4-:R-:W-:Y:S01]  /*dfe0*/  @!P4 FMUL R18, R18, R18 ;  /* 0x000000121212c220 */ /* 0x010fe20000400000 */
        /* <DEDUP_REMOVED lines=23> */
[----:B------:R1:W4:Y:S01]  /*e160*/  MUFU.EX2 R20, R75 ;  /* 0x0000004b00147308 */ /* 0x0003220000000800 */
[----:B--2---:R-:W-:Y:S01]  /*e170*/  @!P4 FMUL R34, R34, R34 ;  /* 0x000000222222c220 */ /* 0x004fe20000400000 */
[----:B------:R-:W-:Y:S02]  /*e180*/  FSETP.GEU.AND P4, PT, R79, -126, PT ;  /* 0xc2fc00004f00780b */ /* 0x000fe40003f8e000 */
[----:B------:R-:W-:-:S03]  /*e190*/  FMNMX R5, R89, R46, !PT ;  /* 0x0000002e59057209 */ /* 0x000fc60007800000 */
[----:B------:R-:W-:Y:S01]  /*e1a0*/  @!P5 FMUL R47, R47, 0.5 ;  /* 0x3f0000002f2fd820 */ /* 0x000fe20000400000 */
[----:B------:R-:W2:Y:S01]  /*e1b0*/  MUFU.EX2 R21, R21 ;  /* 0x0000001500157308 */ /* 0x000ea20000000800 */
[----:B---3--:R-:W-:Y:S01]  /*e1c0*/  @!P6 FMUL R23, R23, R23 ;  /* 0x000000171717e220 */ /* 0x008fe20000400000 */
[----:B------:R-:W-:Y:S01]  /*e1d0*/  FSETP.GEU.AND P6, PT, R83, -126, PT ;  /* 0xc2fc00005300780b */ /* 0x000fe20003fce000 */
[--C-:B-1----:R-:W-:Y:S01]  /*e1e0*/  FFMA R75, R107, UR33, -R12.reuse ;  /* 0x000000216b4b7c23 */ /* 0x102fe2000800080c */
[----:B------:R-:W-:Y:S01]  /*e1f0*/  FMNMX R50, R92, R5, !PT ;  /* 0x000000055c327209 */ /* 0x000fe20007800000 */
[--C-:B------:R-:W-:Y:S01]  /*e200*/  FFMA R107, R126, UR33, -R12.reuse ;  /* 0x000000217e6b7c23 */ /* 0x100fe2000800080c */
[----:B------:R-:W-:Y:S01]  /*e210*/  FFMA R126, R146, UR33, -R12 ;  /* 0x00000021927e7c23 */ /* 0x000fe2000800080c */
[----:B------:R-:W-:Y:S01]  /*e220*/  @!P4 FMUL R79, R79, 0.5 ;  /* 0x3f0000004f4fc820 */ /* 0x000fe20000400000 */
[----:B------:R-:W1:Y:S01]  /*e230*/  MUFU.EX2 R47, R47 ;  /* 0x0000002f002f7308 */ /* 0x000e620000000800 */
[----:B----4-:R-:W-:Y:S01]  /*e240*/  @!P2 FMUL R20, R20, R20 ;  /* 0x000000141414a220 */ /* 0x010fe20000400000 */
[----:B------:R-:W-:-:S02]  /*e250*/  FSETP.GEU.AND P2, PT, R51, -126, PT ;  /* 0xc2fc00003300780b */ /* 0x000fc40003f4e000 */
[----:B------:R-:W-:-:S03]  /*e260*/  FMNMX R5, R93, R50, !PT ;  /* 0x000000325d057209 */ /* 0x000fc60007800000 */
[----:B------:R-:W-:Y:S01]  /*e270*/  @!P6 FMUL R83, R83, 0.5 ;  /* 0x3f0000005353e820 */ /* 0x000fe20000400000 */
[----:B------:R-:W3:Y:S01]  /*e280*/  MUFU.EX2 R22, R79 ;  /* 0x0000004f00167308 */ /* 0x000ee20000000800 */
[----:B--2---:R-:W-:Y:S01]  /*e290*/  @!P3 FMUL R21, R21, R21 ;  /* 0x000000151515b220 */ /* 0x004fe20000400000 */
        /* <DEDUP_REMOVED lines=9> */
[----:B---3--:R-:W-:Y:S01]  /*e330*/  @!P4 FMUL R22, R22, R22 ;  /* 0x000000161616c220 */ /* 0x008fe20000400000 */
[----:B------:R-:W-:Y:S01]  /*e340*/  FSETP.GEU.AND P4, PT, R55, -126, PT ;  /* 0xc2fc00003700780b */ /* 0x000fe20003f8e000 */
[--C-:B--2---:R-:W-:Y:S01]  /*e350*/  FFMA R83, R110, UR33, -R12.reuse ;  /* 0x000000216e537c23 */ /* 0x104fe2000800080c */
[----:B------:R-:W-:Y:S01]  /*e360*/  FMNMX R54, R100, R5, !PT ;  /* 0x0000000564367209 */ /* 0x000fe20007800000 */
[--C-:B------:R-:W-:Y:S01]  /*e370*/  FFMA R110, R131, UR33, -R12.reuse ;  /* 0x00000021836e7c23 */ /* 0x100fe2000800080c */
[----:B------:R-:W-:Y:S01]  /*e380*/  FFMA R131, R151, UR33, -R12 ;  /* 0x0000002197837c23 */ /* 0x000fe2000800080c */
[----:B------:R-:W-:Y:S01]  /*e390*/  @!P5 FMUL R91, R91, 0.5 ;  /* 0x3f0000005b5bd820 */ /* 0x000fe20000400000 */
[----:B------:R2:W3:Y:S01]  /*e3a0*/  MUFU.EX2 R50, R87 ;  /* 0x0000005700327308 */ /* 0x0004e20000000800 */
[----:B----4-:R-:W-:Y:S01]  /*e3b0*/  @!P6 FMUL R46, R46, R46 ;  /* 0x0000002e2e2ee220 */ /* 0x010fe20000400000 */
[----:B------:R-:W-:-:S02]  /*e3c0*/  FSETP.GEU.AND P6, PT, R59, -126, PT ;  /* 0xc2fc00003b00780b */ /* 0x000fc40003fce000 */
[----:B------:R-:W-:-:S03]  /*e3d0*/  FMNMX R5, R101, R54, !PT ;  /* 0x0000003665057209 */ /* 0x000fc60007800000 */
[----:B------:R-:W-:Y:S01]  /*e3e0*/  @!P4 FMUL R55, R55, 0.5 ;  /* 0x3f0000003737c820 */ /* 0x000fe20000400000 */
[----:B------:R-:W4:Y:S01]  /*e3f0*/  MUFU.EX2 R54, R91 ;  /* 0x0000005b00367308 */ /* 0x000f220000000800 */
[----:B-1----:R-:W-:Y:S01]  /*e400*/  @!P2 FMUL R51, R51, R51 ;  /* 0x000000333333a220 */ /* 0x002fe20000400000 */
[----:B------:R-:W-:Y:S01]  /*e410*/  FSETP.GEU.AND P2, PT, R58, -126, PT ;  /* 0xc2fc00003a00780b */ /* 0x000fe20003f4e000 */
[--C-:B--2---:R-:W-:Y:S01]  /*e420*/  FFMA R87, R115, UR33, -R12.reuse ;  /* 0x0000002173577c23 */ /* 0x104fe2000800080c */
[----:B------:R-:W-:Y:S01]  /*e430*/  FMNMX R5, R104, R5, !PT ;  /* 0x0000000568057209 */ /* 0x000fe20007800000 */
[----:B------:R-:W-:Y:S02]  /*e440*/  FFMA R115, R134, UR33, -R12 ;  /* 0x0000002186737c23 */ /* 0x000fe4000800080c */
[----:B------:R-:W-:Y:S01]  /*e450*/  @!P6 FMUL R59, R59, 0.5 ;  /* 0x3f0000003b3be820 */ /* 0x000fe20000400000 */
[----:B------:R-:W1:Y:S01]  /*e460*/  MUFU.EX2 R55, R55 ;  /* 0x0000003700377308 */ /* 0x000e620000000800 */
[----:B---3--:R-:W-:Y:S01]  /*e470*/  @!P3 FMUL R50, R50, R50 ;  /* 0x000000323232b220 */ /* 0x008fe20000400000 */
[----:B------:R-:W-:-:S02]  /*e480*/  FSETP.GEU.AND P3, PT, R63, -126, PT ;  /* 0xc2fc00003f00780b */ /* 0x000fc40003f6e000 */
[----:B------:R-:W-:-:S03]  /*e490*/  FMNMX R5, R10, R5, !PT ;  /* 0x000000050a057209 */ /* 0x000fc60007800000 */
[----:B------:R-:W-:Y:S01]  /*e4a0*/  @!P2 FMUL R58, R58, 0.5 ;  /* 0x3f0000003a3aa820 */ /* 0x000fe20000400000 */
[----:B------:R-:W2:Y:S01]  /*e4b0*/  MUFU.EX2 R59, R59 ;  /* 0x0000003b003b7308 */ /* 0x000ea20000000800 */
[----:B------:R-:W-:Y:S01]  /*e4c0*/  FMNMX R62, R108, R5, !PT ;  /* 0x000000056c3e7209 */ /* 0x000fe20007800000 */
[----:B----4-:R-:W-:Y:S01]  /*e4d0*/  @!P5 FMUL R54, R54, R54 ;  /* 0x000000363636d220 */ /* 0x010fe20000400000 */
[----:B------:R-:W-:Y:S02]  /*e4e0*/  FSETP.GEU.AND P5, PT, R67, -126, PT ;  /* 0xc2fc00004300780b */ /* 0x000fe40003fae000 */
[----:B------:R-:W-:Y:S02]  /*e4f0*/  FMNMX R5, R109, R62, !PT ;  /* 0x0000003e6d057209 */ /* 0x000fe40007800000 */
[----:B------:R-:W-:Y:S01]  /*e500*/  @!P3 FMUL R63, R63, 0.5 ;  /* 0x3f0000003f3fb820 */ /* 0x000fe20000400000 */
[----:B------:R-:W3:Y:S01]  /*e510*/  MUFU.EX2 R58, R58 ;  /* 0x0000003a003a7308 */ /* 0x000ee20000000800 */
[----:B-1----:R-:W-:Y:S01]  /*e520*/  @!P4 FMUL R55, R55, R55 ;  /* 0x000000373737c220 */ /* 0x002fe20000400000 */
[----:B------:R-:W-:-:S02]  /*e530*/  FSETP.GEU.AND P4, PT, R99, -126, PT ;  /* 0xc2fc00006300780b */ /* 0x000fc40003f8e000 */
[----:B------:R-:W-:-:S04]  /*e540*/  FMNMX R62, R112, R5, !PT ;  /* 0x00000005703e7209 */ /* 0x000fc80007800000 */
[----:B------:R-:W1:Y:S01]  /*e550*/  MUFU.EX2 R63, R63 ;  /* 0x0000003f003f7308 */ /* 0x000e620000000800 */
[----:B--2---:R-:W-:Y:S01]  /*e560*/  @!P6 FMUL R59, R59, R59 ;  /* 0x0000003b3b3be220 */ /* 0x004fe20000400000 */
[----:B------:R-:W-:Y:S01]  /*e570*/  FSETP.GEU.AND P6, PT, R103, -126, PT ;  /* 0xc2fc00006700780b */ /* 0x000fe20003fce000 */
[----:B------:R-:W-:Y:S01]  /*e580*/  @!P5 FMUL R67, R67, 0.5 ;  /* 0x3f0000004343d820 */ /* 0x000fe20000400000 */
[----:B------:R-:W-:-:S03]  /*e590*/  FMNMX R5, R113, R62, !PT ;  /* 0x0000003e71057209 */ /* 0x000fc60007800000 */
[----:B------:R-:W-:Y:S01]  /*e5a0*/  @!P4 FMUL R99, R99, 0.5 ;  /* 0x3f0000006363c820 */ /* 0x000fe20000400000 */
[----:B------:R-:W-:Y:S01]  /*e5b0*/  FMNMX R66, R116, R5, !PT ;  /* 0x0000000574427209 */ /* 0x000fe20007800000 */
[----:B---3--:R-:W-:Y:S01]  /*e5c0*/  @!P2 FMUL R58, R58, R58 ;  /* 0x0000003a3a3aa220 */ /* 0x008fe20000400000 */
[----:B------:R-:W-:Y:S01]  /*e5d0*/  FSETP.GEU.AND P2, PT, R74, -126, PT ;  /* 0xc2fc00004a00780b */ /* 0x000fe20003f4e000 */
[----:B------:R-:W2:Y:S01]  /*e5e0*/  MUFU.EX2 R67, R67 ;  /* 0x0000004300437308 */ /* 0x000ea20000000800 */
[----:B------:R-:W-:-:S03]  /*e5f0*/  FMNMX R5, R117, R66, !PT ;  /* 0x0000004275057209 */ /* 0x000fc60007800000 */
[----:B------:R-:W-:Y:S01]  /*e600*/  @!P6 FMUL R103, R103, 0.5 ;  /* 0x3f0000006767e820 */ /* 0x000fe20000400000 */
[----:B------:R-:W-:Y:S01]  /*e610*/  FMNMX R70, R120, R5, !PT ;  /* 0x0000000578467209 */ /* 0x000fe20007800000 */
[----:B-1----:R-:W-:Y:S01]  /*e620*/  @!P3 FMUL R63, R63, R63 ;  /* 0x0000003f3f3fb220 */ /* 0x002fe20000400000 */
[----:B------:R-:W-:Y:S01]  /*e630*/  FSETP.GEU.AND P3, PT, R75, -126, PT ;  /* 0xc2fc00004b00780b */ /* 0x000fe20003f6e000 */
[----:B------:R1:W3:Y:S01]  /*e640*/  MUFU.EX2 R62, R99 ;  /* 0x00000063003e7308 */ /* 0x0002e20000000800 */
[----:B------:R-:W-:-:S03]  /*e650*/  FMNMX R5, R121, R70, !PT ;  /* 0x0000004679057209 */ /* 0x000fc60007800000 */
[----:B------:R-:W-:Y:S01]  /*e660*/  @!P2 FMUL R74, R74, 0.5 ;  /* 0x3f0000004a4aa820 */ /* 0x000fe20000400000 */
[----:B------:R-:W-:-:S03]  /*e670*/  FMNMX R70, R124, R5, !PT ;  /* 0x000000057c467209 */ /* 0x000fc60007800000 */
[----:B------:R-:W4:Y:S01]  /*e680*/  MUFU.EX2 R66, R103 ;  /* 0x0000006700427308 */ /* 0x000f220000000800 */
[----:B--2---:R-:W-:Y:S01]  /*e690*/  @!P5 FMUL R67, R67, R67 ;  /* 0x000000434343d220 */ /* 0x004fe20000400000 */
[----:B------:R-:W-:Y:S01]  /*e6a0*/  FSETP.GEU.AND P5, PT, R82, -126, PT ;  /* 0xc2fc00005200780b */ /* 0x000fe20003fae000 */
[--C-:B-1----:R-:W-:Y:S01]  /*e6b0*/  FFMA R99, R123, UR33, -R12.reuse ;  /* 0x000000217b637c23 */ /* 0x102fe2000800080c */
[----:B------:R-:W-:Y:S01]  /*e6c0*/  @!P3 FMUL R75, R75, 0.5 ;  /* 0x3f0000004b4bb820 */ /* 0x000fe20000400000 */
[----:B------:R-:W-:Y:S01]  /*e6d0*/  FMNMX R5, R125, R70, !PT ;  /* 0x000000467d057209 */ /* 0x000fe20007800000 */
[----:B------:R-:W-:Y:S02]  /*e6e0*/  FFMA R123, R143, UR33, -R12 ;  /* 0x000000218f7b7c23 */ /* 0x000fe4000800080c */
[----:B------:R-:W1:Y:S01]  /*e6f0*/  MUFU.EX2 R74, R74 ;  /* 0x0000004a004a7308 */ /* 0x000e620000000800 */
[----:B---3--:R-:W-:Y:S01]  /*e700*/  @!P4 FMUL R62, R62, R62 ;  /* 0x0000003e3e3ec220 */ /* 0x008fe20000400000 */
[----:B------:R-:W-:-:S02]  /*e710*/  FSETP.GEU.AND P4, PT, R83, -126, PT ;  /* 0xc2fc00005300780b */ /* 0x000fc40003f8e000 */
[----:B------:R-:W-:-:S03]  /*e720*/  FMNMX R70, R128, R5, !PT ;  /* 0x0000000580467209 */ /* 0x000fc60007800000 */
[----:B------:R-:W-:Y:S01]  /*e730*/  @!P5 FMUL R82, R82, 0.5 ;  /* 0x3f0000005252d820 */ /* 0x000fe20000400000 */
[----:B------:R-:W2:Y:S01]  /*e740*/  MUFU.EX2 R75, R75 ;  /* 0x0000004b004b7308 */ /* 0x000ea20000000800 */
[----:B----4-:R-:W-:Y:S01]  /*e750*/  @!P6 FMUL R66, R66, R66 ;  /* 0x000000424242e220 */ /* 0x010fe20000400000 */
        /* <DEDUP_REMOVED lines=14> */
[----:B------:R-:W-:Y:S01]  /*e840*/  FMNMX R70, R136, R5, !PT ;  /* 0x0000000588467209 */ /* 0x000fe20007800000 */
[----:B---3--:R-:W-:Y:S01]  /*e850*/  @!P5 FMUL R82, R82, R82 ;  /* 0x000000525252d220 */ /* 0x008fe20000400000 */
        /* <DEDUP_REMOVED lines=22> */
[----:B------:R-:W1:Y:S01]  /*e9c0*/  MUFU.EX2 R94, R94 ;  /* 0x0000005e005e7308 */ /* 0x000e620000000800 */
[----:B------:R-:W-:-:S03]  /*e9d0*/  FMNMX R5, R202, R5, !PT ;  /* 0x00000005ca057209 */ /* 0x000fc60007800000 */
[----:B------:R-:W-:Y:S02]  /*e9e0*/  @!P2 FMUL R107, R107, 0.5 ;  /* 0x3f0000006b6ba820 */ /* 0x000fe40000400000 */
[----:B------:R-:W3:Y:S02]  /*e9f0*/  SHFL.BFLY PT, R70, R5, 0x1, 0x1f ;  /* 0x0c201f0005467f89 */ /* 0x000ee400000e0000 */
[----:B------:R-:W4:Y:S01]  /*ea00*/  MUFU.EX2 R99, R99 ;  /* 0x0000006300637308 */ /* 0x000f220000000800 */
[----:B--2---:R-:W-:Y:S01]  /*ea10*/  @!P5 FMUL R98, R98, R98 ;  /* 0x000000626262d220 */ /* 0x004fe20000400000 */
[----:B------:R-:W-:Y:S02]  /*ea20*/  FSETP.GEU.AND P5, PT, R110, -126, PT ;  /* 0xc2fc00006e00780b */ /* 0x000fe40003fae000 */
[----:B------:R-:W-:-:S04]  /*ea30*/  @!P3 FMUL R106, R106, 0.5 ;  /* 0x3f0000006a6ab820 */ /* 0x000fc80000400000 */
[----:B------:R-:W2:Y:S01]  /*ea40*/  MUFU.EX2 R107, R107 ;  /* 0x0000006b006b7308 */ /* 0x000ea20000000800 */
[----:B-1----:R-:W-:Y:S01]  /*ea50*/  @!P4 FMUL R94, R94, R94 ;  /* 0x0000005e5e5ec220 */ /* 0x002fe20000400000 */
[----:B------:R-:W-:-:S05]  /*ea60*/  FSETP.GEU.AND P4, PT, R111, -126, PT ;  /* 0xc2fc00006f00780b */ /* 0x000fca0003f8e000 */
[----:B------:R-:W-:Y:S01]  /*ea70*/  @!P5 FMUL R110, R110, 0.5 ;  /* 0x3f0000006e6ed820 */ /* 0x000fe20000400000 */
[----:B------:R-:W1:Y:S01]  /*ea80*/  MUFU.EX2 R106, R106 ;  /* 0x0000006a006a7308 */ /* 0x000e620000000800 */
[----:B----4-:R-:W-:Y:S01]  /*ea90*/  @!P6 FMUL R99, R99, R99 ;  /* 0x000000636363e220 */ /* 0x010fe20000400000 */
[----:B------:R-:W-:Y:S02]  /*eaa0*/  FSETP.GEU.AND P6, PT, R115, -126, PT ;  /* 0xc2fc00007300780b */ /* 0x000fe40003fce000 */
[----:B---3--:R-:W-:-:S03]  /*eab0*/  FMNMX R5, R5, R70, !PT ;  /* 0x0000004605057209 */ /* 0x008fc60007800000 */
[----:B------:R-:W-:Y:S01]  /*eac0*/  @!P4 FMUL R111, R111, 0.5 ;  /* 0x3f0000006f6fc820 */ /* 0x000fe20000400000 */
[----:B------:R-:W3:Y:S01]  /*ead0*/  MUFU.EX2 R110, R110 ;  /* 0x0000006e006e7308 */ /* 0x000ee20000000800 */
[----:B--2---:R-:W-:Y:S01]  /*eae0*/  @!P2 FMUL R107, R107, R107 ;  /* 0x0000006b6b6ba220 */ /* 0x004fe20000400000 */
[----:B------:R-:W-:Y:S01]  /*eaf0*/  FSETP.GEU.AND P2, PT, R114, -126, PT ;  /* 0xc2fc00007200780b */ /* 0x000fe20003f4e000 */
[----:B------:R-:W2:Y:S04]  /*eb00*/  SHFL.BFLY PT, R70, R5, 0x2, 0x1f ;  /* 0x0c401f0005467f89 */ /* 0x000ea800000e0000 */
[----:B------:R-:W-:Y:S01]  /*eb10*/  @!P6 FMUL R115, R115, 0.5 ;  /* 0x3f0000007373e820 */ /* 0x000fe20000400000 */
[----:B------:R-:W4:Y:S01]  /*eb20*/  MUFU.EX2 R111, R111 ;  /* 0x0000006f006f7308 */ /* 0x000f220000000800 */
[----:B-1----:R-:W-:Y:S01]  /*eb30*/  @!P3 FMUL R106, R106, R106 ;  /* 0x0000006a6a6ab220 */ /* 0x002fe20000400000 */
[----:B------:R-:W-:-:S05]  /*eb40*/  FSETP.GEU.AND P3, PT, R118, -126, PT ;  /* 0xc2fc00007600780b */ /* 0x000fca0003f6e000 */
[----:B------:R-:W-:Y:S01]  /*eb50*/  @!P2 FMUL R114, R114, 0.5 ;  /* 0x3f0000007272a820 */ /* 0x000fe20000400000 */
[----:B------:R-:W1:Y:S01]  /*eb60*/  MUFU.EX2 R115, R115 ;  /* 0x0000007300737308 */ /* 0x000e620000000800 */
[----:B---3--:R-:W-:Y:S01]  /*eb70*/  @!P5 FMUL R110, R110, R110 ;  /* 0x0000006e6e6ed220 */ /* 0x008fe20000400000 */
[----:B------:R-:W-:-:S05]  /*eb80*/  FSETP.GEU.AND P5, PT, R122, -126, PT ;  /* 0xc2fc00007a00780b */ /* 0x000fca0003fae000 */
[----:B------:R-:W-:Y:S01]  /*eb90*/  @!P3 FMUL R118, R118, 0.5 ;  /* 0x3f0000007676b820 */ /* 0x000fe20000400000 */
[----:B------:R-:W3:Y:S01]  /*eba0*/  MUFU.EX2 R114, R114 ;  /* 0x0000007200727308 */ /* 0x000ee20000000800 */
[----:B----4-:R-:W-:Y:S01]  /*ebb0*/  @!P4 FMUL R111, R111, R111 ;  /* 0x0000006f6f6fc220 */ /* 0x010fe20000400000 */
[----:B------:R-:W-:Y:S02]  /*ebc0*/  FSETP.GEU.AND P4, PT, R119, -126, PT ;  /* 0xc2fc00007700780b */ /* 0x000fe40003f8e000 */
[----:B--2---:R-:W-:-:S03]  /*ebd0*/  FMNMX R5, R5, R70, !PT ;  /* 0x0000004605057209 */ /* 0x004fc60007800000 */
[----:B------:R-:W-:Y:S01]  /*ebe0*/  @!P5 FMUL R122, R122, 0.5 ;  /* 0x3f0000007a7ad820 */ /* 0x000fe20000400000 */
[----:B------:R-:W2:Y:S01]  /*ebf0*/  MUFU.EX2 R118, R118 ;  /* 0x0000007600767308 */ /* 0x000ea20000000800 */
        /* <DEDUP_REMOVED lines=8> */
[----:B--2---:R-:W-:Y:S01]  /*ec80*/  @!P3 FMUL R118, R118, R118 ;  /* 0x000000767676b220 */ /* 0x004fe20000400000 */
[----:B------:R-:W-:-:S04]  /*ec90*/  FSETP.NEU.AND P3, PT, R5, -INF , PT ;  /* 0xff8000000500780b */ /* 0x000fc80003f6d000 */
[----:B------:R-:W-:Y:S01]  /*eca0*/  FSEL R70, R5, RZ, P3 ;  /* 0x000000ff05467208 */ /* 0x000fe20001800000 */
[----:B------:R-:W-:Y:S01]  /*ecb0*/  @!P2 FMUL R126, R126, 0.5 ;  /* 0x3f0000007e7ea820 */ /* 0x000fe20000400000 */
[----:B------:R-:W2:Y:S01]  /*ecc0*/  MUFU.EX2 R123, R123 ;  /* 0x0000007b007b7308 */ /* 0x000ea20000000800 */
[----:B-1----:R-:W-:Y:S01]  /*ecd0*/  @!P5 FMUL R122, R122, R122 ;  /* 0x0000007a7a7ad220 */ /* 0x002fe20000400000 */
[----:B------:R-:W-:Y:S01]  /*ece0*/  FSETP.GEU.AND P5, PT, R131, -126, PT ;  /* 0xc2fc00008300780b */ /* 0x000fe20003fae000 */
[----:B------:R-:W-:Y:S01]  /*ecf0*/  FMUL R71, R70, UR33 ;  /* 0x0000002146477c20 */ /* 0x000fe20008400000 */
[----:B------:R-:W-:Y:S01]  /*ed00*/  FSETP.GEU.AND P3, PT, R150, -126, PT ;  /* 0xc2fc00009600780b */ /* 0x000fe20003f6e000 */
[----:B------:R-:W-:Y:S02]  /*ed10*/  FADD R70, -R70, R7 ;  /* 0x0000000746467221 */ /* 0x000fe40000000100 */
[--C-:B------:R-:W-:Y:S01]  /*ed20*/  FFMA R25, R25, UR33, -R71.reuse ;  /* 0x0000002119197c23 */ /* 0x100fe20008000847 */
[----:B------:R-:W1:Y:S01]  /*ed30*/  MUFU.EX2 R126, R126 ;  /* 0x0000007e007e7308 */ /* 0x000e620000000800 */
[--C-:B------:R-:W-:Y:S01]  /*ed40*/  FFMA R24, R24, UR33, -R71.reuse ;  /* 0x0000002118187c23 */ /* 0x100fe20008000847 */
[----:B---3--:R-:W-:Y:S01]  /*ed50*/  @!P4 FMUL R119, R119, R119 ;  /* 0x000000777777c220 */ /* 0x008fe20000400000 */
[----:B------:R-:W-:Y:S01]  /*ed60*/  FSETP.GEU.AND P4, PT, R127, -126, PT ;  /* 0xc2fc00007f00780b */ /* 0x000fe20003f8e000 */
[--C-:B------:R-:W-:Y:S01]  /*ed70*/  FFMA R36, R36, UR33, -R71.reuse ;  /* 0x0000002124247c23 */ /* 0x100fe20008000847 */
[--C-:B------:R-:W-:Y:S01]  /*ed80*/  FFMA R32, R32, UR33, -R71.reuse ;  /* 0x0000002120207c23 */ /* 0x100fe20008000847 */
[--C-:B------:R-:W-:Y:S01]  /*ed90*/  FFMA R28, R28, UR33, -R71.reuse ;  /* 0x000000211c1c7c23 */ /* 0x100fe20008000847 */
[----:B------:R-:W-:Y:S01]  /*eda0*/  @!P5 FMUL R131, R131, 0.5 ;  /* 0x3f0000008383d820 */ /* 0x000fe20000400000 */
[--C-:B------:R-:W-:Y:S01]  /*edb0*/  FFMA R33, R33, UR33, -R71.reuse ;  /* 0x0000002121217c23 */ /* 0x100fe20008000847 */
[----:B--2---:R-:W-:Y:S01]  /*edc0*/  @!P6 FMUL R123, R123, R123 ;  /* 0x0000007b7b7be220 */ /* 0x004fe20000400000 */
[----:B------:R-:W-:Y:S01]  /*edd0*/  FSETP.GEU.AND P6, PT, R24, -126, PT ;  /* 0xc2fc00001800780b */ /* 0x000fe20003fce000 */
[----:B------:R-:W-:Y:S01]  /*ede0*/  @!P3 FMUL R150, R150, 0.5 ;  /* 0x3f0000009696b820 */ /* 0x000fe20000400000 */
[--C-:B------:R-:W-:Y:S01]  /*edf0*/  FFMA R45, R45, UR33, -R71.reuse ;  /* 0x000000212d2d7c23 */ /* 0x100fe20008000847 */
[----:B------:R-:W2:Y:S01]  /*ee00*/  MUFU.EX2 R131, R131 ;  /* 0x0000008300837308 */ /* 0x000ea20000000800 */
[--C-:B------:R-:W-:Y:S01]  /*ee10*/  FFMA R29, R29, UR33, -R71.reuse ;  /* 0x000000211d1d7c23 */ /* 0x100fe20008000847 */
[--C-:B------:R-:W-:Y:S01]  /*ee20*/  FFMA R41, R41, UR33, -R71.reuse ;  /* 0x0000002129297c23 */ /* 0x100fe20008000847 */
[----:B------:R-:W-:Y:S01]  /*ee30*/  @!P4 FMUL R127, R127, 0.5 ;  /* 0x3f0000007f7fc820 */ /* 0x000fe20000400000 */
[----:B-1----:R-:W-:Y:S01]  /*ee40*/  @!P2 FMUL R126, R126, R126 ;  /* 0x0000007e7e7ea220 */ /* 0x002fe20000400000 */
[----:B------:R-:W-:Y:S01]  /*ee50*/  FSETP.GEU.AND P2, PT, R25, -126, PT ;  /* 0xc2fc00001900780b */ /* 0x000fe20003f4e000 */
[--C-:B------:R-:W-:Y:S01]  /*ee60*/  FFMA R37, R37, UR33, -R71.reuse ;  /* 0x0000002125257c23 */ /* 0x100fe20008000847 */
[--C-:B------:R-:W-:Y:S01]  /*ee70*/  FFMA R44, R44, UR33, -R71.reuse ;  /* 0x000000212c2c7c23 */ /* 0x100fe20008000847 */
[----:B------:R-:W1:Y:S01]  /*ee80*/  MUFU.EX2 R12, R150 ;  /* 0x00000096000c7308 */ /* 0x000e620000000800 */
        /* <DEDUP_REMOVED lines=8> */
[----:B--2---:R-:W-:Y:S01]  /*ef10*/  @!P5 FMUL R131, R131, R131 ;  /* 0x000000838383d220 */ /* 0x004fe20000400000 */
[----:B------:R-:W-:Y:S01]  /*ef20*/  @!P2 FMUL R25, R25, 0.5 ;  /* 0x3f0000001919a820 */ /* 0x000fe20000400000 */
[----:B------:R-:W-:Y:S01]  /*ef30*/  FSETP.GEU.AND P5, PT, R32, -126, PT ;  /* 0xc2fc00002000780b */ /* 0x000fe20003fae000 */
[--C-:B------:R-:W-:Y:S01]  /*ef40*/  FFMA R49, R49, UR33, -R71.reuse ;  /* 0x0000002131317c23 */ /* 0x100fe20008000847 */
[--C-:B------:R-:W-:Y:S01]  /*ef50*/  FFMA R61, R61, UR33, -R71.reuse ;  /* 0x000000213d3d7c23 */ /* 0x100fe20008000847 */
[--C-:B------:R-:W-:Y:S01]  /*ef60*/  FFMA R57, R57, UR33, -R71.reuse ;  /* 0x0000002139397c23 */ /* 0x100fe20008000847 */
[--C-:B------:R-:W-:Y:S01]  /*ef70*/  FFMA R64, R64, UR33, -R71.reuse ;  /* 0x0000002140407c23 */ /* 0x100fe20008000847 */
[----:B------:R-:W2:Y:S01]  /*ef80*/  MUFU.EX2 R25, R25 ;  /* 0x0000001900197308 */ /* 0x000ea20000000800 */
[----:B-1----:R-:W-:Y:S01]  /*ef90*/  @!P3 FMUL R12, R12, R12 ;  /* 0x0000000c0c0cb220 */ /* 0x002fe20000400000 */
[----:B------:R-:W-:Y:S01]  /*efa0*/  FSETP.GEU.AND P3, PT, R29, -126, PT ;  /* 0xc2fc00001d00780b */ /* 0x000fe20003f6e000 */
[--C-:B------:R-:W-:Y:S01]  /*efb0*/  FFMA R60, R60, UR33, -R71.reuse ;  /* 0x000000213c3c7c23 */ /* 0x100fe20008000847 */
[--C-:B------:R-:W-:Y:S01]  /*efc0*/  FFMA R68, R68, UR33, -R71.reuse ;  /* 0x0000002144447c23 */ /* 0x100fe20008000847 */
[--C-:B------:R-:W-:Y:S01]  /*efd0*/  FFMA R151, R73, UR33, -R71.reuse ;  /* 0x0000002149977c23 */ /* 0x100fe20008000847 */
[--C-:B------:R-:W-:Y:S01]  /*efe0*/  FFMA R85, R85, UR33, -R71.reuse ;  /* 0x0000002155557c23 */ /* 0x100fe20008000847 */
[--C-:B------:R-:W-:Y:S01]  /*eff0*/  FFMA R81, R81, UR33, -R71.reuse ;  /* 0x0000002151517c23 */ /* 0x100fe20008000847 */
[----:B------:R-:W1:Y:S01]  /*f000*/  MUFU.EX2 R24, R24 ;  /* 0x0000001800187308 */ /* 0x000e620000000800 */
[----:B---3--:R-:W-:Y:S01]  /*f010*/  @!P4 FMUL R127, R127, R127 ;  /* 0x0000007f7f7fc220 */ /* 0x008fe20000400000 */
[----:B------:R-:W-:Y:S01]  /*f020*/  FSETP.GEU.AND P4, PT, R28, -126, PT ;  /* 0xc2fc00001c00780b */ /* 0x000fe20003f8e000 */
[----:B------:R-:W-:Y:S01]  /*f030*/  @!P5 FMUL R32, R32, 0.5 ;  /* 0x3f0000002020d820 */ /* 0x000fe20000400000 */
[--C-:B------:R-:W-:Y:S01]  /*f040*/  FFMA R69, R69, UR33, -R71.reuse ;  /* 0x0000002145457c23 */ /* 0x100fe20008000847 */
[--C-:B------:R-:W-:Y:S01]  /*f050*/  FFMA R10, R10, UR33, -R71.reuse ;  /* 0x000000210a0a7c23 */ /* 0x100fe20008000847 */
[--C-:B------:R-:W-:Y:S01]  /*f060*/  FFMA R125, R125, UR33, -R71.reuse ;  /* 0x000000217d7d7c23 */ /* 0x100fe20008000847 */
[----:B------:R-:W-:Y:S01]  /*f070*/  @!P3 FMUL R29, R29, 0.5 ;  /* 0x3f0000001d1db820 */ /* 0x000fe20000400000 */
[--C-:B------:R-:W-:Y:S01]  /*f080*/  FFMA R136, R136, UR33, -R71.reuse ;  /* 0x0000002188887c23 */ /* 0x100fe20008000847 */
[----:B--2---:R-:W-:Y:S01]  /*f090*/  @!P2 FMUL R25, R25, R25 ;  /* 0x000000191919a220 */ /* 0x004fe20000400000 */
[----:B------:R-:W-:Y:S01]  /*f0a0*/  FSETP.GEU.AND P2, PT, R36, -126, PT ;  /* 0xc2fc00002400780b */ /* 0x000fe20003f4e000 */
[----:B------:R-:W2:Y:S01]  /*f0b0*/  MUFU.EX2 R32, R32 ;  /* 0x0000002000207308 */ /* 0x000ea20000000800 */
[----:B------:R-:W-:Y:S01]  /*f0c0*/  FFMA R7, R148, UR33, -R71 ;  /* 0x0000002194077c23 */ /* 0x000fe20008000847 */
[----:B------:R-:W-:Y:S01]  /*f0d0*/  FADD R146, R51, R12 ;  /* 0x0000000c33927221 */ /* 0x000fe20000000000 */
[----:B------:R-:W-:Y:S01]  /*f0e0*/  FADD R148, R50, R131 ;  /* 0x0000008332947221 */ /* 0x000fe20000000000 */
[----:B------:R-:W-:Y:S01]  /*f0f0*/  @!P4 FMUL R28, R28, 0.5 ;  /* 0x3f0000001c1cc820 */ /* 0x000fe20000400000 */
[----:B------:R-:W-:Y:S01]  /*f100*/  FMUL R70, R70, UR33 ;  /* 0x0000002146467c20 */ /* 0x000fe20008400000 */
[----:B-1----:R-:W-:Y:S01]  /*f110*/  @!P6 FMUL R24, R24, R24 ;  /* 0x000000181818e220 */ /* 0x002fe20000400000 */
[----:B------:R-:W-:Y:S01]  /*f120*/  FSETP.GEU.AND P6, PT, R33, -126, PT ;  /* 0xc2fc00002100780b */ /* 0x000fe20003fce000 */
[----:B------:R-:W1:Y:S04]  /*f130*/  MUFU.EX2 R29, R29 ;  /* 0x0000001d001d7308 */ /* 0x000e680000000800 */
[----:B------:R-:W-:-:S04]  /*f140*/  @!P2 FMUL R36, R36, 0.5 ;  /* 0x3f0000002424a820 */ /* 0x000fc80000400000 */
[----:B------:R3:W4:Y:S01]  /*f150*/  MUFU.EX2 R78, R36 ;  /* 0x00000024004e7308 */ /* 0x0007220000000800 */
[----:B--2---:R-:W-:Y:S01]  /*f160*/  @!P5 FMUL R32, R32, R32 ;  /* 0x000000202020d220 */ /* 0x004fe20000400000 */
[----:B------:R-:W-:Y:S02]  /*f170*/  FSETP.GEU.AND P5, PT, R41, -126, PT ;  /* 0xc2fc00002900780b */ /* 0x000fe40003fae000 */
[----:B------:R-:W-:-:S04]  /*f180*/  @!P6 FMUL R33, R33, 0.5 ;  /* 0x3f0000002121e820 */ /* 0x000fc80000400000 */
[----:B------:R-:W2:Y:S01]  /*f190*/  MUFU.EX2 R28, R28 ;  /* 0x0000001c001c7308 */ /* 0x000ea20000000800 */
[----:B-1----:R-:W-:Y:S01]  /*f1a0*/  @!P3 FMUL R29, R29, R29 ;  /* 0x0000001d1d1db220 */ /* 0x002fe20000400000 */
[----:B------:R-:W-:Y:S01]  /*f1b0*/  FSETP.GEU.AND P3, PT, R40, -126, PT ;  /* 0xc2fc00002800780b */ /* 0x000fe20003f6e000 */
[--C-:B---3--:R-:W-:Y:S01]  /*f1c0*/  FFMA R36, R80, UR33, -R71.reuse ;  /* 0x0000002150247c23 */ /* 0x108fe20008000847 */
[----:B------:R-:W-:Y:S01]  /*f1d0*/  FFMA R80, R89, UR33, -R71 ;  /* 0x0000002159507c23 */ /* 0x000fe20008000847 */
[----:B------:R-:W-:Y:S02]  /*f1e0*/  FADD R89, R20, R119 ;  /* 0x0000007714597221 */ /* 0x000fe40000000000 */
[----:B------:R-:W-:Y:S01]  /*f1f0*/  @!P5 FMUL R41, R41, 0.5 ;  /* 0x3f0000002929d820 */ /* 0x000fe20000400000 */
[----:B------:R-:W1:Y:S01]  /*f200*/  MUFU.EX2 R33, R33 ;  /* 0x0000002100217308 */ /* 0x000e620000000800 */
[----:B----4-:R-:W-:Y:S01]  /*f210*/  @!P2 FMUL R78, R78, R78 ;  /* 0x0000004e4e4ea220 */ /* 0x010fe20000400000 */
[----:B------:R-:W-:-:S05]  /*f220*/  FSETP.GEU.AND P2, PT, R45, -126, PT ;  /* 0xc2fc00002d00780b */ /* 0x000fca0003f4e000 */
        /* <DEDUP_REMOVED lines=8> */
[----:B---3--:R-:W-:Y:S01]  /*f2b0*/  FFMA R41, R88, UR33, -R71 ;  /* 0x0000002158297c23 */ /* 0x008fe20008000847 */
[----:B------:R-:W-:-:S03]  /*f2c0*/  FADD R88, R14, R75 ;  /* 0x0000004b0e587221 */ /* 0x000fc60000000000 */
[----:B------:R-:W-:Y:S01]  /*f2d0*/  @!P4 FMUL R37, R37, 0.5 ;  /* 0x3f0000002525c820 */ /* 0x000fe20000400000 */
[----:B------:R1:W3:Y:S01]  /*f2e0*/  MUFU.EX2 R143, R45 ;  /* 0x0000002d008f7308 */ /* 0x0002e20000000800 */
[----:B----4-:R-:W-:Y:S01]  /*f2f0*/  @!P5 FMUL R130, R130, R130 ;  /* 0x000000828282d220 */ /* 0x010fe20000400000 */
[----:B------:R-:W-:Y:S01]  /*f300*/  FSETP.GEU.AND P5, PT, R52, -126, PT ;  /* 0xc2fc00003400780b */ /* 0x000fe20003fae000 */
[--C-:B--2---:R-:W-:Y:S01]  /*f310*/  FFMA R40, R84, UR33, -R71.reuse ;  /* 0x0000002154287c23 */ /* 0x104fe20008000847 */
[----:B------:R-:W-:Y:S01]  /*f320*/  FFMA R84, R93, UR33, -R71 ;  /* 0x000000215d547c23 */ /* 0x000fe20008000847 */
[----:B------:R-:W-:Y:S01]  /*f330*/  FADD R88, R88, R89 ;  /* 0x0000005958587221 */ /* 0x000fe20000000000 */
[----:B------:R-:W-:Y:S01]  /*f340*/  FADD R89, R38, R107 ;  /* 0x0000006b26597221 */ /* 0x000fe20000000000 */
[----:B------:R-:W-:Y:S01]  /*f350*/  @!P6 FMUL R44, R44, 0.5 ;  /* 0x3f0000002c2ce820 */ /* 0x000fe20000400000 */
[----:B------:R2:W4:Y:S01]  /*f360*/  MUFU.EX2 R79, R37 ;  /* 0x00000025004f7308 */ /* 0x0005220000000800 */
[----:B-----5:R-:W-:Y:S01]  /*f370*/  @!P3 FMUL R91, R91, R91 ;  /* 0x0000005b5b5bb220 */ /* 0x020fe20000400000 */
[----:B------:R-:W-:Y:S01]  /*f380*/  FSETP.GEU.AND P3, PT, R49, -126, PT ;  /* 0xc2fc00003100780b */ /* 0x000fe20003f6e000 */
[--C-:B-1----:R-:W-:Y:S01]  /*f390*/  FFMA R45, R96, UR33, -R71.reuse ;  /* 0x00000021602d7c23 */ /* 0x102fe20008000847 */
[----:B------:R-:W-:Y:S01]  /*f3a0*/  FFMA R96, R101, UR33, -R71 ;  /* 0x0000002165607c23 */ /* 0x000fe20008000847 */
[----:B------:R-:W-:-:S02]  /*f3b0*/  FADD R101, R204, R63 ;  /* 0x0000003fcc657221 */ /* 0x000fc40000000000 */
[----:B------:R-:W-:Y:S01]  /*f3c0*/  @!P5 FMUL R52, R52, 0.5 ;  /* 0x3f0000003434d820 */ /* 0x000fe20000400000 */
[----:B------:R1:W5:Y:S01]  /*f3d0*/  MUFU.EX2 R90, R44 ;  /* 0x0000002c005a7308 */ /* 0x0003620000000800 */
[----:B---3--:R-:W-:Y:S01]  /*f3e0*/  @!P2 FMUL R143, R143, R143 ;  /* 0x0000008f8f8fa220 */ /* 0x008fe20000400000 */
[----:B------:R-:W-:Y:S01]  /*f3f0*/  FSETP.GEU.AND P2, PT, R56, -126, PT ;  /* 0xc2fc00003800780b */ /* 0x000fe20003f4e000 */
[----:B--2---:R-:W-:Y:S01]  /*f400*/  FFMA R37, R76, UR33, -R71 ;  /* 0x000000214c257c23 */ /* 0x004fe20008000847 */
[----:B------:R-:W-:-:S03]  /*f410*/  FADD R76, R35, R98 ;  /* 0x00000062234c7221 */ /* 0x000fc60000000000 */
[----:B------:R-:W-:Y:S01]  /*f420*/  @!P3 FMUL R49, R49, 0.5 ;  /* 0x3f0000003131b820 */ /* 0x000fe20000400000 */
[----:B------:R2:W3:Y:S01]  /*f430*/  MUFU.EX2 R102, R52 ;  /* 0x0000003400667308 */ /* 0x0004e20000000800 */
[----:B----4-:R-:W-:Y:S01]  /*f440*/  @!P4 FMUL R79, R79, R79 ;  /* 0x0000004f4f4fc220 */ /* 0x010fe20000400000 */
[----:B------:R-:W-:Y:S01]  /*f450*/  FSETP.GEU.AND P4, PT, R48, -126, PT ;  /* 0xc2fc00003000780b */ /* 0x000fe20003f8e000 */
[--C-:B-1----:R-:W-:Y:S01]  /*f460*/  FFMA R44, R72, UR33, -R71.reuse ;  /* 0x00000021482c7c23 */ /* 0x102fe20008000847 */
[--C-:B------:R-:W-:Y:S01]  /*f470*/  FFMA R72, R77, UR33, -R71.reuse ;  /* 0x000000214d487c23 */ /* 0x100fe20008000847 */
[----:B------:R-:W-:Y:S02]  /*f480*/  FADD R77, R23, R118 ;  /* 0x00000076174d7221 */ /* 0x000fe40000000000 */
[----:B------:R-:W-:Y:S01]  /*f490*/  @!P2 FMUL R56, R56, 0.5 ;  /* 0x3f0000003838a820 */ /* 0x000fe20000400000 */
[----:B------:R1:W4:Y:S01]  /*f4a0*/  MUFU.EX2 R134, R49 ;  /* 0x0000003100867308 */ /* 0x0003220000000800 */
[----:B-----5:R-:W-:Y:S01]  /*f4b0*/  @!P6 FMUL R90, R90, R90 ;  /* 0x0000005a5a5ae220 */ /* 0x020fe20000400000 */
[----:B------:R-:W-:Y:S01]  /*f4c0*/  FSETP.GEU.AND P6, PT, R53, -126, PT ;  /* 0xc2fc00003500780b */ /* 0x000fe20003fce000 */
[--C-:B--2---:R-:W-:Y:S01]  /*f4d0*/  FFMA R52, R112, UR33, -R71.reuse ;  /* 0x0000002170347c23 */ /* 0x104fe20008000847 */
[----:B------:R-:W-:Y:S01]  /*f4e0*/  FFMA R112, R140, UR33, -R71 ;  /* 0x000000218c707c23 */ /* 0x000fe20008000847 */
[----:B------:R-:W-:-:S02]  /*f4f0*/  FADD R140, R22, R123 ;  /* 0x0000007b168c7221 */ /* 0x000fc40000000000 */
[----:B------:R-:W-:Y:S01]  /*f500*/  @!P4 FMUL R48, R48, 0.5 ;  /* 0x3f0000003030c820 */ /* 0x000fe20000400000 */
[----:B------:R2:W5:Y:S01]  /*f510*/  MUFU.EX2 R139, R56 ;  /* 0x00000038008b7308 */ /* 0x0005620000000800 */
[----:B---3--:R-:W-:Y:S01]  /*f520*/  @!P5 FMUL R102, R102, R102 ;  /* 0x000000666666d220 */ /* 0x008fe20000400000 */
[----:B------:R-:W-:Y:S01]  /*f530*/  FSETP.GEU.AND P5, PT, R61, -126, PT ;  /* 0xc2fc00003d00780b */ /* 0x000fe20003fae000 */
[----:B-1----:R-:W-:Y:S01]  /*f540*/  FFMA R49, R100, UR33, -R71 ;  /* 0x0000002164317c23 */ /* 0x002fe20008000847 */
[----:B------:R-:W-:-:S03]  /*f550*/  FADD R100, R18, R99 ;  /* 0x0000006312647221 */ /* 0x000fc60000000000 */
[----:B------:R-:W-:Y:S01]  /*f560*/  @!P6 FMUL R53, R53, 0.5 ;  /* 0x3f0000003535e820 */ /* 0x000fe20000400000 */
[----:B------:R1:W3:Y:S01]  /*f570*/  MUFU.EX2 R103, R48 ;  /* 0x0000003000677308 */ /* 0x0002e20000000800 */
[----:B----4-:R-:W-:Y:S01]  /*f580*/  @!P3 FMUL R134, R134, R134 ;  /* 0x000000868686b220 */ /* 0x010fe20000400000 */
[----:B------:R-:W-:Y:S01]  /*f590*/  FSETP.GEU.AND P3, PT, R60, -126, PT ;  /* 0xc2fc00003c00780b */ /* 0x000fe20003f6e000 */
[--C-:B--2---:R-:W-:Y:S01]  /*f5a0*/  FFMA R56, R120, UR33, -R71.reuse ;  /* 0x0000002178387c23 */ /* 0x104fe20008000847 */
[--C-:B------:R-:W-:Y:S01]  /*f5b0*/  FFMA R120, R129, UR33, -R71.reuse ;  /* 0x0000002181787c23 */ /* 0x100fe20008000847 */
[--C-:B------:R-:W-:Y:S01]  /*f5c0*/  FFMA R129, R132, UR33, -R71.reuse ;  /* 0x0000002184817c23 */ /* 0x100fe20008000847 */
[----:B------:R-:W-:Y:S01]  /*f5d0*/  FADD R132, R21, R122 ;  /* 0x0000007a15847221 */ /* 0x000fe20000000000 */
[----:B------:R-:W-:Y:S01]  /*f5e0*/  @!P5 FMUL R61, R61, 0.5 ;  /* 0x3f0000003d3dd820 */ /* 0x000fe20000400000 */
[----:B------:R2:W4:Y:S01]  /*f5f0*/  MUFU.EX2 R147, R53 ;  /* 0x0000003500937308 */ /* 0x0005220000000800 */
[----:B-----5:R-:W-:Y:S01]  /*f600*/  @!P2 FMUL R139, R139, R139 ;  /* 0x0000008b8b8ba220 */ /* 0x020fe20000400000 */
[----:B------:R-:W-:Y:S01]  /*f610*/  FSETP.GEU.AND P2, PT, R65, -126, PT ;  /* 0xc2fc00004100780b */ /* 0x000fe20003f4e000 */
[--C-:B-1----:R-:W-:Y:S01]  /*f620*/  FFMA R48, R104, UR33, -R71.reuse ;  /* 0x0000002168307c23 */ /* 0x102fe20008000847 */
[--C-:B------:R-:W-:Y:S01]  /*f630*/  FFMA R104, R109, UR33, -R71.reuse ;  /* 0x000000216d687c23 */ /* 0x100fe20008000847 */
[--C-:B------:R-:W-:Y:S01]  /*f640*/  FFMA R109, R116, UR33, -R71.reuse ;  /* 0x00000021746d7c23 */ /* 0x100fe20008000847 */
[--C-:B------:R-:W-:Y:S01]  /*f650*/  FFMA R116, R137, UR33, -R71.reuse ;  /* 0x0000002189747c23 */ /* 0x100fe20008000847 */
[----:B------:R-:W-:Y:S01]  /*f660*/  @!P3 FMUL R60, R60, 0.5 ;  /* 0x3f0000003c3cb820 */ /* 0x000fe20000400000 */
[----:B------:R1:W5:Y:S01]  /*f670*/  MUFU.EX2 R142, R61 ;  /* 0x0000003d008e7308 */ /* 0x0003620000000800 */
[----:B---3--:R-:W-:Y:S01]  /*f680*/  @!P4 FMUL R103, R103, R103 ;  /* 0x000000676767c220 */ /* 0x008fe20000400000 */
[----:B------:R-:W-:Y:S01]  /*f690*/  FSETP.GEU.AND P4, PT, R57, -126, PT ;  /* 0xc2fc00003900780b */ /* 0x000fe20003f8e000 */
[--C-:B--2---:R-:W-:Y:S01]  /*f6a0*/  FFMA R53, R108, UR33, -R71.reuse ;  /* 0x000000216c357c23 */ /* 0x104fe20008000847 */
[----:B------:R-:W-:Y:S01]  /*f6b0*/  FFMA R108, R145, UR33, -R71 ;  /* 0x00000021916c7c23 */ /* 0x000fe20008000847 */
[----:B------:R-:W-:Y:S01]  /*f6c0*/  FADD R137, R47, R126 ;  /* 0x0000007e2f897221 */ /* 0x000fe20000000000 */
[----:B------:R-:W-:Y:S01]  /*f6d0*/  FADD R145, R46, R127 ;  /* 0x0000007f2e917221 */ /* 0x000fe20000000000 */
[----:B------:R-:W-:Y:S01]  /*f6e0*/  @!P2 FMUL R65, R65, 0.5 ;  /* 0x3f0000004141a820 */ /* 0x000fe20000400000 */
[----:B------:R-:W2:Y:S01]  /*f6f0*/  MUFU.EX2 R135, R60 ;  /* 0x0000003c00877308 */ /* 0x000ea20000000800 */
[----:B----4-:R-:W-:Y:S01]  /*f700*/  @!P6 FMUL R147, R147, R147 ;  /* 0x000000939393e220 */ /* 0x010fe20000400000 */
[----:B------:R-:W-:Y:S01]  /*f710*/  FSETP.GEU.AND P6, PT, R64, -126, PT ;  /* 0xc2fc00004000780b */ /* 0x000fe20003fce000 */
[--C-:B-1----:R-:W-:Y:S01]  /*f720*/  FFMA R61, R92, UR33, -R71.reuse ;  /* 0x000000215c3d7c23 */ /* 0x102fe20008000847 */
[--C-:B------:R-:W-:Y:S01]  /*f730*/  FFMA R92, R97, UR33, -R71.reuse ;  /* 0x00000021615c7c23 */ /* 0x100fe20008000847 */
[--C-:B------:R-:W-:Y:S01]  /*f740*/  FFMA R97, R113, UR33, -R71.reuse ;  /* 0x0000002171617c23 */ /* 0x100fe20008000847 */
[----:B------:R-:W-:Y:S01]  /*f750*/  FFMA R113, R144, UR33, -R71 ;  /* 0x0000002190717c23 */ /* 0x000fe20008000847 */
[----:B------:R-:W-:Y:S01]  /*f760*/  @!P4 FMUL R57, R57, 0.5 ;  /* 0x3f0000003939c820 */ /* 0x000fe20000400000 */
[----:B------:R-:W1:Y:S01]  /*f770*/  MUFU.EX2 R65, R65 ;  /* 0x0000004100417308 */ /* 0x000e620000000800 */
[----:B-----5:R-:W-:Y:S01]  /*f780*/  @!P5 FMUL R142, R142, R142 ;  /* 0x0000008e8e8ed220 */ /* 0x020fe20000400000 */
[----:B------:R-:W-:Y:S01]  /*f790*/  FSETP.GEU.AND P5, PT, R44, -126, PT ;  /* 0xc2fc00002c00780b */ /* 0x000fe20003fae000 */
[----:B------:R-:W-:-:S04]  /*f7a0*/  FADD R144, R200, R67 ;  /* 0x00000043c8907221 */ /* 0x000fc80000000000 */
[----:B------:R-:W-:Y:S01]  /*f7b0*/  @!P6 FMUL R64, R64, 0.5 ;  /* 0x3f0000004040e820 */ /* 0x000fe20000400000 */
[----:B------:R3:W4:Y:S01]  /*f7c0*/  MUFU.EX2 R138, R57 ;  /* 0x00000039008a7308 */ /* 0x0007220000000800 */
[----:B--2---:R-:W-:Y:S01]  /*f7d0*/  @!P3 FMUL R135, R135, R135 ;  /* 0x000000878787b220 */ /* 0x004fe20000400000 */
[----:B------:R-:W-:-:S05]  /*f7e0*/  FSETP.GEU.AND P3, PT, R69, -126, PT ;  /* 0xc2fc00004500780b */ /* 0x000fca0003f6e000 */
[----:B------:R-:W-:Y:S01]  /*f7f0*/  @!P5 FMUL R44, R44, 0.5 ;  /* 0x3f0000002c2cd820 */ /* 0x000fe20000400000 */
        /* <DEDUP_REMOVED lines=9> */
[----:B------:R-:W-:Y:S01]  /*f890*/  FSETP.GEU.AND P4, PT, R68, -126, PT ;  /* 0xc2fc00004400780b */ /* 0x000fe20003f8e000 */
[----:B------:R-:W-:Y:S01]  /*f8a0*/  FADD R144, R144, R141 ;  /* 0x0000008d90907221 */ /* 0x000fe20000000000 */
[----:B------:R-:W-:-:S03]  /*f8b0*/  FADD R141, R17, R94 ;  /* 0x0000005e118d7221 */ /* 0x000fc60000000000 */
[----:B------:R-:W-:Y:S01]  /*f8c0*/  @!P2 FMUL R37, R37, 0.5 ;  /* 0x3f0000002525a820 */ /* 0x000fe20000400000 */
[----:B------:R3:W4:Y:S01]  /*f8d0*/  MUFU.EX2 R73, R69 ;  /* 0x0000004500497308 */ /* 0x0007220000000800 */
[----:B--2---:R-:W-:Y:S01]  /*f8e0*/  @!P6 FMUL R64, R64, R64 ;  /* 0x000000404040e220 */ /* 0x004fe20000400000 */
[----:B------:R-:W-:Y:S01]  /*f8f0*/  FSETP.GEU.AND P6, PT, R151, -126, PT ;  /* 0xc2fc00009700780b */ /* 0x000fe20003fce000 */
[----:B------:R-:W-:-:S04]  /*f900*/  FADD R141, R141, R148 ;  /* 0x000000948d8d7221 */ /* 0x000fc80000000000 */
[----:B------:R-:W-:Y:S01]  /*f910*/  @!P4 FMUL R68, R68, 0.5 ;  /* 0x3f0000004444c820 */ /* 0x000fe20000400000 */
[----:B------:R-:W2:Y:S01]  /*f920*/  MUFU.EX2 R37, R37 ;  /* 0x0000002500257308 */ /* 0x000ea20000000800 */
[----:B-1----:R-:W-:Y:S01]  /*f930*/  @!P5 FMUL R44, R44, R44 ;  /* 0x0000002c2c2cd220 */ /* 0x002fe20000400000 */
[----:B------:R-:W-:Y:S01]  /*f940*/  FSETP.GEU.AND P5, PT, R81, -126, PT ;  /* 0xc2fc00005100780b */ /* 0x000fe20003fae000 */
[--C-:B---3--:R-:W-:Y:S01]  /*f950*/  FFMA R69, R128, UR33, -R71.reuse ;  /* 0x0000002180457c23 */ /* 0x108fe20008000847 */
[----:B------:R-:W-:-:S03]  /*f960*/  FFMA R128, R117, UR33, -R71 ;  /* 0x0000002175807c23 */ /* 0x000fc60008000847 */
[----:B------:R-:W-:Y:S01]  /*f970*/  @!P6 FMUL R151, R151, 0.5 ;  /* 0x3f0000009797e820 */ /* 0x000fe20000400000 */
[----:B------:R1:W3:Y:S01]  /*f980*/  MUFU.EX2 R60, R68 ;  /* 0x00000044003c7308 */ /* 0x0002e20000000800 */
[----:B----4-:R-:W-:Y:S01]  /*f990*/  @!P3 FMUL R73, R73, R73 ;  /* 0x000000494949b220 */ /* 0x010fe20000400000 */
[----:B------:R-:W-:-:S05]  /*f9a0*/  FSETP.GEU.AND P3, PT, R36, -126, PT ;  /* 0xc2fc00002400780b */ /* 0x000fca0003f6e000 */
[----:B------:R-:W-:Y:S01]  /*f9b0*/  @!P5 FMUL R81, R81, 0.5 ;  /* 0x3f0000005151d820 */ /* 0x000fe20000400000 */
[----:B------:R-:W4:Y:S01]  /*f9c0*/  MUFU.EX2 R151, R151 ;  /* 0x0000009700977308 */ /* 0x000f220000000800 */
[----:B--2---:R-:W-:Y:S01]  /*f9d0*/  @!P2 FMUL R37, R37, R37 ;  /* 0x000000252525a220 */ /* 0x004fe20000400000 */
[----:B------:R-:W-:Y:S01]  /*f9e0*/  FSETP.GEU.AND P2, PT, R85, -126, PT ;  /* 0xc2fc00005500780b */ /* 0x000fe20003f4e000 */
[----:B-1----:R-:W-:Y:S01]  /*f9f0*/  FADD R68, -R13, R8 ;  /* 0x000000080d447221 */ /* 0x002fe20000000100 */
[----:B------:R-:W-:-:S03]  /*fa00*/  FFMA R8, R202, UR33, -R71 ;  /* 0x00000021ca087c23 */ /* 0x000fc60008000847 */
[----:B------:R-:W-:Y:S01]  /*fa10*/  @!P3 FMUL R36, R36, 0.5 ;  /* 0x3f0000002424b820 */ /* 0x000fe20000400000 */
[----:B------:R-:W1:Y:S01]  /*fa20*/  MUFU.EX2 R81, R81 ;  /* 0x0000005100517308 */ /* 0x000e620000000800 */
[----:B---3--:R-:W-:Y:S01]  /*fa30*/  @!P4 FMUL R60, R60, R60 ;  /* 0x0000003c3c3cc220 */ /* 0x008fe20000400000 */
[----:B------:R-:W-:-:S05]  /*fa40*/  FSETP.GEU.AND P4, PT, R72, -126, PT ;  /* 0xc2fc00004800780b */ /* 0x000fca0003f8e000 */
[----:B------:R-:W-:Y:S01]  /*fa50*/  @!P2 FMUL R85, R85, 0.5 ;  /* 0x3f0000005555a820 */ /* 0x000fe20000400000 */
[----:B------:R-:W2:Y:S01]  /*fa60*/  MUFU.EX2 R36, R36 ;  /* 0x0000002400247308 */ /* 0x000ea20000000800 */
[----:B----4-:R-:W-:Y:S01]  /*fa70*/  @!P6 FMUL R151, R151, R151 ;  /* 0x000000979797e220 */ /* 0x010fe20000400000 */
        /* <DEDUP_REMOVED lines=44> */
[----:B------:R1:W4:Y:S01]  /*fd40*/  MUFU.EX2 R93, R10 ;  /* 0x0000000a005d7308 */ /* 0x0003220000000800 */
[----:B--2---:R-:W-:Y:S01]  /*fd50*/  @!P5 FMUL R96, R96, R96 ;  /* 0x000000606060d220 */ /* 0x004fe20000400000 */
[----:B------:R-:W-:-:S05]  /*fd60*/  FSETP.GEU.AND P5, PT, R52, -126, PT ;  /* 0xc2fc00003400780b */ /* 0x000fca0003fae000 */
[----:B------:R-:W-:Y:S01]  /*fd70*/  @!P6 FMUL R48, R48, 0.5 ;  /* 0x3f0000003030e820 */ /* 0x000fe20000400000 */
[----:B------:R-:W2:Y:S01]  /*fd80*/  MUFU.EX2 R92, R92 ;  /* 0x0000005c005c7308 */ /* 0x000ea20000000800 */
[--C-:B-1----:R-:W-:Y:S01]  /*fd90*/  FFMA R10, R124, UR33, -R71.reuse ;  /* 0x000000217c0a7c23 */ /* 0x102fe20008000847 */
[----:B---3--:R-:W-:Y:S01]  /*fda0*/  @!P3 FMUL R49, R49, R49 ;  /* 0x000000313131b220 */ /* 0x008fe20000400000 */
[----:B------:R-:W-:Y:S01]  /*fdb0*/  FSETP.GEU.AND P3, PT, R104, -126, PT ;  /* 0xc2fc00006800780b */ /* 0x000fe20003f6e000 */
[----:B------:R-:W-:Y:S01]  /*fdc0*/  FFMA R124, R133, UR33, -R71 ;  /* 0x00000021857c7c23 */ /* 0x000fe20008000847 */
[----:B------:R-:W-:Y:S01]  /*fdd0*/  FADD R71, R201, R54 ;  /* 0x00000036c9477221 */ /* 0x000fe20000000000 */
[----:B------:R-:W-:Y:S01]  /*fde0*/  FADD R133, R27, R106 ;  /* 0x0000006a1b857221 */ /* 0x000fe20000000000 */
[----:B------:R-:W-:Y:S01]  /*fdf0*/  @!P5 FMUL R52, R52, 0.5 ;  /* 0x3f0000003434d820 */ /* 0x000fe20000400000 */
[----:B------:R-:W1:Y:S01]  /*fe00*/  MUFU.EX2 R48, R48 ;  /* 0x0000003000307308 */ /* 0x000e620000000800 */
[----:B----4-:R-:W-:Y:S01]  /*fe10*/  @!P2 FMUL R93, R93, R93 ;  /* 0x0000005d5d5da220 */ /* 0x010fe20000400000 */
[----:B------:R-:W-:Y:S01]  /*fe20*/  FSETP.GEU.AND P2, PT, R56, -126, PT ;  /* 0xc2fc00003800780b */ /* 0x000fe20003f4e000 */
[----:B------:R-:W-:Y:S01]  /*fe30*/  FADD R71, R71, R100 ;  /* 0x0000006447477221 */ /* 0x000fe20000000000 */
[----:B------:R-:W-:Y:S01]  /*fe40*/  FADD R100, R149, R59 ;  /* 0x0000003b95647221 */ /* 0x000fe20000000000 */
[----:B------:R-:W-:Y:S01]  /*fe50*/  FADD R214, R78, R49 ;  /* 0x000000314ed67221 */ /* 0x000fe20000000000 */
[----:B------:R-:W-:Y:S01]  /*fe60*/  F2FP.BF16.F32.PACK_AB R27, R27, R38 ;  /* 0x000000261b1b723e */ /* 0x000fe200000010ff */
[----:B------:R-:W-:Y:S01]  /*fe70*/  FADD R71, R71, R88 ;  /* 0x0000005847477221 */ /* 0x000fe20000000000 */
[----:B------:R-:W3:Y:S01]  /*fe80*/  MUFU.EX2 R52, R52 ;  /* 0x0000003400347308 */ /* 0x000ee20000000800 */
[----:B--2---:R-:W-:Y:S01]  /*fe90*/  @!P4 FMUL R92, R92, R92 ;  /* 0x0000005c5c5cc220 */ /* 0x004fe20000400000 */
[----:B------:R-:W-:Y:S01]  /*fea0*/  FSETP.GEU.AND P4, PT, R53, -126, PT ;  /* 0xc2fc00003500780b */ /* 0x000fe20003f8e000 */
[----:B------:R-:W-:Y:S01]  /*feb0*/  @!P3 FMUL R104, R104, 0.5 ;  /* 0x3f0000006868b820 */ /* 0x000fe20000400000 */
[----:B------:R-:W-:Y:S01]  /*fec0*/  FADD R100, R100, R89 ;  /* 0x0000005964647221 */ /* 0x000fe20000000000 */
[----:B------:R-:W-:Y:S01]  /*fed0*/  FADD R89, R15, R82 ;  /* 0x000000520f597221 */ /* 0x000fe20000000000 */
[----:B------:R-:W-:Y:S01]  /*fee0*/  F2FP.BF16.F32.PACK_AB R88, R130, R91 ;  /* 0x0000005b8258723e */ /* 0x000fe200000010ff */
[----:B------:R-:W-:Y:S01]  /*fef0*/  @!P2 FMUL R56, R56, 0.5 ;  /* 0x3f0000003838a820 */ /* 0x000fe20000400000 */
[----:B------:R-:W-:Y:S01]  /*ff00*/  F2FP.BF16.F32.PACK_AB R38, R85, R40 ;  /* 0x000000285526723e */ /* 0x000fe200000010ff */
[----:B-1----:R-:W-:Y:S01]  /*ff10*/  @!P6 FMUL R48, R48, R48 ;  /* 0x000000303030e220 */ /* 0x002fe20000400000 */
[----:B------:R-:W-:Y:S01]  /*ff20*/  FSETP.GEU.AND P6, PT, R97, -126, PT ;  /* 0xc2fc00006100780b */ /* 0x000fe20003fce000 */
[----:B------:R-:W1:Y:S01]  /*ff30*/  MUFU.EX2 R104, R104 ;  /* 0x0000006800687308 */ /* 0x000e620000000800 */
[----:B------:R-:W-:Y:S01]  /*ff40*/  FADD R89, R89, R140 ;  /* 0x0000008c59597221 */ /* 0x000fe20000000000 */
[----:B------:R-:W-:Y:S01]  /*ff50*/  FADD R140, R19, R110 ;  /* 0x0000006e138c7221 */ /* 0x000fe20000000000 */
[----:B------:R-:W-:Y:S01]  /*ff60*/  FADD R148, R91, R48 ;  /* 0x000000305b947221 */ /* 0x000fe20000000000 */
[----:B------:R-:W-:Y:S01]  /*ff70*/  @!P4 FMUL R53, R53, 0.5 ;  /* 0x3f0000003535c820 */ /* 0x000fe20000400000 */
[----:B------:R-:W-:Y:S01]  /*ff80*/  F2FP.BF16.F32.PACK_AB R91, R15, R42 ;  /* 0x0000002a0f5b723e */ /* 0x000fe200000010ff */
[----:B---3--:R-:W-:Y:S01]  /*ff90*/  @!P5 FMUL R52, R52, R52 ;  /* 0x000000343434d220 */ /* 0x008fe20000400000 */
[----:B------:R-:W-:Y:S01]  /*ffa0*/  FSETP.GEU.AND P5, PT, R10, -126, PT ;  /* 0xc2fc00000a00780b */ /* 0x000fe20003fae000 */
[----:B------:R-:W2:Y:S01]  /*ffb0*/  MUFU.EX2 R56, R56 ;  /* 0x0000003800387308 */ /* 0x000ea20000000800 */
[----:B------:R-:W-:-:S02]  /*ffc0*/  F2FP.BF16.F32.PACK_AB R78, R79, R78 ;  /* 0x0000004e4f4e723e */ /* 0x000fc400000010ff */
[----:B------:R-:W-:Y:S01]  /*ffd0*/  F2FP.BF16.F32.PACK_AB R48, R93, R48 ;  /* 0x000000305d30723e */ /* 0x000fe200000010ff */
[----:B------:R-:W-:-:S04]  /*ffe0*/  @!P6 FMUL R97, R97, 0.5 ;  /* 0x3f0000006161e820 */ /* 0x000fc80000400000 */
[----:B------:R-:W3:Y:S01]  /*fff0*/  MUFU.EX2 R53, R53 ;  /* 0x0000003500357308 */ /* 0x000ee20000000800 */
[----:B-1----:R-:W-:Y:S01]  /*10000*/  @!P3 FMUL R104, R104, R104 ;  /* 0x000000686868b220 */ /* 0x002fe20000400000 */
[----:B------:R-:W-:Y:S02]  /*10010*/  FSETP.GEU.AND P3, PT, R109, -126, PT ;  /* 0xc2fc00006d00780b */ /* 0x000fe40003f6e000 */
[----:B------:R-:W-:-:S04]  /*10020*/  @!P5 FMUL R10, R10, 0.5 ;  /* 0x3f0000000a0ad820 */ /* 0x000fc80000400000 */
[----:B------:R-:W1:Y:S01]  /*10030*/  MUFU.EX2 R97, R97 ;  /* 0x0000006100617308 */ /* 0x000e620000000800 */
[----:B--2---:R-:W-:Y:S01]  /*10040*/  @!P2 FMUL R56, R56, R56 ;  /* 0x000000383838a220 */ /* 0x004fe20000400000 */
[----:B------:R-:W-:-:S03]  /*10050*/  FSETP.GEU.AND P2, PT, R69, -126, PT ;  /* 0xc2fc00004500780b */ /* 0x000fc60003f4e000 */
[----:B------:R-:W-:Y:S02]  /*10060*/  FADD R202, R139, R56 ;  /* 0x000000388bca7221 */ /* 0x000fe40000000000 */
        /* <DEDUP_REMOVED lines=9> */
[----:B------:R1:W4:Y:S01]  /*10100*/  MUFU.EX2 R117, R69 ;  /* 0x0000004500757308 */ /* 0x0003220000000800 */
[----:B--2---:R-:W-:Y:S01]  /*10110*/  @!P5 FMUL R10, R10, R10 ;  /* 0x0000000a0a0ad220 */ /* 0x004fe20000400000 */
[----:B------:R-:W-:-:S03]  /*10120*/  FSETP.GEU.AND P5, PT, R129, -126, PT ;  /* 0xc2fc00008100780b */ /* 0x000fc60003fae000 */
[----:B------:R-:W-:Y:S02]  /*10130*/  FADD R211, R135, R10 ;  /* 0x0000000a87d37221 */ /* 0x000fe40000000000 */
[----:B------:R-:W-:Y:S01]  /*10140*/  @!P6 FMUL R125, R125, 0.5 ;  /* 0x3f0000007d7de820 */ /* 0x000fe20000400000 */
[----:B------:R-:W2:Y:S01]  /*10150*/  MUFU.EX2 R57, R57 ;  /* 0x0000003900397308 */ /* 0x000ea20000000800 */
[----:B-1----:R-:W-:Y:S01]  /*10160*/  FADD R69, R9, R55 ;  /* 0x0000003709457221 */ /* 0x002fe20000000000 */
[----:B---3--:R-:W-:-:S03]  /*10170*/  @!P3 FMUL R109, R109, R109 ;  /* 0x0000006d6d6db220 */ /* 0x008fc60000400000 */
        /* <DEDUP_REMOVED lines=14> */
[----:B------:R-:W-:Y:S01]  /*10260*/  FADD R77, R77, R132 ;  /* 0x000000844d4d7221 */ /* 0x000fe20000000000 */
[----:B------:R-:W-:Y:S01]  /*10270*/  FADD R132, R203, R58 ;  /* 0x0000003acb847221 */ /* 0x000fe20000000000 */
[----:B------:R-:W-:Y:S01]  /*10280*/  FADD R207, R138, R57 ;  /* 0x000000398acf7221 */ /* 0x000fe20000000000 */
[----:B------:R-:W-:Y:S01]  /*10290*/  F2FP.BF16.F32.PACK_AB R76, R33, R32 ;  /* 0x00000020214c723e */ /* 0x000fe200000010ff */
        /* <DEDUP_REMOVED lines=10> */
[----:B---3--:R-:W-:Y:S01]  /*10340*/  @!P5 FMUL R129, R129, R129 ;  /* 0x000000818181d220 */ /* 0x008fe20000400000 */
        /* <DEDUP_REMOVED lines=11> */
[----:B------:R3:W4:Y:S01]  /*10400*/  MUFU.EX2 R125, R136 ;  /* 0x00000088007d7308 */ /* 0x0007220000000800 */
[----:B-1----:R-:W-:Y:S01]  /*10410*/  @!P2 FMUL R116, R116, R116 ;  /* 0x000000747474a220 */ /* 0x002fe20000400000 */
[----:B------:R-:W-:Y:S01]  /*10420*/  FSETP.GEU.AND P2, PT, R108, -126, PT ;  /* 0xc2fc00006c00780b */ /* 0x000fe20003f4e000 */
[----:B------:R-:W-:Y:S01]  /*10430*/  @!P5 FMUL R121, R121, 0.5 ;  /* 0x3f0000007979d820 */ /* 0x000fe20000400000 */
[----:B------:R-:W-:Y:S01]  /*10440*/  FADD R132, R132, R89 ;  /* 0x0000005984847221 */ /* 0x000fe20000000000 */
[----:B------:R-:W-:Y:S01]  /*10450*/  FADD R140, R133, R140 ;  /* 0x0000008c858c7221 */ /* 0x000fe20000000000 */
[----:B------:R-:W-:-:S02]  /*10460*/  F2FP.BF16.F32.PACK_AB R31, R31, R34 ;  /* 0x000000221f1f723e */ /* 0x000fc400000010ff */
[----:B------:R-:W-:Y:S01]  /*10470*/  F2FP.BF16.F32.PACK_AB R34, R72, R37 ;  /* 0x000000254822723e */ /* 0x000fe200000010ff */
[----:B--2---:R-:W-:Y:S01]  /*10480*/  @!P4 FMUL R120, R120, R120 ;  /* 0x000000787878c220 */ /* 0x004fe20000400000 */
[----:B------:R-:W-:Y:S01]  /*10490*/  FSETP.GEU.AND P4, PT, R112, -126, PT ;  /* 0xc2fc00007000780b */ /* 0x000fe20003f8e000 */
[----:B---3--:R-:W-:Y:S01]  /*104a0*/  FADD R136, R30, R111 ;  /* 0x0000006f1e887221 */ /* 0x008fe20000000000 */
        /* <DEDUP_REMOVED lines=8> */
[----:B------:R-:W-:Y:S01]  /*10530*/  F2FP.BF16.F32.PACK_AB R100, R134, R103 ;  /* 0x000000678664723e */ /* 0x000fe200000010ff */
        /* <DEDUP_REMOVED lines=24> */
[----:B------:R-:W-:Y:S01]  /*106c0*/  FADD R202, R151, R116 ;  /* 0x0000007497ca7221 */ /* 0x000fe20000000000 */
[----:B---3--:R-:W-:Y:S01]  /*106d0*/  @!P4 FMUL R112, R112, R112 ;  /* 0x000000707070c220 */ /* 0x008fe20000400000 */
[----:B------:R-:W-:Y:S01]  /*106e0*/  FSETP.GEU.AND P4, PT, R128, -126, PT ;  /* 0xc2fc00008000780b */ /* 0x000fe20003f8e000 */
[----:B------:R-:W-:Y:S01]  /*106f0*/  @!P5 FMUL R124, R124, 0.5 ;  /* 0x3f0000007c7cd820 */ /* 0x000fe20000400000 */
        /* <DEDUP_REMOVED lines=13> */
[----:B------:R-:W-:Y:S01]  /*107d0*/  FMUL R210, R68, UR33 ;  /* 0x0000002144d27c20 */ /* 0x000fe20008400000 */
[----:B------:R-:W-:Y:S01]  /*107e0*/  FADD R212, R36, R113 ;  /* 0x0000007124d47221 */ /* 0x000fe20000000000 */
[----:B------:R-:W-:Y:S01]  /*107f0*/  FADD R208, R32, R45 ;  /* 0x0000002d20d07221 */ /* 0x000fe20000000000 */
[----:B------:R-:W-:Y:S01]  /*10800*/  FADD R144, R77, R144 ;  /* 0x000000904d907221 */ /* 0x000fe20000000000 */
[----:B------:R-:W2:Y:S01]  /*10810*/  MUFU.EX2 R128, R128 ;  /* 0x0000008000807308 */ /* 0x000ea20000000800 */
[----:B------:R-:W-:Y:S01]  /*10820*/  FSETP.GEU.AND P3, PT, R210, -126, PT ;  /* 0xc2fc0000d200780b */ /* 0x000fe20003f6e000 */
        /* <DEDUP_REMOVED lines=8> */
[----:B------:R-:W-:Y:S01]  /*108b0*/  FSETP.GEU.AND P2, PT, R70, -126, PT ;  /* 0xc2fc00004600780b */ /* 0x000fe20003f4e000 */
[----:B------:R-:W-:Y:S01]  /*108c0*/  FADD R68, R212, R217 ;  /* 0x000000d9d4447221 */ /* 0x000fe20000000000 */
[----:B------:R-:W-:Y:S01]  /*108d0*/  FADD R215, R215, R216 ;  /* 0x000000d8d7d77221 */ /* 0x000fe20000000000 */
[----:B------:R-:W-:Y:S01]  /*108e0*/  FADD R212, R214, R219 ;  /* 0x000000dbd6d47221 */ /* 0x000fe20000000000 */
[----:B------:R-:W-:Y:S01]  /*108f0*/  @!P3 FMUL R210, R210, 0.5 ;  /* 0x3f000000d2d2b820 */ /* 0x000fe20000400000 */
[----:B------:R-:W-:Y:S01]  /*10900*/  FADD R216, R102, R109 ;  /* 0x0000006d66d87221 */ /* 0x000fe20000000000 */
[----:B------:R-:W1:Y:S01]  /*10910*/  MUFU.EX2 R7, R7 ;  /* 0x0000000700077308 */ /* 0x000e620000000800 */
[----:B--2---:R-:W-:Y:S01]  /*10920*/  @!P4 FMUL R128, R128, R128 ;  /* 0x000000808080c220 */ /* 0x004fe20000400000 */
[----:B------:R-:W-:Y:S01]  /*10930*/  FADD R214, R79, R96 ;  /* 0x000000604fd67221 */ /* 0x000fe20000000000 */
[----:B------:R-:W-:Y:S01]  /*10940*/  FADD R218, R85, R8 ;  /* 0x0000000855da7221 */ /* 0x000fe20000000000 */
[----:B------:R-:W-:Y:S01]  /*10950*/  FADD R145, R145, R148 ;  /* 0x0000009491917221 */ /* 0x000fe20000000000 */
[----:B------:R-:W-:Y:S01]  /*10960*/  FADD R217, R147, R128 ;  /* 0x0000008093d97221 */ /* 0x000fe20000000000 */
[----:B------:R-:W-:Y:S01]  /*10970*/  FADD R150, R150, R207 ;  /* 0x000000cf96967221 */ /* 0x000fe20000000000 */
[----:B------:R-:W-:Y:S01]  /*10980*/  @!P2 FMUL R70, R70, 0.5 ;  /* 0x3f0000004646a820 */ /* 0x000fe20000400000 */
[----:B------:R-:W2:Y:S01]  /*10990*/  MUFU.EX2 R210, R210 ;  /* 0x000000d200d27308 */ /* 0x000ea20000000800 */
[----:B---3--:R-:W-:Y:S01]  /*109a0*/  @!P5 FMUL R124, R124, R124 ;  /* 0x0000007c7c7cd220 */ /* 0x008fe20000400000 */
[----:B------:R-:W-:Y:S01]  /*109b0*/  FADD R217, R217, R218 ;  /* 0x000000dad9d97221 */ /* 0x000fe20000000000 */
[----:B------:R-:W-:Y:S01]  /*109c0*/  FADD R202, R202, R209 ;  /* 0x000000d1caca7221 */ /* 0x000fe20000000000 */
[----:B------:R-:W-:Y:S01]  /*109d0*/  FADD R206, R206, R211 ;  /* 0x000000d3cece7221 */ /* 0x000fe20000000000 */
[----:B------:R-:W-:Y:S01]  /*109e0*/  FADD R219, R73, R124 ;  /* 0x0000007c49db7221 */ /* 0x000fe20000000000 */
[----:B------:R-:W-:Y:S01]  /*109f0*/  FADD R208, R208, R213 ;  /* 0x000000d5d0d07221 */ /* 0x000fe20000000000 */
[----:B------:R-:W-:Y:S01]  /*10a00*/  FADD R215, R68, R215 ;  /* 0x000000d744d77221 */ /* 0x000fe20000000000 */
[----:B------:R3:W4:Y:S01]  /*10a10*/  MUFU.EX2 R89, R70 ;  /* 0x0000004600597308 */ /* 0x0007220000000800 */
[----:B-1----:R-:W-:Y:S01]  /*10a20*/  @!P6 FMUL R7, R7, R7 ;  /* 0x000000070707e220 */ /* 0x002fe20000400000 */
        /* <DEDUP_REMOVED lines=10> */
[----:B--2---:R-:W-:Y:S01]  /*10ad0*/  @!P3 FMUL R210, R210, R210 ;  /* 0x000000d2d2d2b220 */ /* 0x004fe20000400000 */
[----:B------:R-:W-:Y:S01]  /*10ae0*/  FADD R221, R212, R221 ;  /* 0x000000ddd4dd7221 */ /* 0x000fe20000000000 */
[----:B------:R-:W-:Y:S01]  /*10af0*/  FADD R150, R150, R217 ;  /* 0x000000d996967221 */ /* 0x000fe20000000000 */
[----:B---3--:R-:W-:Y:S01]  /*10b00*/  F2FP.BF16.F32.PACK_AB R70, R29, R28 ;  /* 0x0000001c1d46723e */ /* 0x008fe200000010ff */
[----:B------:R-:W-:Y:S01]  /*10b10*/  FFMA R3, R210, R3, R69 ;  /* 0x00000003d2037223 */ /* 0x000fe20000000045 */
[----:B------:R-:W-:Y:S01]  /*10b20*/  FADD R202, R202, R221 ;  /* 0x000000ddcaca7221 */ /* 0x000fe20000000000 */
[----:B------:R-:W-:Y:S01]  /*10b30*/  F2FP.BF16.F32.PACK_AB R69, R201, R9 ;  /* 0x00000009c945723e */ /* 0x000fe200000010ff */
[----:B----4-:R-:W-:Y:S01]  /*10b40*/  @!P2 FMUL R89, R89, R89 ;  /* 0x000000595959a220 */ /* 0x010fe20000400000 */
[----:B------:R-:W-:Y:S01]  /*10b50*/  SHF.L.U32 R9, R2, 0x1f, RZ ;  /* 0x0000001f02097819 */ /* 0x000fe200000006ff */
[----:B------:R-:W-:Y:S01]  /*10b60*/  FADD R145, R145, R202 ;  /* 0x000000ca91917221 */ /* 0x000fe20000000000 */
[----:B------:R-:W-:Y:S01]  /*10b70*/  F2FP.BF16.F32.PACK_AB R101, R16, R39 ;  /* 0x000000271065723e */ /* 0x000fe200000010ff */
[-C--:B------:R-:W-:Y:S01]  /*10b80*/  FMUL R152, R152, R89.reuse ;  /* 0x0000005998987220 */ /* 0x080fe20000400000 */
[-C--:B------:R-:W-:Y:S01]  /*10b90*/  FMUL R153, R153, R89.reuse ;  /* 0x0000005999997220 */ /* 0x080fe20000400000 */
[----:B------:R-:W-:Y:S01]  /*10ba0*/  FADD R150, R145, R150 ;  /* 0x0000009691967221 */ /* 0x000fe20000000000 */
[-C--:B------:R-:W-:Y:S01]  /*10bb0*/  FMUL R156, R156, R89.reuse ;  /* 0x000000599c9c7220 */ /* 0x080fe20000400000 */
[-C--:B------:R-:W-:Y:S01]  /*10bc0*/  FMUL R157, R157, R89.reuse ;  /* 0x000000599d9d7220 */ /* 0x080fe20000400000 */
[-C--:B------:R-:W-:Y:S01]  /*10bd0*/  FMUL R160, R160, R89.reuse ;  /* 0x00000059a0a07220 */ /* 0x080fe20000400000 */
[----:B------:R-:W-:Y:S01]  /*10be0*/  FFMA R4, R89, R4, R150 ;  /* 0x0000000459047223 */ /* 0x000fe20000000096 */
        /* <DEDUP_REMOVED lines=22> */
[----:B------:R-:W-:Y:S01]  /*10d50*/  FMUL R154, R154, R210 ;  /* 0x000000d29a9a7220 */ /* 0x000fe20000400000 */
[----:B------:R-:W-:Y:S01]  /*10d60*/  F2FP.BF16.F32.PACK_AB R68, R25, R24 ;  /* 0x000000181944723e */ /* 0x000fe200000010ff */
[-C--:B------:R-:W-:Y:S01]  /*10d70*/  FMUL R155, R155, R210.reuse ;  /* 0x000000d29b9b7220 */ /* 0x080fe20000400000 */
[----:B------:R-:W-:Y:S01]  /*10d80*/  F2FP.BF16.F32.PACK_AB R89, R14, R43 ;  /* 0x0000002b0e59723e */ /* 0x000fe200000010ff */
[----:B------:R-:W-:Y:S01]  /*10d90*/  FMUL R158, R158, R210 ;  /* 0x000000d29e9e7220 */ /* 0x000fe20000400000 */
[----:B------:R-:W-:Y:S01]  /*10da0*/  F2FP.BF16.F32.PACK_AB R29, R19, R30 ;  /* 0x0000001e131d723e */ /* 0x000fe200000010ff */
[-C--:B------:R-:W-:Y:S01]  /*10db0*/  FMUL R159, R159, R210.reuse ;  /* 0x000000d29f9f7220 */ /* 0x080fe20000400000 */
[----:B------:R-:W-:Y:S01]  /*10dc0*/  F2FP.BF16.F32.PACK_AB R37, R46, R47 ;  /* 0x0000002f2e25723e */ /* 0x000fe200000010ff */
[-C--:B------:R-:W-:Y:S01]  /*10dd0*/  FMUL R162, R162, R210.reuse ;  /* 0x000000d2a2a27220 */ /* 0x080fe20000400000 */
[----:B------:R-:W-:Y:S01]  /*10de0*/  F2FP.BF16.F32.PACK_AB R39, R50, R51 ;  /* 0x000000333227723e */ /* 0x000fe200000010ff */
[-C--:B------:R-:W-:Y:S01]  /*10df0*/  FMUL R163, R163, R210.reuse ;  /* 0x000000d2a3a37220 */ /* 0x080fe20000400000 */
[----:B------:R-:W-:Y:S01]  /*10e00*/  F2FP.BF16.F32.PACK_AB R41, R54, R55 ;  /* 0x000000373629723e */ /* 0x000fe200000010ff */
[-C--:B------:R-:W-:Y:S01]  /*10e10*/  FMUL R166, R166, R210.reuse ;  /* 0x000000d2a6a67220 */ /* 0x080fe20000400000 */
        /* <DEDUP_REMOVED lines=57> */
[----:B------:R-:W-:Y:S01]  /*111b0*/  F2FP.BF16.F32.PACK_AB R110, R8, R7 ;  /* 0x00000007086e723e */ /* 0x000fe200000010ff */
[----:B-12---:R-:W-:Y:S06]  /*111c0*/  @!P0 BRA `(.L_x_39) ;  /* 0x0000000000048947 */ /* 0x006fec0003800000 */
[----:B------:R-:W-:Y:S01]  /*111d0*/  BPT.TRAP 0x1 ;  /* 0x000000040000795c */ /* 0x000fe20000300000 */
.L_x_39:
[----:B------:R-:W-:Y:S05]  /*111e0*/  @P2 BRA `(.L_x_40) ;  /* 0x0000000000082947 */ /* 0x000fea0003800000 */
[----:B------:R-:W1:Y:S02]  /*111f0*/  SYNCS.PHASECHK.TRANS64.TRYWAIT P2, [UR10+0x42000], R9 ;  /* 0x04200009ff0075a7 */ /* 0x000e64000804014a */
[----:B-1----:R-:W-:Y:S05]  /*11200*/  @!P2 BRA `(.L_x_41) ;  /* 0x0000003400c4a947 */ /* 0x002fea0003800000 */
.L_x_40:
        /* <DEDUP_REMOVED lines=83> */
.L_x_42:
[----:B------:R-:W-:-:S04]  /*11740*/  ULEA UR10, UR4, UR36, 0x3 ;  /* 0x00000024040a7291 */ /* 0x000fc8000f8e183f */
[----:B------:R-:W-:-:S04]  /*11750*/  UIADD3 UR10, UR10, 0x42028, URZ ;  /* 0x000420280a0a7890 */ /* 0x000fc8000fffe03f */
[----:B------:R-:W-:-:S09]  /*11760*/  UPRMT UR10, URZ, 0x654, UR10 ;  /* 0x000006543f0a7896 */ /* 0x000fd2000800000a */
[----:B------:R-:W-:Y:S01]  /*11770*/  SYNCS.ARRIVE.TRANS64.RED.A1T0 RZ, [UR10], RZ ;  /* 0x000000ffffff79a7 */ /* 0x000fe2000810040a */
[----:B------:R-:W-:Y:S05]  /*11780*/  @P1 BRA `(.L_x_43) ;  /* 0x0000000000041947 */ /* 0x000fea0003800000 */
[----:B------:R-:W-:Y:S01]  /*11790*/  BPT.TRAP 0x1 ;  /* 0x000000040000795c */ /* 0x000fe20000300000 */
.L_x_43:
[----:B------:R-:W-:-:S04]  /*117a0*/  UIADD3 UR4, UR4, 0x1, URZ ;  /* 0x0000000104047890 */ /* 0x000fc8000fffe03f */
[----:B------:R-:W-:-:S04]  /*117b0*/  UISETP.NE.AND UP0, UPT, UR4, 0x5, UPT ;  /* 0x000000050400788c */ /* 0x000fc8000bf05270 */
[----:B------:R-:W-:Y:S01]  /*117c0*/  USEL UR10, UR4, URZ, UP0 ;  /* 0x0000003f040a7287 */ /* 0x000fe20008000000 */
[----:B------:R-:W-:Y:S11]  /*117d0*/  @!P0 BRA `(.L_x_44) ;  /* 0x0000000000048947 */ /* 0x000ff60003800000 */
[----:B------:R-:W-:Y:S01]  /*117e0*/  BPT.TRAP 0x1 ;  /* 0x000000040000795c */ /* 0x000fe20000300000 */
.L_x_44:
[----:B------:R-:W-:-:S04]  /*117f0*/  ULEA UR4, UR10, UR36, 0x3 ;  /* 0x000000240a047291 */ /* 0x000fc8000f8e183f */
[----:B------:R-:W-:-:S04]  /*11800*/  UIADD3 UR4, UR4, 0x42028, URZ ;  /* 0x0004202804047890 */ /* 0x000fc8000fffe03f */
[----:B------:R-:W-:-:S09]  /*11810*/  UPRMT UR4, URZ, 0x654, UR4 ;  /* 0x000006543f047896 */ /* 0x000fd20008000004 */
[----:B------:R-:W-:Y:S01]  /*11820*/  SYNCS.ARRIVE.TRANS64.RED.A1T0 RZ, [UR4], RZ ;  /* 0x000000ffffff79a7 */ /* 0x000fe20008100404 */
[----:B------:R-:W-:Y:S05]  /*11830*/  @P1 BRA `(.L_x_45) ;  /* 0x0000000000041947 */ /* 0x000fea0003800000 */
[----:B------:R-:W-:Y:S01]  /*11840*/  BPT.TRAP 0x1 ;  /* 0x000000040000795c */ /* 0x000fe20000300000 */
.L_x_45:
[----:B------:R-:W-:Y:S01]  /*11850*/  UIADD3 UR7, UR7, 0x1, URZ ;  /* 0x0000000107077890 */ /* 0x000fe2000fffe03f */
[C---:B------:R-:W-:Y:S01]  /*11860*/  ISETP.GT.AND P2, PT, R6.reuse, 0x1, PT ;  /* 0x000000010600780c */ /* 0x040fe20003f44270 */
[----:B------:R-:W-:Y:S01]  /*11870*/  UIADD3 UR4, UR10, 0x1, URZ ;  /* 0x000000010a047890 */ /* 0x000fe2000fffe03f */
[----:B------:R-:W-:Y:S01]  /*11880*/  IADD3 R6, R6, -0x1, RZ ;  /* 0xffffffff06067810 */ /* 0x000fe20007ffe0ff */
[----:B------:R-:W-:Y:S01]  /*11890*/  UISETP.NE.AND UP1, UPT, UR7, 0x5, UPT ;  /* 0x000000050700788c */ /* 0x000fe2000bf25270 */
[----:B------:R-:W-:Y:S01]  /*118a0*/  IADD3 R0, R0, 0x100, RZ ;  /* 0x0000010000007810 */ /* 0x000fe20007ffe0ff */
[----:B------:R-:W-:Y:S01]  /*118b0*/  UISETP.NE.AND UP0, UPT, UR4, 0x5, UPT ;  /* 0x000000050400788c */ /* 0x000fe2000bf05270 */
[----:B------:R-:W-:Y:S01]  /*118c0*/  MOV R7, R5 ;  /* 0x0000000500077202 */ /* 0x000fe20000000f00 */
[----:B------:R-:W-:Y:S01]  /*118d0*/  USEL UR10, URZ, 0x1, UP1 ;  /* 0x000000013f0a7887 */ /* 0x000fe20008800000 */
[----:B-1----:R-:W-:Y:S01]  /*118e0*/  MOV R8, R105 ;  /* 0x0000006900087202 */ /* 0x002fe20000000f00 */
[----:B------:R-:W-:-:S02]  /*118f0*/  USEL UR4, UR4, URZ, UP0 ;  /* 0x0000003f04047287 */ /* 0x000fc40008000000 */
[----:B------:R-:W-:Y:S02]  /*11900*/  USEL UR7, UR7, URZ, UP1 ;  /* 0x0000003f07077287 */ /* 0x000fe40008800000 */
[----:B------:R-:W-:Y:S01]  /*11910*/  LOP3.LUT R2, R2, UR10, RZ, 0x3c, !PT ;  /* 0x0000000a02027c12 */ /* 0x000fe2000f8e3cff */
[----:B------:R-:W-:Y:S09]  /*11920*/  @P2 BRA `(.L_x_46) ;  /* 0xffffffa4000c2947 */ /* 0x000ff2000383ffff */
.L_x_35:
[----:B------:R-:W2:Y:S01]  /*11930*/  SHFL.BFLY PT, R7, R4, 0x1, 0x1f ;  /* 0x0c201f0004077f89 */ /* 0x000ea200000e0000 */
[----:B------:R-:W-:Y:S01]  /*11940*/  BSSY B0, `(.L_x_47) ;  /* 0x0000024000007945 */ /* 0x000fe20003800000 */
[----:B------:R-:W-:Y:S02]  /*11950*/  MOV R9, 0x7f800000 ;  /* 0x7f80000000097802 */ /* 0x000fe40000000f00 */
[----:B------:R-:W3:Y:S01]  /*11960*/  SHFL.BFLY PT, R0, R3, 0x1, 0x1f ;  /* 0x0c201f0003007f89 */ /* 0x000ee200000e0000 */
[----:B------:R-:W-:Y:S02]  /*11970*/  MOV R8, 0x3f800000 ;  /* 0x3f80000000087802 */ /* 0x000fe40000000f00 */
[----:B-1----:R-:W-:Y:S01]  /*11980*/  MOV R11, 0x7f800000 ;  /* 0x7f800000000b7802 */ /* 0x002fe20000000f00 */
[----:B--2---:R-:W-:Y:S01]  /*11990*/  FADD R7, R7, R4 ;  /* 0x0000000407077221 */ /* 0x004fe20000000000 */
[----:B---3--:R-:W-:-:S04]  /*119a0*/  FADD R15, R0, R3 ;  /* 0x00000003000f7221 */ /* 0x008fc80000000000 */
[----:B------:R-:W1:Y:S01]  /*119b0*/  SHFL.BFLY PT, R2, R7, 0x2, 0x1f ;  /* 0x0c401f0007027f89 */ /* 0x000e6200000e0000 */
[----:B------:R-:W-:-:S03]  /*119c0*/  IMAD.MOV.U32 R0, RZ, RZ, 0x3f800000 ;  /* 0x3f800000ff007424 */ /* 0x000fc600078e00ff */
[----:B------:R-:W2:Y:S01]  /*119d0*/  SHFL.BFLY PT, R16, R15, 0x2, 0x1f ;  /* 0x0c401f000f107f89 */ /* 0x000ea200000e0000 */
[C---:B-1----:R-:W-:Y:S01]  /*119e0*/  FSETP.NE.AND P0, PT, R7.reuse, -R2, PT ;  /* 0x800000020700720b */ /* 0x042fe20003f05000 */
[----:B------:R-:W-:Y:S01]  /*119f0*/  FADD R2, R7, R2 ;  /* 0x0000000207027221 */ /* 0x000fe20000000000 */
[----:B--2---:R-:W-:-:S11]  /*11a00*/  FADD R6, R15, R16 ;  /* 0x000000100f067221 */ /* 0x004fd60000000000 */
[----:B------:R-:W-:Y:S05]  /*11a10*/  @!P0 BRA `(.L_x_48) ;  /* 0x0000000000588947 */ /* 0x000fea0003800000 */
[----:B------:R-:W-:Y:S01]  /*11a20*/  MOV R4, R2 ;  /* 0x0000000200047202 */ /* 0x000fe20000000f00 */
[----:B------:R-:W-:Y:S03]  /*11a30*/  BSSY B1, `(.L_x_49) ;  /* 0x000000d000017945 */ /* 0x000fe60003800000 */
[----:B------:R-:W-:-:S04]  /*11a40*/  IADD3 R0, R4, 0x1800000, RZ ;  /* 0x0180000004007810 */ /* 0x000fc80007ffe0ff */
[----:B------:R-:W-:-:S04]  /*11a50*/  LOP3.LUT R0, R0, 0x7f800000, RZ, 0xc0, !PT ;  /* 0x7f80000000007812 */ /* 0x000fc800078ec0ff */
[----:B------:R-:W-:-:S13]  /*11a60*/  ISETP.GT.U32.AND P0, PT, R0, 0x1ffffff, PT ;  /* 0x01ffffff0000780c */ /* 0x000fda0003f04070 */
[----:B------:R-:W-:Y:S05]  /*11a70*/  @P0 BRA `(.L_x_50) ;  /* 0x0000000000100947 */ /* 0x000fea0003800000 */
[----:B------:R-:W-:Y:S02]  /*11a80*/  MOV R2, R4 ;  /* 0x0000000400027202 */ /* 0x000fe40000000f00 */
[----:B------:R-:W-:-:S07]  /*11a90*/  MOV R14, 0x11ab0 ;  /* 0x00011ab0000e7802 */ /* 0x000fce0000000f00 */
[----:B------:R-:W-:Y:S05]  /*11aa0*/  CALL.REL.NOINC `($__internal_0_$__cuda_sm20_rcp_rn_f32_slowpath) ;  /* 0x0000003000447944 */ /* 0x000fea0003c00000 */
[----:B------:R-:W-:Y:S05]  /*11ab0*/  BRA `(.L_x_51) ;  /* 0x0000000000107947 */ /* 0x000fea0003800000 */
.L_x_50:
[----:B------:R-:W1:Y:S02]  /*11ac0*/  MUFU.RCP R3, R4 ;  /* 0x0000000400037308 */ /* 0x000e640000001000 */
[----:B-1----:R-:W-:-:S04]  /*11ad0*/  FFMA R0, R4, R3, -1 ;  /* 0xbf80000004007423 */ /* 0x002fc80000000003 */
[----:B------:R-:W-:-:S04]  /*11ae0*/  FADD.FTZ R0, -R0, -RZ ;  /* 0x800000ff00007221 */ /* 0x000fc80000010100 */
[----:B------:R-:W-:-:S07]  /*11af0*/  FFMA R0, R3, R0, R3 ;  /* 0x0000000003007223 */ /* 0x000fce0000000003 */
.L_x_51:
[----:B------:R-:W-:Y:S05]  /*11b00*/  BSYNC B1 ;  /* 0x0000000000017941 */ /* 0x000fea0003800000 */
.L_x_49:
[----:B------:R-:W-:Y:S01]  /*11b10*/  FSETP.GEU.AND P0, PT, |R4|, 1.175494350822287508e-38, PT ;  /* 0x008000000400780b */ /* 0x000fe20003f0e200 */
[----:B------:R-:W-:-:S12]  /*11b20*/  ULDC UR4, c[0x0][0x600] ;  /* 0x0001800000047ab9 */ /* 0x000fd80000000800 */
[----:B------:R-:W-:-:S04]  /*11b30*/  @!P0 FMUL R4, R4, 16777216 ;  /* 0x4b80000004048820 */ /* 0x000fc80000400000 */
[----:B------:R-:W1:Y:S02]  /*11b40*/  MUFU.LG2 R2, R4 ;  /* 0x0000000400027308 */ /* 0x000e640000000c00 */
[----:B-1----:R-:W-:-:S04]  /*11b50*/  @!P0 FADD R2, R2, -24 ;  /* 0xc1c0000002028421 */ /* 0x002fc80000000000 */
[----:B------:R-:W-:-:S04]  /*11b60*/  FMUL R2, R2, 0.69314718246459960938 ;  /* 0x3f31721802027820 */ /* 0x000fc80000400000 */
[----:B------:R-:W-:-:S07]  /*11b70*/  FFMA R11, R5, UR4, R2 ;  /* 0x00000004050b7c23 */ /* 0x000fce0008000002 */
.L_x_48:
[----:B------:R-:W-:Y:S05]  /*11b80*/  BSYNC B0 ;  /* 0x0000000000007941 */ /* 0x000fea0003800000 */
.L_x_47:
[----:B------:R-:W-:Y:S01]  /*11b90*/  FSETP.NE.AND P0, PT, R15, -R16, PT ;  /* 0x800000100f00720b */ /* 0x000fe20003f05000 */
[----:B------:R-:W-:Y:S01]  /*11ba0*/  ULDC UR4, c[0x0][0x608] ;  /* 0x0001820000047ab9 */ /* 0x000fe20000000800 */
[----:B------:R-:W-:Y:S01]  /*11bb0*/  BSSY B0, `(.L_x_52) ;  /* 0x0000031000007945 */ /* 0x000fe20003800000 */
[----:B------:R-:W-:-:S04]  /*11bc0*/  FMUL R0, R0, UR4 ;  /* 0x0000000400007c20 */ /* 0x000fc80008400000 */
        /* <DEDUP_REMOVED lines=24> */
[----:B------:R-:W-:Y:S06]  /*11d50*/  @!P0 BRA `(.L_x_53) ;  /* 0x0000000000588947 */ /* 0x000fec0003800000 */
[----:B------:R-:W-:Y:S01]  /*11d60*/  IADD3 R0, R6, 0x1800000, RZ ;  /* 0x0180000006007810 */ /* 0x000fe20007ffe0ff */
[----:B------:R-:W-:Y:S03]  /*11d70*/  BSSY B1, `(.L_x_54) ;  /* 0x000000d000017945 */ /* 0x000fe60003800000 */
[----:B------:R-:W-:-:S04]  /*11d80*/  LOP3.LUT R0, R0, 0x7f800000, RZ, 0xc0, !PT ;  /* 0x7f80000000007812 */ /* 0x000fc800078ec0ff */
[----:B------:R-:W-:-:S13]  /*11d90*/  ISETP.GT.U32.AND P0, PT, R0, 0x1ffffff, PT ;  /* 0x01ffffff0000780c */ /* 0x000fda0003f04070 */
[----:B------:R-:W-:Y:S05]  /*11da0*/  @P0 BRA `(.L_x_55) ;  /* 0x0000000000140947 */ /* 0x000fea0003800000 */
[----:B------:R-:W-:Y:S02]  /*11db0*/  MOV R2, R6 ;  /* 0x0000000600027202 */ /* 0x000fe40000000f00 */
[----:B------:R-:W-:-:S07]  /*11dc0*/  MOV R14, 0x11de0 ;  /* 0x00011de0000e7802 */ /* 0x000fce0000000f00 */
[----:B------:R-:W-:Y:S05]  /*11dd0*/  CALL.REL.NOINC `($__internal_0_$__cuda_sm20_rcp_rn_f32_slowpath) ;  /* 0x0000002c00787944 */ /* 0x000fea0003c00000 */
[----:B------:R-:W-:Y:S01]  /*11de0*/  MOV R8, R0 ;  /* 0x0000000000087202 */ /* 0x000fe20000000f00 */
[----:B------:R-:W-:Y:S06]  /*11df0*/  BRA `(.L_x_56) ;  /* 0x0000000000107947 */ /* 0x000fec0003800000 */
.L_x_55:
[----:B------:R-:W1:Y:S02]  /*11e00*/  MUFU.RCP R3, R6 ;  /* 0x0000000600037308 */ /* 0x000e640000001000 */
[----:B-1----:R-:W-:-:S04]  /*11e10*/  FFMA R0, R6, R3, -1 ;  /* 0xbf80000006007423 */ /* 0x002fc80000000003 */
[----:B------:R-:W-:-:S04]  /*11e20*/  FADD.FTZ R0, -R0, -RZ ;  /* 0x800000ff00007221 */ /* 0x000fc80000010100 */
[----:B------:R-:W-:-:S07]  /*11e30*/  FFMA R8, R3, R0, R3 ;  /* 0x0000000003087223 */ /* 0x000fce0000000003 */
.L_x_56:
[----:B------:R-:W-:Y:S05]  /*11e40*/  BSYNC B1 ;  /* 0x0000000000017941 */ /* 0x000fea0003800000 */
.L_x_54:
[----:B------:R-:W-:Y:S01]  /*11e50*/  FSETP.GEU.AND P0, PT, |R6|, 1.175494350822287508e-38, PT ;  /* 0x008000000600780b */ /* 0x000fe20003f0e200 */
[----:B------:R-:W-:-:S12]  /*11e60*/  ULDC UR4, c[0x0][0x600] ;  /* 0x0001800000047ab9 */ /* 0x000fd80000000800 */
[----:B------:R-:W-:-:S04]  /*11e70*/  @!P0 FMUL R6, R6, 16777216 ;  /* 0x4b80000006068820 */ /* 0x000fc80000400000 */
[----:B------:R-:W1:Y:S02]  /*11e80*/  MUFU.LG2 R0, R6 ;  /* 0x0000000600007308 */ /* 0x000e640000000c00 */
[----:B-1----:R-:W-:-:S04]  /*11e90*/  @!P0 FADD R0, R0, -24 ;  /* 0xc1c0000000008421 */ /* 0x002fc80000000000 */
[----:B------:R-:W-:-:S04]  /*11ea0*/  FMUL R0, R0, 0.69314718246459960938 ;  /* 0x3f31721800007820 */ /* 0x000fc80000400000 */
[----:B------:R-:W-:-:S07]  /*11eb0*/  FFMA R9, R105, UR4, R0 ;  /* 0x0000000469097c23 */ /* 0x000fce0008000000 */
.L_x_53:
[----:B------:R-:W-:Y:S05]  /*11ec0*/  BSYNC B0 ;  /* 0x0000000000007941 */ /* 0x000fea0003800000 */
.L_x_52:
[----:B------:R-:W-:Y:S01]  /*11ed0*/  UISETP.NE.AND UP0, UPT, UR37, 0x1, UPT ;  /* 0x000000012500788c */ /* 0x000fe2000bf05270 */
[----:B------:R-:W1:Y:S01]  /*11ee0*/  S2R R2, SR_TID.X ;  /* 0x0000000000027919 */ /* 0x000e620000002100 */
[----:B------:R-:W-:Y:S02]  /*11ef0*/  ULDC.64 UR8, c[0x0][0x208] ;  /* 0x0000820000087ab9 */ /* 0x000fe40000000a00 */
[----:B------:R-:W-:-:S06]  /*11f00*/  USEL UR4, URZ, 0x1, UP0 ;  /* 0x000000013f047887 */ /* 0x000fcc0008000000 */
[----:B------:R-:W-:Y:S01]  /*11f10*/  IMAD.U32 R0, RZ, RZ, UR4 ;  /* 0x00000004ff007e24 */ /* 0x000fe2000f8e00ff */
[----:B------:R-:W-:Y:S02]  /*11f20*/  ULDC UR4, c[0x0][0x608] ;  /* 0x0001820000047ab9 */ /* 0x000fe40000000800 */
[----:B------:R-:W-:Y:S02]  /*11f30*/  FMUL R8, R8, UR4 ;  /* 0x0000000408087c20 */ /* 0x000fe40008400000 */
[----:B------:R-:W-:-:S04]  /*11f40*/  SHF.L.U32 R0, R0, 0x1f, RZ ;  /* 0x0000001f00007819 */ /* 0x000fc800000006ff */
[----:B------:R-:W2:Y:S01]  /*11f50*/  SYNCS.PHASECHK.TRANS64.TRYWAIT P0, [UR32+0x8], R0 ;  /* 0x00000800ff0075a7 */ /* 0x000ea20008000160 */
[C---:B-1----:R-:W-:Y:S02]  /*11f60*/  LOP3.LUT P1, RZ, R2.reuse, 0x3, RZ, 0xc0, !PT ;  /* 0x0000000302ff7812 */ /* 0x042fe4000782c0ff */
[----:B------:R-:W-:Y:S01]  /*11f70*/  LOP3.LUT R16, R2, 0x7f, RZ, 0xc0, !PT ;  /* 0x0000007f02107812 */ /* 0x000fe200078ec0ff */
[----:B--2---:R-:W-:Y:S10]  /*11f80*/  @!P0 BRA `(.L_x_57) ;  /* 0x00000028007c8947 */ /* 0x004ff40003800000 */
.L_x_109:
[----:B------:R-:W-:Y:S01]  /*11f90*/  USHF.L.U32 UR42, UR42, 0x6, URZ ;  /* 0x000000062a2a7899 */ /* 0x000fe2000800063f */
[----:B------:R-:W-:Y:S01]  /*11fa0*/  BSSY B0, `(.L_x_58) ;  /* 0x0000018000007945 */ /* 0x000fe20003800000 */
[----:B------:R-:W-:-:S03]  /*11fb0*/  SHF.R.U32.HI R17, RZ, 0x5, R16 ;  /* 0x00000005ff117819 */ /* 0x000fc60000011610 */
[----:B------:R-:W-:Y:S07]  /*11fc0*/  @P1 BRA `(.L_x_59) ;  /* 0x0000000000541947 */ /* 0x000fee0003800000 */
[----:B------:R-:W2:Y:S01]  /*11fd0*/  S2UR UR4, SR_CTAID.Y ;  /* 0x00000000000479c3 */ /* 0x000ea20000002600 */
[----:B-1----:R-:W-:Y:S01]  /*11fe0*/  SHF.R.U32.HI R0, RZ, 0x2, R2 ;  /* 0x00000002ff007819 */ /* 0x002fe20000011602 */
[----:B------:R-:W-:Y:S01]  /*11ff0*/  ULDC.64 UR6, c[0x0][0x688] ;  /* 0x0001a20000067ab9 */ /* 0x000fe20000000a00 */
[----:B------:R-:W-:Y:S02]  /*12000*/  SHF.L.U32 R3, R17, 0x4, RZ ;  /* 0x0000000411037819 */ /* 0x000fe400000006ff */
[----:B------:R-:W-:-:S03]  /*12010*/  LOP3.LUT R0, R0, 0x7, RZ, 0xc0, !PT ;  /* 0x0000000700007812 */ /* 0x000fc600078ec0ff */
[----:B------:R-:W1:Y:S01]  /*12020*/  S2UR UR5, SR_CTAID.Z ;  /* 0x00000000000579c3 */ /* 0x000e620000002700 */
[----:B------:R-:W-:-:S04]  /*12030*/  LOP3.LUT R0, R3, 0xfffffff0, R0, 0xe2, !PT ;  /* 0xfffffff003007812 */ /* 0x000fc800078ee200 */
[----:B------:R-:W-:-:S04]  /*12040*/  IADD3 R3, R0, UR42, RZ ;  /* 0x0000002a00037c10 */ /* 0x000fc8000fffe0ff */
[----:B------:R-:W-:Y:S01]  /*12050*/  IADD3 R2, R3, 0x8, RZ ;  /* 0x0000000803027810 */ /* 0x000fe20007ffe0ff */
[----:B--2---:R-:W-:-:S04]  /*12060*/  UIMAD UR4, UR4, UR6, UR42 ;  /* 0x00000006040472a4 */ /* 0x004fc8000f8e022a */
[----:B-1----:R-:W-:-:S03]  /*12070*/  UIMAD UR4, UR5, UR7, UR4 ;  /* 0x00000007050472a4 */ /* 0x002fc6000f8e0204 */
[----:B------:R-:W-:Y:S02]  /*12080*/  ULDC UR5, c[0x0][0x288] ;  /* 0x0000a20000057ab9 */ /* 0x000fe40000000800 */
[----:B------:R-:W-:Y:S02]  /*12090*/  ISETP.GE.U32.AND P0, PT, R3, UR5, PT ;  /* 0x0000000503007c0c */ /* 0x000fe4000bf06070 */
[----:B------:R-:W-:Y:S02]  /*120a0*/  IADD3 R0, P2, R0, UR4, RZ ;  /* 0x0000000400007c10 */ /* 0x000fe4000ff5e0ff */
[----:B------:R-:W-:Y:S01]  /*120b0*/  ISETP.GE.U32.AND P1, PT, R2, UR5, PT ;  /* 0x0000000502007c0c */ /* 0x000fe2000bf26070 */
[----:B------:R-:W-:Y:S01]  /*120c0*/  ULDC.64 UR4, c[0x0][0x680] ;  /* 0x0001a00000047ab9 */ /* 0x000fe20000000a00 */
[----:B------:R-:W-:Y:S02]  /*120d0*/  IADD3.X R3, RZ, RZ, RZ, P2, !PT ;  /* 0x000000ffff037210 */ /* 0x000fe400017fe4ff */
[----:B------:R-:W-:-:S04]  /*120e0*/  LEA R2, P2, R0, UR4, 0x2 ;  /* 0x0000000400027c11 */ /* 0x000fc8000f8410ff */
[----:B------:R-:W-:-:S05]  /*120f0*/  LEA.HI.X R3, R0, UR5, R3, 0x2, P2 ;  /* 0x0000000500037c11 */ /* 0x000fca00090f1403 */
[----:B------:R2:W-:Y:S04]  /*12100*/  @!P0 STG.E desc[UR8][R2.64], R11 ;  /* 0x0000000b02008986 */ /* 0x0005e8000c101908 */
[----:B------:R2:W-:Y:S02]  /*12110*/  @!P1 STG.E desc[UR8][R2.64+0x20], R9 ;  /* 0x0000200902009986 */ /* 0x0005e4000c101908 */
.L_x_59:
[----:B------:R-:W-:Y:S05]  /*12120*/  BSYNC B0 ;  /* 0x0000000000007941 */ /* 0x000fea0003800000 */
.L_x_58:
[----:B------:R-:W-:Y:S01]  /*12130*/  ULDC.64 UR4, c[0x0][0x730] ;  /* 0x0001cc0000047ab9 */ /* 0x000fe20000000a00 */
[-C--:B------:R-:W-:Y:S01]  /*12140*/  FMUL R154, R154, R8.reuse ;  /* 0x000000089a9a7220 */ /* 0x080fe20000400000 */
[----:B------:R-:W-:Y:S01]  /*12150*/  ISETP.NE.U32.AND P0, PT, RZ, UR4, PT ;  /* 0x00000004ff007c0c */ /* 0x000fe2000bf05070 */
[-C--:B------:R-:W-:Y:S01]  /*12160*/  FMUL R44, R155, R8.reuse ;  /* 0x000000089b2c7220 */ /* 0x080fe20000400000 */
[-C--:B------:R-:W-:Y:S01]  /*12170*/  FMUL R158, R158, R8.reuse ;  /* 0x000000089e9e7220 */ /* 0x080fe20000400000 */
[-C--:B------:R-:W-:Y:S01]  /*12180*/  FMUL R48, R159, R8.reuse ;  /* 0x000000089f307220 */ /* 0x080fe20000400000 */
[----:B------:R-:W-:Y:S01]  /*12190*/  ISETP.NE.AND.EX P0, PT, RZ, UR5, PT, P0 ;  /* 0x00000005ff007c0c */ /* 0x000fe2000bf05300 */
        /* <DEDUP_REMOVED lines=20> */
[----:B------:R-:W-:Y:S06]  /*122e0*/  @P0 BRA `(.L_x_60) ;  /* 0x0000000000200947 */ /* 0x000fec0003800000 */
[----:B------:R-:W-:Y:S02]  /*122f0*/  ULDC.64 UR4, c[0x0][0x728] ;  /* 0x0001ca0000047ab9 */ /* 0x000fe40000000a00 */
[----:B------:R-:W-:-:S04]  /*12300*/  ISETP.NE.U32.AND P0, PT, RZ, UR4, PT ;  /* 0x00000004ff007c0c */ /* 0x000fc8000bf05070 */
[----:B------:R-:W-:-:S13]  /*12310*/  ISETP.NE.AND.EX P0, PT, RZ, UR5, PT, P0 ;  /* 0x00000005ff007c0c */ /* 0x000fda000bf05300 */
[----:B------:R-:W-:Y:S05]  /*12320*/  @!P0 BRA `(.L_x_61) ;  /* 0x00000000000c8947 */ /* 0x000fea0003800000 */
[----:B-12---:R-:W1:Y:S02]  /*12330*/  LDC.64 R2, c[0x0][0x728] ;  /* 0x0001ca00ff027b82 */ /* 0x006e640000000a00 */
[----:B-1----:R4:W5:Y:S01]  /*12340*/  LDG.E R2, desc[UR8][R2.64] ;  /* 0x0000000802027981 */ /* 0x002962000c1e1900 */
[----:B------:R-:W-:Y:S05]  /*12350*/  BRA `(.L_x_60) ;  /* 0x0000000000047947 */ /* 0x000fea0003800000 */
.L_x_61:
[----:B--2---:R-:W3:Y:S02]  /*12360*/  LDC R2, c[0x0][0x720] ;  /* 0x0001c800ff027b82 */ /* 0x004ee40000000800 */
.L_x_60:
[----:B-1----:R-:W-:Y:S02]  /*12370*/  MOV R0, RZ ;  /* 0x000000ff00007202 */ /* 0x002fe40000000f00 */
[----:B---3-5:R-:W-:Y:S02]  /*12380*/  MOV R53, R2 ;  /* 0x0000000200357202 */ /* 0x028fe40000000f00 */
[----:B------:R-:W-:-:S13]  /*12390*/  LOP3.LUT P0, RZ, R0, 0x1bf, RZ, 0xc0, !PT ;  /* 0x000001bf00ff7812 */ /* 0x000fda000780c0ff */
[----:B------:R-:W-:Y:S05]  /*123a0*/  @!P0 BRA `(.L_x_62) ;  /* 0x0000000000408947 */ /* 0x000fea0003800000 */
[----:B------:R-:W-:Y:S01]  /*123b0*/  MOV R0, 0x0 ;  /* 0x0000000000007802 */ /* 0x000fe20000000f00 */
[----:B------:R-:W-:Y:S01]  /*123c0*/  ULDC.64 UR4, c[0x4][0x70] ;  /* 0x01001c0000047ab9 */ /* 0x000fe20000000a00 */
[----:B------:R-:W-:Y:S01]  /*123d0*/  ULDC.64 UR6, c[0x4][0x8] ;  /* 0x0100020000067ab9 */ /* 0x000fe20000000a00 */
[----:B------:R-:W-:Y:S01]  /*123e0*/  MOV R4, UR4 ;  /* 0x0000000400047c02 */ /* 0x000fe20008000f00 */
[----:B--2-4-:R1:W2:Y:S01]  /*123f0*/  LDC.64 R2, c[0x4][R0] ;  /* 0x0100000000027b82 */ /* 0x0142a20000000a00 */
[----:B------:R-:W-:Y:S01]  /*12400*/  MOV R5, UR5 ;  /* 0x0000000500057c02 */ /* 0x000fe20008000f00 */
[----:B------:R-:W-:Y:S01]  /*12410*/  ULDC.64 UR4, c[0x4][0x78] ;  /* 0x01001e0000047ab9 */ /* 0x000fe20000000a00 */
[----:B------:R-:W-:Y:S01]  /*12420*/  MOV R10, UR6 ;  /* 0x00000006000a7c02 */ /* 0x000fe20008000f00 */
[----:B------:R-:W-:Y:S01]  /*12430*/  IMAD.U32 R6, RZ, RZ, UR4 ;  /* 0x00000004ff067e24 */ /* 0x000fe2000f8e00ff */
[----:B------:R-:W-:Y:S02]  /*12440*/  MOV R7, UR5 ;  /* 0x0000000500077c02 */ /* 0x000fe40008000f00 */
[----:B------:R-:W-:-:S02]  /*12450*/  MOV R11, UR7 ;  /* 0x00000007000b7c02 */ /* 0x000fc40008000f00 */
[----:B------:R-:W-:Y:S02]  /*12460*/  MOV R8, 0x70 ;  /* 0x0000007000087802 */ /* 0x000fe40000000f00 */
[----:B------:R-:W-:Y:S02]  /*12470*/  MOV R12, 0x1 ;  /* 0x00000001000c7802 */ /* 0x000fe40000000f00 */
[----:B-1----:R-:W-:-:S07]  /*12480*/  MOV R13, RZ ;  /* 0x000000ff000d7202 */ /* 0x002fce0000000f00 */
[----:B------:R-:W-:-:S07]  /*12490*/  LEPC R20, `(.L_x_62) ;  /* 0x000000001014794e */ /* 0x000fce0000000000 */
[----:B--2---:R-:W-:Y:S05]  /*124a0*/  CALL.ABS.NOINC R2 ;  /* 0x0000000002007343 */ /* 0x004fea0003c00000 */
.L_x_62:
[----:B------:R-:W-:Y:S01]  /*124b0*/  MOV R18, UR36 ;  /* 0x0000002400127c02 */ /* 0x000fe20008000f00 */
[----:B--2-4-:R-:W-:-:S04]  /*124c0*/  IMAD.U32 R3, RZ, RZ, UR37 ;  /* 0x00000025ff037e24 */ /* 0x014fc8000f8e00ff */
[----:B------:R-:W-:-:S05]  /*124d0*/  IMAD R18, R3, 0x2200, R18 ;  /* 0x0000220003127824 */ /* 0x000fca00078e0212 */
[----:B------:R-:W-:-:S04]  /*124e0*/  IADD3 R19, R18, -0x2200, RZ ;  /* 0xffffde0012137810 */ /* 0x000fc80007ffe0ff */
[----:B------:R-:W-:-:S13]  /*124f0*/  LOP3.LUT P0, RZ, R19, 0x1b0, RZ, 0xc0, !PT ;  /* 0x000001b013ff7812 */ /* 0x000fda000780c0ff */
[----:B------:R-:W-:Y:S05]  /*12500*/  @!P0 BRA `(.L_x_63) ;  /* 0x0000000000408947 */ /* 0x000fea0003800000 */
[----:B------:R-:W-:Y:S01]  /*12510*/  MOV R0, 0x0 ;  /* 0x0000000000007802 */ /* 0x000fe20000000f00 */
[----:B------:R-:W-:Y:S01]  /*12520*/  ULDC.64 UR4, c[0x4][0x70] ;  /* 0x01001c0000047ab9 */ /* 0x000fe20000000a00 */
[----:B------:R-:W-:Y:S01]  /*12530*/  ULDC.64 UR6, c[0x4][0x78] ;  /* 0x01001e0000067ab9 */ /* 0x000fe20000000a00 */
[----:B------:R-:W-:Y:S01]  /*12540*/  MOV R4, UR4 ;  /* 0x0000000400047c02 */ /* 0x000fe20008000f00 */
[----:B------:R1:W2:Y:S01]  /*12550*/  LDC.64 R2, c[0x4][R0] ;  /* 0x0100000000027b82 */ /* 0x0002a20000000a00 */
[----:B------:R-:W-:Y:S01]  /*12560*/  MOV R5, UR5 ;  /* 0x0000000500057c02 */ /* 0x000fe20008000f00 */
[----:B------:R-:W-:Y:S01]  /*12570*/  ULDC.64 UR4, c[0x4][0x10] ;  /* 0x0100040000047ab9 */ /* 0x000fe20000000a00 */
[----:B------:R-:W-:Y:S01]  /*12580*/  MOV R6, UR6 ;  /* 0x0000000600067c02 */ /* 0x000fe20008000f00 */
[----:B------:R-:W-:Y:S01]  /*12590*/  IMAD.MOV.U32 R8, RZ, RZ, 0x70 ;  /* 0x00000070ff087424 */ /* 0x000fe200078e00ff */
[----:B------:R-:W-:Y:S02]  /*125a0*/  MOV R7, UR7 ;  /* 0x0000000700077c02 */ /* 0x000fe40008000f00 */
[----:B------:R-:W-:-:S02]  /*125b0*/  MOV R10, UR4 ;  /* 0x00000004000a7c02 */ /* 0x000fc40008000f00 */
[----:B------:R-:W-:Y:S02]  /*125c0*/  MOV R11, UR5 ;  /* 0x00000005000b7c02 */ /* 0x000fe40008000f00 */
[----:B------:R-:W-:Y:S02]  /*125d0*/  MOV R12, 0x1 ;  /* 0x00000001000c7802 */ /* 0x000fe40000000f00 */
[----:B-1----:R-:W-:-:S07]  /*125e0*/  MOV R13, RZ ;  /* 0x000000ff000d7202 */ /* 0x002fce0000000f00 */
[----:B------:R-:W-:-:S07]  /*125f0*/  LEPC R20, `(.L_x_63) ;  /* 0x000000001014794e */ /* 0x000fce0000000000 */
[----:B--2---:R-:W-:Y:S05]  /*12600*/  CALL.ABS.NOINC R2 ;  /* 0x0000000002007343 */ /* 0x004fea0003c00000 */
.L_x_63:
[----:B------:R-:W1:Y:S01]  /*12610*/  S2R R5, SR_TID.X ;  /* 0x0000000000057919 */ /* 0x000e620000002100 */
[----:B------:R-:W-:Y:S01]  /*12620*/  ULDC.64 UR4, c[0x0][0x730] ;  /* 0x0001cc0000047ab9 */ /* 0x000fe20000000a00 */
[----:B------:R-:W-:Y:S02]  /*12630*/  IADD3 R16, R16, 0x1f, RZ ;  /* 0x0000001f10107810 */ /* 0x000fe40007ffe0ff */
[----:B------:R-:W-:Y:S02]  /*12640*/  ISETP.NE.U32.AND P0, PT, RZ, UR4, PT ;  /* 0x00000004ff007c0c */ /* 0x000fe4000bf05070 */
[----:B------:R-:W-:Y:S02]  /*12650*/  ISETP.GT.U32.AND P1, PT, R16, 0x3e, PT ;  /* 0x0000003e1000780c */ /* 0x000fe40003f24070 */
[----:B------:R-:W-:-:S13]  /*12660*/  ISETP.NE.AND.EX P0, PT, RZ, UR5, PT, P0 ;  /* 0x00000005ff007c0c */ /* 0x000fda000bf05300 */
[----:B------:R-:W2:Y:S01]  /*12670*/  @P0 LDC R53, c[0x0][0x720] ;  /* 0x0001c800ff350b82 */ /* 0x000ea20000000800 */
[C---:B-1----:R-:W-:Y:S02]  /*12680*/  SHF.L.U32 R0, R5.reuse, 0x5, RZ ;  /* 0x0000000505007819 */ /* 0x042fe400000006ff */
[----:B------:R-:W-:Y:S02]  /*12690*/  SHF.R.U32.HI R3, RZ, 0x1, R5 ;  /* 0x00000001ff037819 */ /* 0x000fe40000011605 */
[C---:B------:R-:W-:Y:S02]  /*126a0*/  LOP3.LUT R2, R0.reuse, 0xc0, RZ, 0xc0, !PT ;  /* 0x000000c000027812 */ /* 0x040fe400078ec0ff */
[----:B------:R-:W-:Y:S02]  /*126b0*/  LOP3.LUT R4, R0, 0x20, RZ, 0xc0, !PT ;  /* 0x0000002000047812 */ /* 0x000fe400078ec0ff */
[----:B------:R-:W-:Y:S02]  /*126c0*/  LOP3.LUT R2, R2, 0x8, R3, 0xf8, !PT ;  /* 0x0000000802027812 */ /* 0x000fe400078ef803 */
[----:B------:R-:W-:-:S02]  /*126d0*/  SHF.L.U32 R3, R5, 0x2, RZ ;  /* 0x0000000205037819 */ /* 0x000fc400000006ff */
[----:B------:R-:W-:Y:S01]  /*126e0*/  LEA R4, R17, R4, 0x9 ;  /* 0x0000000411047211 */ /* 0x000fe200078e48ff */
[-C--:B--2---:R-:W-:Y:S01]  /*126f0*/  FMUL R9, R24, R53.reuse ;  /* 0x0000003518097220 */ /* 0x084fe20000400000 */
[----:B------:R-:W-:Y:S01]  /*12700*/  LOP3.LUT R3, R2, 0x18, R3, 0x78, !PT ;  /* 0x0000001802037812 */ /* 0x000fe200078e7803 */
[-C--:B------:R-:W-:Y:S01]  /*12710*/  FMUL R6, R158, R53.reuse ;  /* 0x000000359e067220 */ /* 0x080fe20000400000 */
[----:B------:R-:W-:Y:S01]  /*12720*/  LOP3.LUT R0, R0, 0x100, RZ, 0xc0, !PT ;  /* 0x0000010000007812 */ /* 0x000fe200078ec0ff */
[-C--:B------:R-:W-:Y:S01]  /*12730*/  FMUL R11, R48, R53.reuse ;  /* 0x00000035300b7220 */ /* 0x080fe20000400000 */
[----:B------:R-:W-:Y:S01]  /*12740*/  LOP3.LUT P0, RZ, R5, 0x4, RZ, 0xc0, !PT ;  /* 0x0000000405ff7812 */ /* 0x000fe2000780c0ff */
[-C--:B------:R-:W-:Y:S01]  /*12750*/  FMUL R5, R22, R53.reuse ;  /* 0x0000003516057220 */ /* 0x080fe20000400000 */
[----:B------:R-:W-:Y:S01]  /*12760*/  IADD3 R3, R3, R4, R0 ;  /* 0x0000000403037210 */ /* 0x000fe20007ffe000 */
        /* <DEDUP_REMOVED lines=13> */
[----:B------:R-:W-:Y:S01]  /*12840*/  F2FP.BF16.F32.PACK_AB R56, R5, R0 ;  /* 0x000000000538723e */ /* 0x000fe200000010ff */
[-C--:B------:R-:W-:Y:S01]  /*12850*/  FMUL R26, R34, R53.reuse ;  /* 0x00000035221a7220 */ /* 0x080fe20000400000 */
[----:B------:R-:W-:Y:S01]  /*12860*/  MOV R0, 0x10 ;  /* 0x0000001000007802 */ /* 0x000fe20000000f00 */
        /* <DEDUP_REMOVED lines=31> */
[----:B------:R-:W-:Y:S01]  /*12a60*/  FMUL R53, R198, R53 ;  /* 0x00000035c6357220 */ /* 0x000fe20000400000 */
[----:B------:R-:W-:Y:S01]  /*12a70*/  F2FP.BF16.F32.PACK_AB R9, R15, R10 ;  /* 0x0000000a0f09723e */ /* 0x000fe200000010ff */
[----:B------:R-:W-:Y:S01]  /*12a80*/  IMAD R19, R3, 0x2, R19 ;  /* 0x0000000203137824 */ /* 0x000fe200078e0213 */
[----:B------:R-:W-:-:S02]  /*12a90*/  F2FP.BF16.F32.PACK_AB R57, R7, R2 ;  /* 0x000000020739723e */ /* 0x000fc400000010ff */
[----:B------:R-:W-:Y:S02]  /*12aa0*/  F2FP.BF16.F32.PACK_AB R8, R13, R8 ;  /* 0x000000080d08723e */ /* 0x000fe400000010ff */
[----:B------:R-:W-:Y:S02]  /*12ab0*/  F2FP.BF16.F32.PACK_AB R10, R17, R12 ;  /* 0x0000000c110a723e */ /* 0x000fe400000010ff */
[----:B------:R-:W-:Y:S02]  /*12ac0*/  F2FP.BF16.F32.PACK_AB R11, R21, R14 ;  /* 0x0000000e150b723e */ /* 0x000fe400000010ff */
[----:B------:R-:W-:Y:S01]  /*12ad0*/  SEL R0, R0, 0xfffffff0, !P0 ;  /* 0xfffffff000007807 */ /* 0x000fe20004000000 */
[----:B------:R-:W-:Y:S06]  /*12ae0*/  @P1 BRA `(.L_x_64) ;  /* 0x0000000000041947 */ /* 0x000fec0003800000 */
[----:B------:R-:W-:-:S04]  /*12af0*/  DEPBAR.LE SB0, 0x1 ;  /* 0x000080400000791a */ /* 0x000fc80000000000 */
.L_x_64:
[----:B------:R-:W-:Y:S05]  /*12b00*/  WARPSYNC.ALL ;  /* 0x0000000000007948 */ /* 0x000fea0003800000 */
[----:B------:R-:W-:Y:S01]  /*12b10*/  BAR.SYNC.DEFER_BLOCKING 0x1, 0x80 ;  /* 0x0042000000007b1d */ /* 0x000fe20000010000 */
[----:B------:R-:W-:Y:S02]  /*12b20*/  LEA R3, R3, R18, 0x1 ;  /* 0x0000001203037211 */ /* 0x000fe400078e08ff */
[----:B------:R-:W-:Y:S02]  /*12b30*/  LEA R0, R0, R19, 0x1 ;  /* 0x0000001300007211 */ /* 0x000fe400078e08ff */
[----:B------:R-:W-:Y:S01]  /*12b40*/  F2FP.BF16.F32.PACK_AB R4, R16, R23 ;  /* 0x000000171004723e */ /* 0x000fe200000010ff */
[----:B------:R-:W-:Y:S01]  /*12b50*/  BSSY B0, `(.L_x_65) ;  /* 0x000001d000007945 */ /* 0x000fe20003800000 */
[----:B------:R-:W-:-:S02]  /*12b60*/  F2FP.BF16.F32.PACK_AB R5, R20, R25 ;  /* 0x000000191405723e */ /* 0x000fc400000010ff */
[----:B------:R-:W-:Y:S02]  /*12b70*/  F2FP.BF16.F32.PACK_AB R6, R22, R27 ;  /* 0x0000001b1606723e */ /* 0x000fe400000010ff */
[----:B------:R-:W-:Y:S02]  /*12b80*/  F2FP.BF16.F32.PACK_AB R7, R24, R29 ;  /* 0x0000001d1807723e */ /* 0x000fe400000010ff */
[----:B------:R-:W-:Y:S02]  /*12b90*/  F2FP.BF16.F32.PACK_AB R12, R26, R31 ;  /* 0x0000001f1a0c723e */ /* 0x000fe400000010ff */
[----:B------:R-:W-:Y:S02]  /*12ba0*/  F2FP.BF16.F32.PACK_AB R13, R28, R33 ;  /* 0x000000211c0d723e */ /* 0x000fe400000010ff */
[----:B------:R-:W-:Y:S02]  /*12bb0*/  F2FP.BF16.F32.PACK_AB R14, R30, R35 ;  /* 0x000000231e0e723e */ /* 0x000fe400000010ff */
[----:B------:R-:W-:Y:S01]  /*12bc0*/  F2FP.BF16.F32.PACK_AB R15, R32, R37 ;  /* 0x00000025200f723e */ /* 0x000fe200000010ff */
[----:B------:R1:W-:Y:S04]  /*12bd0*/  STSM.16.M88.4 [R3+-0x2200], R56 ;  /* 0xffde003803007844 */ /* 0x0003e80000000200 */
[----:B------:R1:W-:Y:S01]  /*12be0*/  STSM.16.M88.4 [R0], R8 ;  /* 0x0000000800007844 */ /* 0x0003e20000000200 */
[----:B------:R-:W-:Y:S01]  /*12bf0*/  @!PT LDS RZ, [RZ] ;  /* 0x00000000fffff984 */ /* 0x000fe20000000800 */
[----:B------:R-:W-:Y:S01]  /*12c00*/  @!PT LDS RZ, [RZ] ;  /* 0x00000000fffff984 */ /* 0x000fe20000000800 */
[----:B------:R-:W-:Y:S01]  /*12c10*/  @!PT LDS RZ, [RZ] ;  /* 0x00000000fffff984 */ /* 0x000fe20000000800 */
[----:B------:R-:W-:Y:S01]  /*12c20*/  @!PT LDS RZ, [RZ] ;  /* 0x00000000fffff984 */ /* 0x000fe20000000800 */
[----:B------:R2:W-:Y:S06]  /*12c30*/  MEMBAR.ALL.CTA ;  /* 0x0000000000007992 */ /* 0x0005ec0000008000 */
[----:B--2---:R-:W2:Y:S02]  /*12c40*/  FENCE.VIEW.ASYNC.S ;  /* 0x00000000000073c6 */ /* 0x004ea40000000000 */
[----:B--2---:R-:W-:Y:S06]  /*12c50*/  BAR.SYNC.DEFER_BLOCKING 0x1, 0x80 ;  /* 0x0042000000007b1d */ /* 0x004fec0000010000 */
[----:B------:R-:W-:Y:S05]  /*12c60*/  @P1 BRA `(.L_x_66) ;  /* 0x00000000002c1947 */ /* 0x000fea0003800000 */
[----:B------:R-:W-:Y:S01]  /*12c70*/  S2UR UR44, SR_CTAID.Z ;  /* 0x00000000002c79c3 */ /* 0x000fe20000002700 */
[----:B------:R-:W-:Y:S01]  /*12c80*/  R2UR UR40, R18 ;  /* 0x00000000122872ca */ /* 0x000fe200000e0000 */
[----:B------:R-:W-:Y:S01]  /*12c90*/  ULDC.64 UR4, c[0x0][0x198] ;  /* 0x0000660000047ab9 */ /* 0x000fe20000000a00 */
[----:B------:R-:W-:Y:S01]  /*12ca0*/  UMOV UR41, URZ ;  /* 0x0000003f00297c82 */ /* 0x000fe20008000000 */
[----:B------:R-:W-:-:S04]  /*12cb0*/  UIADD3 UR4, UP0, UR4, 0x670, URZ ;  /* 0x0000067004047890 */ /* 0x000fc8000ff1e03f */
[----:B------:R-:W2:Y:S01]  /*12cc0*/  S2UR UR43, SR_CTAID.Y ;  /* 0x00000000002b79c3 */ /* 0x000ea20000002600 */
[----:B------:R-:W-:-:S05]  /*12cd0*/  UIADD3.X UR5, URZ, UR5, URZ, UP0, !UPT ;  /* 0x000000053f057290 */ /* 0x000fca00087fe43f */
[----:B------:R-:W-:-:S09]  /*12ce0*/  UIADD3 UR40, UR40, -0x2200, URZ ;  /* 0xffffde0028287890 */ /* 0x000fd2000fffe03f */
[----:B--2---:R2:W-:Y:S01]  /*12cf0*/  UTMASTG.4D [UR40], [UR4] ;  /* 0x00000028040073b5 */ /* 0x0045e20008018000 */
[----:B------:R0:W-:Y:S01]  /*12d00*/  UTMACMDFLUSH ;  /* 0x00000000000079b7 */ /* 0x0001e20000000000 */
[----:B--2---:R-:W-:-:S04]  /*12d10*/  DEPBAR.LE SB0, 0x1 ;  /* 0x000080400000791a */ /* 0x004fc80000000000 */
.L_x_66:
[----:B------:R-:W-:Y:S05]  /*12d20*/  BSYNC B0 ;  /* 0x0000000000007941 */ /* 0x000fea0003800000 */
.L_x_65:
[----:B------:R-:W-:Y:S01]  /*12d30*/  BAR.SYNC.DEFER_BLOCKING 0x1, 0x80 ;  /* 0x0042000000007b1d */ /* 0x000fe20000010000 */
[----:B-1----:R-:W-:Y:S02]  /*12d40*/  F2FP.BF16.F32.PACK_AB R8, R34, R39 ;  /* 0x000000272208723e */ /* 0x002fe400000010ff */
[----:B------:R-:W-:Y:S02]  /*12d50*/  F2FP.BF16.F32.PACK_AB R9, R36, R41 ;  /* 0x000000292409723e */ /* 0x000fe400000010ff */
[----:B------:R-:W-:Y:S01]  /*12d60*/  F2FP.BF16.F32.PACK_AB R10, R38, R43 ;  /* 0x0000002b260a723e */ /* 0x000fe200000010ff */
[----:B------:R-:W-:Y:S01]  /*12d70*/  BSSY B0, `(.L_x_67) ;  /* 0x000001b000007945 */ /* 0x000fe20003800000 */
[----:B------:R-:W-:Y:S02]  /*12d80*/  F2FP.BF16.F32.PACK_AB R11, R40, R45 ;  /* 0x0000002d280b723e */ /* 0x000fe400000010ff */
[----:B------:R-:W-:Y:S02]  /*12d90*/  F2FP.BF16.F32.PACK_AB R20, R42, R47 ;  /* 0x0000002f2a14723e */ /* 0x000fe400000010ff */
[----:B------:R-:W-:-:S02]  /*12da0*/  F2FP.BF16.F32.PACK_AB R21, R44, R49 ;  /* 0x000000312c15723e */ /* 0x000fc400000010ff */
[----:B------:R-:W-:Y:S02]  /*12db0*/  F2FP.BF16.F32.PACK_AB R22, R46, R51 ;  /* 0x000000332e16723e */ /* 0x000fe400000010ff */
[----:B------:R-:W-:Y:S01]  /*12dc0*/  F2FP.BF16.F32.PACK_AB R23, R48, R53 ;  /* 0x000000353017723e */ /* 0x000fe200000010ff */
[----:B------:R1:W-:Y:S04]  /*12dd0*/  STSM.16.M88.4 [R19+0x1000], R4 ;  /* 0x0010000413007844 */ /* 0x0003e80000000200 */
[----:B------:R1:W-:Y:S01]  /*12de0*/  STSM.16.M88.4 [R0+0x1000], R12 ;  /* 0x0010000c00007844 */ /* 0x0003e20000000200 */
        /* <DEDUP_REMOVED lines=11> */
[----:B------:R-:W-:Y:S01]  /*12ea0*/  UMOV UR41, 0x20 ;  /* 0x0000002000297882 */ /* 0x000fe20000000000 */
[----:B------:R-:W-:-:S04]  /*12eb0*/  UIADD3 UR4, UP0, UR4, 0x670, URZ ;  /* 0x0000067004047890 */ /* 0x000fc8000ff1e03f */
[----:B------:R-:W2:Y:S01]  /*12ec0*/  S2UR UR43, SR_CTAID.Y ;  /* 0x00000000002b79c3 */ /* 0x000ea20000002600 */
[----:B------:R-:W-:-:S05]  /*12ed0*/  UIADD3.X UR5, URZ, UR5, URZ, UP0, !UPT ;  /* 0x000000053f057290 */ /* 0x000fca00087fe43f */
[----:B------:R-:W-:-:S09]  /*12ee0*/  UIADD3 UR40, UR40, -0x1200, URZ ;  /* 0xffffee0028287890 */ /* 0x000fd2000fffe03f */
[----:B--2---:R2:W-:Y:S01]  /*12ef0*/  UTMASTG.4D [UR40], [UR4] ;  /* 0x00000028040073b5 */ /* 0x0045e20008018000 */
[----:B------:R0:W-:Y:S01]  /*12f00*/  UTMACMDFLUSH ;  /* 0x00000000000079b7 */ /* 0x0001e20000000000 */
[----:B--2---:R-:W-:-:S04]  /*12f10*/  DEPBAR.LE SB0, 0x1 ;  /* 0x000080400000791a */ /* 0x004fc80000000000 */
.L_x_68:
[----:B------:R-:W-:Y:S05]  /*12f20*/  BSYNC B0 ;  /* 0x0000000000007941 */ /* 0x000fea0003800000 */
.L_x_67:
[----:B------:R-:W-:Y:S06]  /*12f30*/  BAR.SYNC.DEFER_BLOCKING 0x1, 0x80 ;  /* 0x0042000000007b1d */ /* 0x000fec0000010000 */
[----:B------:R-:W-:Y:S01]  /*12f40*/  BSSY B0, `(.L_x_69) ;  /* 0x0000016000007945 */ /* 0x000fe20003800000 */
[----:B------:R2:W-:Y:S04]  /*12f50*/  STSM.16.M88.4 [R19], R8 ;  /* 0x0000000813007844 */ /* 0x0005e80000000200 */
[----:B------:R2:W-:Y:S01]  /*12f60*/  STSM.16.M88.4 [R0], R20 ;  /* 0x0000001400007844 */ /* 0x0005e20000000200 */
[----:B------:R-:W-:Y:S01]  /*12f70*/  @!PT LDS RZ, [RZ] ;  /* 0x00000000fffff984 */ /* 0x000fe20000000800 */
[----:B------:R-:W-:Y:S01]  /*12f80*/  @!PT LDS RZ, [RZ] ;  /* 0x00000000fffff984 */ /* 0x000fe20000000800 */
[----:B------:R-:W-:Y:S01]  /*12f90*/  @!PT LDS RZ, [RZ] ;  /* 0x00000000fffff984 */ /* 0x000fe20000000800 */
[----:B------:R-:W-:Y:S01]  /*12fa0*/  @!PT LDS RZ, [RZ] ;  /* 0x00000000fffff984 */ /* 0x000fe20000000800 */
[----:B------:R3:W-:Y:S06]  /*12fb0*/  MEMBAR.ALL.CTA ;  /* 0x0000000000007992 */ /* 0x0007ec0000008000 */
[----:B---3--:R-:W3:Y:S02]  /*12fc0*/  FENCE.VIEW.ASYNC.S ;  /* 0x00000000000073c6 */ /* 0x008ee40000000000 */
[----:B---3--:R-:W-:Y:S06]  /*12fd0*/  BAR.SYNC.DEFER_BLOCKING 0x1, 0x80 ;  /* 0x0042000000007b1d */ /* 0x008fec0000010000 */
[----:B------:R-:W-:Y:S05]  /*12fe0*/  @P1 BRA `(.L_x_70) ;  /* 0x00000000002c1947 */ /* 0x000fea0003800000 */
[----:B------:R-:W-:Y:S01]  /*12ff0*/  S2UR UR12, SR_CTAID.Z ;  /* 0x00000000000c79c3 */ /* 0x000fe20000002700 */
[----:B------:R-:W-:Y:S01]  /*13000*/  R2UR UR8, R18 ;  /* 0x00000000120872ca */ /* 0x000fe200000e0000 */
[----:B------:R-:W-:Y:S01]  /*13010*/  ULDC.64 UR4, c[0x0][0x198] ;  /* 0x0000660000047ab9 */ /* 0x000fe20000000a00 */
[----:B------:R-:W-:Y:S01]  /*13020*/  UMOV UR9, 0x40 ;  /* 0x0000004000097882 */ /* 0x000fe20000000000 */
[----:B------:R-:W-:Y:S01]  /*13030*/  UIADD3 UR4, UP0, UR4, 0x670, URZ ;  /* 0x0000067004047890 */ /* 0x000fe2000ff1e03f */
[----:B------:R-:W-:-:S03]  /*13040*/  UMOV UR10, UR42 ;  /* 0x0000002a000a7c82 */ /* 0x000fc60008000000 */
[----:B------:R-:W3:Y:S01]  /*13050*/  S2UR UR11, SR_CTAID.Y ;  /* 0x00000000000b79c3 */ /* 0x000ee20000002600 */
[----:B------:R-:W-:-:S05]  /*13060*/  UIADD3.X UR5, URZ, UR5, URZ, UP0, !UPT ;  /* 0x000000053f057290 */ /* 0x000fca00087fe43f */
[----:B------:R-:W-:-:S09]  /*13070*/  UIADD3 UR8, UR8, -0x2200, URZ ;  /* 0xffffde0008087890 */ /* 0x000fd2000fffe03f */
[----:B---3--:R3:W-:Y:S02]  /*13080*/  UTMASTG.4D [UR8], [UR4] ;  /* 0x00000008040073b5 */ /* 0x0087e40008018000 */
[----:B---3--:R0:W-:Y:S02]  /*13090*/  UTMACMDFLUSH ;  /* 0x00000000000079b7 */ /* 0x0081e40000000000 */
.L_x_70:
[----:B------:R-:W-:Y:S05]  /*130a0*/  BSYNC B0 ;  /* 0x0000000000007941 */ /* 0x000fea0003800000 */
.L_x_69:
[----:B------:R-:W-:Y:S01]  /*130b0*/  UIADD3 UR37, UR37, -0x1, URZ ;  /* 0xffffffff25257890 */ /* 0x000fe2000fffe03f */
[----:B------:R-:W-:-:S04]  /*130c0*/  DEPBAR.LE SB0, 0x0 ;  /* 0x000080000000791a */ /* 0x000fc80000000000 */
[----:B------:R-:W-:-:S04]  /*130d0*/  USHF.L.U32 UR4, UR37, 0x3, URZ ;  /* 0x0000000325047899 */ /* 0x000fc8000800063f */
[----:B------:R-:W-:-:S04]  /*130e0*/  ULOP3.LUT UR4, UR4, 0x8, URZ, 0xe2, !UPT ;  /* 0x0000000804047892 */ /* 0x000fc8000f8ee23f */
[----:B------:R-:W-:-:S06]  /*130f0*/  ULOP3.LUT UR4, UR4, 0x18, URZ, 0x3c, !UPT ;  /* 0x0000001804047892 */ /* 0x000fcc000f8e3c3f */
[----:B-12---:R-:W-:-:S04]  /*13100*/  MOV R0, UR4 ;  /* 0x0000000400007c02 */ /* 0x006fc80008000f00 */
[----:B------:R-:W-:Y:S01]  /*13110*/  SYNCS.ARRIVE.TRANS64.A1T0 RZ, [R0+UR36+0x42090], RZ ;  /* 0x042090ff00ff79a7 */ /* 0x000fe20008100024 */
[----:B------:R-:W-:Y:S05]  /*13120*/  EXIT ;  /* 0x000000000000794d */ /* 0x000fea0003800000 */
.L_x_6:
[----:B------:R-:W-:-:S08]  /*13130*/  UISETP.NE.AND UP0, UPT, UR5, 0x1, UPT ;  /* 0x000000010500788c */ /* 0x000fd0000bf05270 */
[----:B------:R-:W1:-:S00]  /*13140*/  USETMAXREG.DEALLOC.CTAPOOL 0x18 ;  /* 0x00000018000079c8 */ /* 0x000e4000080e0500 */
[----:B------:R-:W-:-:S13]  /*13150*/  PLOP3.LUT P0, PT, PT, PT, UP0, 0x80, 0x0 ;  /* 0x000000000000781c */ /* 0x000fda0003f0f008 */
[----:B------:R-:W-:Y:S05]  /*13160*/  @P0 EXIT ;  /* 0x000000000000094d */ /* 0x000fea0003800000 */
[----:B------:R-:W2:Y:S01]  /*13170*/  S2UR UR11, SR_CTAID.X ;  /* 0x00000000000b79c3 */ /* 0x000ea20000002500 */
[----:B------:R-:W-:Y:S01]  /*13180*/  ELECT P3, URZ, PT ;  /* 0x00000000003f782f */ /* 0x000fe20003860000 */
[----:B------:R-:W-:Y:S01]  /*13190*/  BSSY B0, `(.L_x_71) ;  /* 0x0000035000007945 */ /* 0x000fe20003800000 */
[----:B-1----:R-:W-:Y:S02]  /*131a0*/  MOV R2, RZ ;  /* 0x000000ff00027202 */ /* 0x002fe40000000f00 */
[----:B------:R-:W-:Y:S02]  /*131b0*/  MOV R8, RZ ;  /* 0x000000ff00087202 */ /* 0x000fe40000000f00 */
[----:B------:R-:W-:Y:S01]  /*131c0*/  MOV R4, RZ ;  /* 0x000000ff00047202 */ /* 0x000fe20000000f00 */
[----:B------:R-:W1:Y:S08]  /*131d0*/  S2UR UR36, SR_CTAID.Y ;  /* 0x00000000002479c3 */ /* 0x000e700000002600 */
[----:B------:R-:W3:Y:S01]  /*131e0*/  S2UR UR37, SR_CTAID.Z ;  /* 0x00000000002579c3 */ /* 0x000ee20000002700 */
[----:B--2---:R-:W-:Y:S01]  /*131f0*/  USHF.L.U32 UR11, UR11, 0x7, URZ ;  /* 0x000000070b0b7899 */ /* 0x004fe2000800063f */
[----:B------:R-:W-:Y:S11]  /*13200*/  @!P3 BRA `(.L_x_72) ;  /* 0x0000000000b4b947 */ /* 0x000ff60003800000 */
[----:B------:R-:W2:Y:S01]  /*13210*/  S2R R4, SR_CgaCtaId ;  /* 0x0000000000047919 */ /* 0x000ea20000008800 */
[----:B------:R-:W-:Y:S02]  /*13220*/  MOV R3, 0x400 ;  /* 0x0000040000037802 */ /* 0x000fe40000000f00 */
[----:B------:R-:W-:Y:S02]  /*13230*/  MOV R5, 0x1 ;  /* 0x0000000100057802 */ /* 0x000fe40000000f00 */
[----:B--2---:R-:W-:Y:S02]  /*13240*/  LEA R4, R4, R3, 0x18 ;  /* 0x0000000304047211 */ /* 0x004fe400078ec0ff */
[----:B------:R-:W-:-:S04]  /*13250*/  SHF.L.U32 R3, R5, 0x1f, RZ ;  /* 0x0000001f05037819 */ /* 0x000fc800000006ff */
[----:B------:R-:W2:Y:S02]  /*13260*/  SYNCS.PHASECHK.TRANS64.TRYWAIT P0, [R4+URZ+0x42060], R3 ;  /* 0x04206003040075a7 */ /* 0x000ea4000800017f */
[----:B--2---:R-:W-:Y:S05]  /*13270*/  @!P0 BRA `(.L_x_73) ;  /* 0x0000001400d88947 */ /* 0x004fea0003800000 */
.L_x_110:
[----:B------:R-:W-:Y:S01]  /*13280*/  ULOP3.LUT UR5, UR4, 0x2, URZ, 0xfc, !UPT ;  /* 0x0000000204057892 */ /* 0x000fe2000f8efc3f */
[----:B--2---:R-:W-:-:S03]  /*13290*/  @P2 IMAD.MOV.U32 R3, RZ, RZ, 0x3000 ;  /* 0x00003000ff032424 */ /* 0x004fc600078e00ff */
[----:B------:R-:W-:Y:S01]  /*132a0*/  UPRMT UR5, UR5, 0x9910, URZ ;  /* 0x0000991005057896 */ /* 0x000fe2000800003f */
[----:B------:R2:W-:Y:S03]  /*132b0*/  @P2 SYNCS.ARRIVE.TRANS64 RZ, [R4+URZ+0x42050], R3 ;  /* 0x0420500304ff29a7 */ /* 0x0005e6000800003f */
[----:B------:R-:W-:-:S06]  /*132c0*/  UISETP.NE.AND UP0, UPT, UR5, 0x2, UPT ;  /* 0x000000020500788c */ /* 0x000fcc000bf05270 */
[----:B------:R-:W-:-:S13]  /*132d0*/  PLOP3.LUT P0, PT, PT, PT, UP0, 0x80, 0x0 ;  /* 0x000000000000781c */ /* 0x000fda0003f0f008 */
[----:B--2---:R-:W-:Y:S05]  /*132e0*/  @P0 BRA `(.L_x_74) ;  /* 0x0000000000040947 */ /* 0x004fea0003800000 */
[----:B-1-3--:R-:W-:Y:S01]  /*132f0*/  BPT.TRAP 0x1 ;  /* 0x000000040000795c */ /* 0x00afe20000300000 */
.L_x_74:
[----:B------:R-:W-:-:S04]  /*13300*/  LOP3.LUT P0, RZ, R0, 0x1f, RZ, 0xc0, !PT ;  /* 0x0000001f00ff7812 */ /* 0x000fc8000780c0ff */
[----:B------:R-:W-:-:S13]  /*13310*/  PLOP3.LUT P0, PT, P0, P2, PT, 0x2a, 0x0 ;  /* 0x000000000000781c */ /* 0x000fda0000704572 */
[----:B------:R-:W-:Y:S05]  /*13320*/  @P0 BRA `(.L_x_75) ;  /* 0x0000000000040947 */ /* 0x000fea0003800000 */
[----:B-1-3--:R-:W-:Y:S01]  /*13330*/  BPT.TRAP 0x1 ;  /* 0x000000040000795c */ /* 0x00afe20000300000 */
.L_x_75:
[----:B------:R-:W-:Y:S01]  /*13340*/  R2UR UR8, R4 ;  /* 0x00000000040872ca */ /* 0x000fe200000e0000 */
[----:B------:R-:W-:Y:S01]  /*13350*/  ULDC.64 UR6, c[0x0][0x198] ;  /* 0x0000660000067ab9 */ /* 0x000fe20000000a00 */
[----:B------:R-:W-:Y:S01]  /*13360*/  UMOV UR14, 0x0 ;  /* 0x00000000000e7882 */ /* 0x000fe20000000000 */
[----:B------:R-:W-:Y:S01]  /*13370*/  UIADD3 UR6, UP0, UR6, 0xf0, URZ ;  /* 0x000000f006067890 */ /* 0x000fe2000ff1e03f */
[----:B------:R-:W-:Y:S01]  /*13380*/  MOV R8, 0x40 ;  /* 0x0000004000087802 */ /* 0x000fe20000000f00 */
[----:B------:R-:W-:Y:S01]  /*13390*/  UMOV UR15, 0x10000000 ;  /* 0x10000000000f7882 */ /* 0x000fe20000000000 */
[----:B------:R-:W-:Y:S01]  /*133a0*/  UMOV UR10, URZ ;  /* 0x0000003f000a7c82 */ /* 0x000fe20008000000 */
[----:B------:R-:W-:Y:S01]  /*133b0*/  UIADD3.X UR7, URZ, UR7, URZ, UP0, !UPT ;  /* 0x000000073f077290 */ /* 0x000fe200087fe43f */
[----:B------:R-:W-:Y:S01]  /*133c0*/  MOV R4, 0x1 ;  /* 0x0000000100047802 */ /* 0x000fe20000000f00 */
[----:B-1----:R-:W-:Y:S01]  /*133d0*/  UMOV UR12, UR36 ;  /* 0x00000024000c7c82 */ /* 0x002fe20008000000 */
[----:B---3--:R-:W-:Y:S01]  /*133e0*/  UMOV UR13, UR37 ;  /* 0x00000025000d7c82 */ /* 0x008fe20008000000 */
[----:B------:R-:W-:Y:S01]  /*133f0*/  UMOV UR18, 0x20 ;  /* 0x0000002000127882 */ /* 0x000fe20000000000 */
[----:B------:R-:W-:Y:S01]  /*13400*/  UMOV UR19, UR11 ;  /* 0x0000000b00137c82 */ /* 0x000fe20008000000 */
[----:B------:R-:W-:-:S02]  /*13410*/  UIADD3 UR9, UR8, 0x42050, URZ ;  /* 0x0004205008097890 */ /* 0x000fc4000fffe03f */
[----:B------:R-:W-:Y:S02]  /*13420*/  UIADD3 UR16, UR8, 0x1000, URZ ;  /* 0x0000100008107890 */ /* 0x000fe4000fffe03f */
[----:B------:R-:W-:Y:S01]  /*13430*/  UIADD3 UR32, UR8, 0x2000, URZ ;  /* 0x0000200008207890 */ /* 0x000fe2000fffe03f */
[----:B------:R-:W-:Y:S01]  /*13440*/  UMOV UR20, UR36 ;  /* 0x0000002400147c82 */ /* 0x000fe20008000000 */
[----:B------:R-:W-:Y:S01]  /*13450*/  UMOV UR21, UR37 ;  /* 0x0000002500157c82 */ /* 0x000fe20008000000 */
[----:B------:R-:W-:Y:S01]  /*13460*/  UMOV UR17, UR9 ;  /* 0x0000000900117c82 */ /* 0x000fe20008000000 */
[----:B------:R-:W-:Y:S01]  /*13470*/  UMOV UR34, 0x40 ;  /* 0x0000004000227882 */ /* 0x000fe20000000000 */
[----:B------:R-:W-:Y:S01]  /*13480*/  UMOV UR35, UR11 ;  /* 0x0000000b00237c82 */ /* 0x000fe20008000000 */
[----:B------:R-:W-:Y:S01]  /*13490*/  UMOV UR33, UR9 ;  /* 0x0000000900217c82 */ /* 0x000fe20008000000 */
[----:B------:R2:W-:Y:S01]  /*134a0*/  UTMALDG.4D [UR8], [UR6], desc[UR14] ;  /* 0x00000e08060075b4 */ /* 0x0005e20008019000 */
[----:B------:R2:W-:Y:S01]  /*134b0*/  UTMALDG.4D [UR16], [UR6], desc[UR14] ;  /* 0x00000e10060075b4 */ /* 0x0005e20008019000 */
[----:B------:R2:W-:Y:S02]  /*134c0*/  UTMALDG.4D [UR32], [UR6], desc[UR14] ;  /* 0x00000e20060075b4 */ /* 0x0005e40008019000 */
[----:B--2---:R-:W-:Y:S01]  /*134d0*/  NOP ;  /* 0x0000000000007918 */ /* 0x004fe20000000000 */
.L_x_72:
[----:B-1-3--:R-:W-:Y:S05]  /*134e0*/  BSYNC B0 ;  /* 0x0000000000007941 */ /* 0x00afea0003800000 */
.L_x_71:
[----:B------:R-:W1:Y:S01]  /*134f0*/  LDC R3, c[0x0][0x28c] ;  /* 0x0000a300ff037b82 */ /* 0x000e620000000800 */
[----:B------:R-:W-:Y:S01]  /*13500*/  BSSY B0, `(.L_x_76) ;  /* 0x0000031000007945 */ /* 0x000fe20003800000 */
[----:B-1----:R-:W-:-:S13]  /*13510*/  ISETP.GT.AND P4, PT, R3, RZ, P3 ;  /* 0x000000ff0300720c */ /* 0x002fda0001f84270 */
[----:B------:R-:W-:Y:S05]  /*13520*/  @!P4 BRA `(.L_x_77) ;  /* 0x0000000000b8c947 */ /* 0x000fea0003800000 */
[----:B------:R-:W1:Y:S01]  /*13530*/  S2R R5, SR_CgaCtaId ;  /* 0x0000000000057919 */ /* 0x000e620000008800 */
[----:B------:R-:W-:-:S04]  /*13540*/  MOV R2, 0x400 ;  /* 0x0000040000027802 */ /* 0x000fc80000000f00 */
[----:B-1----:R-:W-:Y:S02]  /*13550*/  LEA R5, R5, R2, 0x18 ;  /* 0x0000000205057211 */ /* 0x002fe400078ec0ff */
[----:B------:R-:W-:-:S04]  /*13560*/  MOV R2, 0x1 ;  /* 0x0000000100027802 */ /* 0x000fc80000000f00 */
[----:B------:R-:W-:-:S04]  /*13570*/  SHF.L.U32 R2, R2, 0x1f, RZ ;  /* 0x0000001f02027819 */ /* 0x000fc800000006ff */
[----:B------:R-:W1:Y:S02]  /*13580*/  SYNCS.PHASECHK.TRANS64.TRYWAIT P0, [R5+URZ+0x42028], R2 ;  /* 0x04202802050075a7 */ /* 0x000e64000800017f */
[----:B-1----:R-:W-:Y:S05]  /*13590*/  @!P0 BRA `(.L_x_78) ;  /* 0x0000001400248947 */ /* 0x002fea0003800000 */
.L_x_111:
[----:B------:R-:W-:Y:S01]  /*135a0*/  ULOP3.LUT UR5, UR4, 0x2, URZ, 0xfc, !UPT ;  /* 0x0000000204057892 */ /* 0x000fe2000f8efc3f */
[----:B-1----:R-:W-:-:S03]  /*135b0*/  @P2 MOV R2, 0xc000 ;  /* 0x0000c00000022802 */ /* 0x002fc60000000f00 */
[----:B------:R-:W-:Y:S01]  /*135c0*/  UPRMT UR5, UR5, 0x9910, URZ ;  /* 0x0000991005057896 */ /* 0x000fe2000800003f */
[----:B------:R1:W-:Y:S03]  /*135d0*/  @P2 SYNCS.ARRIVE.TRANS64 RZ, [R5+URZ+0x42000], R2 ;  /* 0x0420000205ff29a7 */ /* 0x0003e6000800003f */
[----:B------:R-:W-:-:S06]  /*135e0*/  UISETP.NE.AND UP0, UPT, UR5, 0x2, UPT ;  /* 0x000000020500788c */ /* 0x000fcc000bf05270 */
[----:B------:R-:W-:-:S13]  /*135f0*/  PLOP3.LUT P0, PT, PT, PT, UP0, 0x80, 0x0 ;  /* 0x000000000000781c */ /* 0x000fda0003f0f008 */
[----:B-1----:R-:W-:Y:S05]  /*13600*/  @P0 BRA `(.L_x_79) ;  /* 0x0000000000040947 */ /* 0x002fea0003800000 */
[----:B------:R-:W-:Y:S01]  /*13610*/  BPT.TRAP 0x1 ;  /* 0x000000040000795c */ /* 0x000fe20000300000 */
.L_x_79:
[----:B------:R-:W-:-:S04]  /*13620*/  LOP3.LUT P0, RZ, R0, 0x1f, RZ, 0xc0, !PT ;  /* 0x0000001f00ff7812 */ /* 0x000fc8000780c0ff */
[----:B------:R-:W-:-:S13]  /*13630*/  PLOP3.LUT P0, PT, P0, P2, PT, 0x2a, 0x0 ;  /* 0x000000000000781c */ /* 0x000fda0000704572 */
[----:B------:R-:W-:Y:S05]  /*13640*/  @P0 BRA `(.L_x_80) ;  /* 0x0000000000040947 */ /* 0x000fea0003800000 */
[----:B------:R-:W-:Y:S01]  /*13650*/  BPT.TRAP 0x1 ;  /* 0x000000040000795c */ /* 0x000fe20000300000 */
.L_x_80:
[----:B------:R-:W-:Y:S01]  /*13660*/  R2UR UR16, R5 ;  /* 0x00000000051072ca */ /* 0x000fe200000e0000 */
[----:B------:R-:W-:Y:S01]  /*13670*/  ULDC.64 UR6, c[0x0][0x198] ;  /* 0x0000660000067ab9 */ /* 0x000fe20000000a00 */
[----:B------:R-:W-:Y:S01]  /*13680*/  UMOV UR35, URZ ;  /* 0x0000003f00237c82 */ /* 0x000fe20008000000 */
[----:B------:R-:W-:Y:S01]  /*13690*/  UIADD3 UR6, UP0, UR6, 0x1f0, URZ ;  /* 0x000001f006067890 */ /* 0x000fe2000ff1e03f */
[----:B------:R-:W-:Y:S01]  /*136a0*/  MOV R2, 0x1 ;  /* 0x0000000100027802 */ /* 0x000fe20000000f00 */
[----:B------:R-:W-:Y:S01]  /*136b0*/  UMOV UR8, 0x0 ;  /* 0x0000000000087882 */ /* 0x000fe20000000000 */
[----:B------:R-:W-:Y:S01]  /*136c0*/  UMOV UR9, 0x10000000 ;  /* 0x1000000000097882 */ /* 0x000fe20000000000 */
[----:B------:R-:W-:Y:S01]  /*136d0*/  UIADD3.X UR7, URZ, UR7, URZ, UP0, !UPT ;  /* 0x000000073f077290 */ /* 0x000fe200087fe43f */
[----:B------:R-:W-:Y:S01]  /*136e0*/  UMOV UR34, URZ ;  /* 0x0000003f00227c82 */ /* 0x000fe20008000000 */
[----:B------:R-:W-:Y:S01]  /*136f0*/  UMOV UR26, 0x20 ;  /* 0x00000020001a7882 */ /* 0x000fe20000000000 */
[----:B------:R-:W-:Y:S01]  /*13700*/  UMOV UR28, UR36 ;  /* 0x00000024001c7c82 */ /* 0x000fe20008000000 */
[----:B------:R-:W-:-:S02]  /*13710*/  UMOV UR29, UR37 ;  /* 0x00000025001d7c82 */ /* 0x000fc40008000000 */
[----:B------:R-:W-:Y:S02]  /*13720*/  UIADD3 UR32, UR16, 0x6000, URZ ;  /* 0x0000600010207890 */ /* 0x000fe4000fffe03f */
[----:B------:R-:W-:Y:S02]  /*13730*/  UIADD3 UR33, UR16, 0x42000, URZ ;  /* 0x0004200010217890 */ /* 0x000fe4000fffe03f */
[----:B------:R-:W-:Y:S02]  /*13740*/  UIADD3 UR24, UR16, 0xa000, URZ ;  /* 0x0000a00010187890 */ /* 0x000fe4000fffe03f */
[----:B------:R-:W-:Y:S01]  /*13750*/  UIADD3 UR16, UR16, 0xe000, URZ ;  /* 0x0000e00010107890 */ /* 0x000fe2000fffe03f */
[----:B------:R-:W-:Y:S02]  /*13760*/  UMOV UR27, UR35 ;  /* 0x00000023001b7c82 */ /* 0x000fe40008000000 */
[----:B------:R-:W-:Y:S01]  /*13770*/  UMOV UR25, UR33 ;  /* 0x0000002100197c82 */ /* 0x000fe20008000000 */
[----:B------:R-:W-:Y:S01]  /*13780*/  UMOV UR18, 0x40 ;  /* 0x0000004000127882 */ /* 0x000fe20000000000 */
[----:B------:R-:W-:Y:S01]  /*13790*/  UMOV UR20, UR36 ;  /* 0x0000002400147c82 */ /* 0x000fe20008000000 */
[----:B------:R-:W-:Y:S01]  /*137a0*/  UMOV UR21, UR37 ;  /* 0x0000002500157c82 */ /* 0x000fe20008000000 */
[----:B------:R-:W-:Y:S01]  /*137b0*/  UMOV UR19, UR35 ;  /* 0x0000002300137c82 */ /* 0x000fe20008000000 */
[----:B------:R1:W-:Y:S01]  /*137c0*/  UTMALDG.4D [UR32], [UR6], desc[UR8] ;  /* 0x00000820060075b4 */ /* 0x0003e20008019000 */
[----:B------:R-:W-:Y:S01]  /*137d0*/  UMOV UR17, UR33 ;  /* 0x0000002100117c82 */ /* 0x000fe20008000000 */
[----:B------:R1:W-:Y:S01]  /*137e0*/  UTMALDG.4D [UR24], [UR6], desc[UR8] ;  /* 0x00000818060075b4 */ /* 0x0003e20008019000 */
[----:B------:R1:W-:Y:S02]  /*137f0*/  UTMALDG.4D [UR16], [UR6], desc[UR8] ;  /* 0x00000810060075b4 */ /* 0x0003e40008019000 */
[----:B-1----:R-:W-:Y:S01]  /*13800*/  NOP ;  /* 0x0000000000007918 */ /* 0x002fe20000000000 */
.L_x_77:
[----:B------:R-:W-:Y:S05]  /*13810*/  BSYNC B0 ;  /* 0x0000000000007941 */ /* 0x000fea0003800000 */
.L_x_76:
[----:B------:R-:W-:Y:S04]  /*13820*/  BSSY B0, `(.L_x_81) ;  /* 0x0000033000007945 */ /* 0x000fe80003800000 */
[----:B------:R-:W-:Y:S05]  /*13830*/  @!P3 BRA `(.L_x_82) ;  /* 0x0000000000c4b947 */ /* 0x000fea0003800000 */
[----:B------:R-:W1:Y:S01]  /*13840*/  S2R R6, SR_CgaCtaId ;  /* 0x0000000000067919 */ /* 0x000e620000008800 */
[----:B------:R-:W-:-:S04]  /*13850*/  MOV R5, 0x400 ;  /* 0x0000040000057802 */ /* 0x000fc80000000f00 */
[----:B-1----:R-:W-:Y:S02]  /*13860*/  LEA R7, R6, R5, 0x18 ;  /* 0x0000000506077211 */ /* 0x002fe400078ec0ff */
[----:B------:R-:W-:Y:S02]  /*13870*/  MOV R6, 0x1 ;  /* 0x0000000100067802 */ /* 0x000fe40000000f00 */
[----:B------:R-:W-:Y:S02]  /*13880*/  LEA R5, R4, R7, 0x3 ;  /* 0x0000000704057211 */ /* 0x000fe400078e18ff */
[----:B------:R-:W-:-:S04]  /*13890*/  SHF.L.U32 R6, R6, 0x1f, RZ ;  /* 0x0000001f06067819 */ /* 0x000fc800000006ff */
[----:B------:R-:W1:Y:S02]  /*138a0*/  SYNCS.PHASECHK.TRANS64.TRYWAIT P0, [R5+URZ+0x42060], R6 ;  /* 0x04206006050075a7 */ /* 0x000e64000800017f */
[----:B-1----:R-:W-:Y:S05]  /*138b0*/  @!P0 BRA `(.L_x_83) ;  /* 0x0000001000708947 */ /* 0x002fea0003800000 */
.L_x_112:
[----:B------:R-:W-:Y:S01]  /*138c0*/  ULOP3.LUT UR5, UR4, 0x2, URZ, 0xfc, !UPT ;  /* 0x0000000204057892 */ /* 0x000fe2000f8efc3f */
[----:B-1----:R-:W-:-:S03]  /*138d0*/  @P2 IMAD.MOV.U32 R6, RZ, RZ, 0x3000 ;  /* 0x00003000ff062424 */ /* 0x002fc600078e00ff */
[----:B------:R-:W-:Y:S01]  /*138e0*/  UPRMT UR5, UR5, 0x9910, URZ ;  /* 0x0000991005057896 */ /* 0x000fe2000800003f */
[----:B------:R1:W-:Y:S03]  /*138f0*/  @P2 SYNCS.ARRIVE.TRANS64 RZ, [R5+URZ+0x42050], R6 ;  /* 0x0420500605ff29a7 */ /* 0x0003e6000800003f */
[----:B------:R-:W-:-:S06]  /*13900*/  UISETP.NE.AND UP0, UPT, UR5, 0x2, UPT ;  /* 0x000000020500788c */ /* 0x000fcc000bf05270 */
[----:B------:R-:W-:-:S13]  /*13910*/  PLOP3.LUT P0, PT, PT, PT, UP0, 0x80, 0x0 ;  /* 0x000000000000781c */ /* 0x000fda0003f0f008 */
[----:B-1----:R-:W-:Y:S05]  /*13920*/  @P0 BRA `(.L_x_84) ;  /* 0x0000000000040947 */ /* 0x002fea0003800000 */
[----:B------:R-:W-:Y:S01]  /*13930*/  BPT.TRAP 0x1 ;  /* 0x000000040000795c */ /* 0x000fe20000300000 */
.L_x_84:
[----:B------:R-:W-:-:S04]  /*13940*/  LOP3.LUT P0, RZ, R0, 0x1f, RZ, 0xc0, !PT ;  /* 0x0000001f00ff7812 */ /* 0x000fc8000780c0ff */
[----:B------:R-:W-:-:S13]  /*13950*/  PLOP3.LUT P0, PT, P0, P2, PT, 0x2a, 0x0 ;  /* 0x000000000000781c */ /* 0x000fda0000704572 */
[----:B------:R-:W-:Y:S05]  /*13960*/  @P0 BRA `(.L_x_85) ;  /* 0x0000000000040947 */ /* 0x000fea0003800000 */
[----:B------:R-:W-:Y:S01]  /*13970*/  BPT.TRAP 0x1 ;  /* 0x000000040000795c */ /* 0x000fe20000300000 */
.L_x_85:
[----:B------:R-:W-:Y:S01]  /*13980*/  R2UR UR24, R4 ;  /* 0x00000000041872ca */ /* 0x000fe200000e0000 */
[----:B------:R-:W-:Y:S01]  /*13990*/  ULDC.64 UR6, c[0x0][0x198] ;  /* 0x0000660000067ab9 */ /* 0x000fe20000000a00 */
[----:B------:R-:W-:Y:S01]  /*139a0*/  R2UR UR5, R7 ;  /* 0x00000000070572ca */ /* 0x000fe200000e0000 */
[----:B------:R-:W-:Y:S01]  /*139b0*/  UIADD3 UR6, UP0, UR6, 0xf0, URZ ;  /* 0x000000f006067890 */ /* 0x000fe2000ff1e03f */
[----:B------:R-:W-:Y:S01]  /*139c0*/  R2UR UR27, R8 ;  /* 0x00000000081b72ca */ /* 0x000fe200000e0000 */
[----:B------:R-:W-:Y:S01]  /*139d0*/  UMOV UR8, 0x0 ;  /* 0x0000000000087882 */ /* 0x000fe20000000000 */
[----:B------:R-:W-:Y:S01]  /*139e0*/  R2UR UR25, R5 ;  /* 0x00000000051972ca */ /* 0x000fe200000e0000 */
[----:B------:R-:W-:Y:S01]  /*139f0*/  UIADD3.X UR7, URZ, UR7, URZ, UP0, !UPT ;  /* 0x000000073f077290 */ /* 0x000fe200087fe43f */
[----:B------:R-:W-:Y:S01]  /*13a00*/  UMOV UR9, 0x10000000 ;  /* 0x1000000000097882 */ /* 0x000fe20000000000 */
[----:B------:R-:W-:Y:S01]  /*13a10*/  UMOV UR26, URZ ;  /* 0x0000003f001a7c82 */ /* 0x000fe20008000000 */
[----:B------:R-:W-:Y:S01]  /*13a20*/  UMOV UR28, UR36 ;  /* 0x00000024001c7c82 */ /* 0x000fe20008000000 */
[----:B------:R-:W-:Y:S01]  /*13a30*/  UMOV UR29, UR37 ;  /* 0x00000025001d7c82 */ /* 0x000fe20008000000 */
[----:B------:R-:W-:Y:S01]  /*13a40*/  UMOV UR18, 0x20 ;  /* 0x0000002000127882 */ /* 0x000fe20000000000 */
[----:B------:R-:W-:-:S02]  /*13a50*/  UMOV UR20, UR36 ;  /* 0x0000002400147c82 */ /* 0x000fc40008000000 */
[----:B------:R-:W-:Y:S02]  /*13a60*/  UIMAD UR24, UR24, 0x3000, UR5 ;  /* 0x00003000181878a4 */ /* 0x000fe4000f8e0205 */
[----:B------:R-:W-:Y:S02]  /*13a70*/  UIADD3 UR27, UR11, UR27, URZ ;  /* 0x0000001b0b1b7290 */ /* 0x000fe4000fffe03f */
[----:B------:R-:W-:Y:S02]  /*13a80*/  UIADD3 UR25, UR25, 0x42050, URZ ;  /* 0x0004205019197890 */ /* 0x000fe4000fffe03f */
[----:B------:R-:W-:Y:S02]  /*13a90*/  UIADD3 UR16, UR24, 0x1000, URZ ;  /* 0x0000100018107890 */ /* 0x000fe4000fffe03f */
[----:B------:R-:W-:Y:S01]  /*13aa0*/  UIADD3 UR32, UR24, 0x2000, URZ ;  /* 0x0000200018207890 */ /* 0x000fe2000fffe03f */
[----:B------:R-:W-:Y:S02]  /*13ab0*/  UMOV UR21, UR37 ;  /* 0x0000002500157c82 */ /* 0x000fe40008000000 */
[----:B------:R-:W-:Y:S01]  /*13ac0*/  UMOV UR17, UR25 ;  /* 0x0000001900117c82 */ /* 0x000fe20008000000 */
[----:B------:R-:W-:Y:S01]  /*13ad0*/  UMOV UR19, UR27 ;  /* 0x0000001b00137c82 */ /* 0x000fe20008000000 */
[----:B------:R-:W-:Y:S01]  /*13ae0*/  UMOV UR34, 0x40 ;  /* 0x0000004000227882 */ /* 0x000fe20000000000 */
[----:B------:R-:W-:Y:S01]  /*13af0*/  UMOV UR33, UR25 ;  /* 0x0000001900217c82 */ /* 0x000fe20008000000 */
[----:B------:R1:W-:Y:S01]  /*13b00*/  UTMALDG.4D [UR24], [UR6], desc[UR8] ;  /* 0x00000818060075b4 */ /* 0x0003e20008019000 */
[----:B------:R-:W-:Y:S01]  /*13b10*/  UMOV UR35, UR27 ;  /* 0x0000001b00237c82 */ /* 0x000fe20008000000 */
[----:B------:R1:W-:Y:S01]  /*13b20*/  UTMALDG.4D [UR16], [UR6], desc[UR8] ;  /* 0x00000810060075b4 */ /* 0x0003e20008019000 */
[----:B------:R1:W-:Y:S02]  /*13b30*/  UTMALDG.4D [UR32], [UR6], desc[UR8] ;  /* 0x00000820060075b4 */ /* 0x0003e40008019000 */
[----:B-1----:R-:W-:Y:S01]  /*13b40*/  NOP ;  /* 0x0000000000007918 */ /* 0x002fe20000000000 */
.L_x_82:
[----:B------:R-:W-:Y:S05]  /*13b50*/  BSYNC B0 ;  /* 0x0000000000007941 */ /* 0x000fea0003800000 */
.L_x_81:
[----:B------:R-:W-:Y:S01]  /*13b60*/  BSSY B0, `(.L_x_86) ;  /* 0x0000035000007945 */ /* 0x000fe20003800000 */
[----:B------:R-:W-:-:S03]  /*13b70*/  MOV R8, RZ ;  /* 0x000000ff00087202 */ /* 0x000fc60000000f00 */
[----:B------:R-:W-:Y:S05]  /*13b80*/  @!P4 BRA `(.L_x_87) ;  /* 0x0000000000c8c947 */ /* 0x000fea0003800000 */
[----:B------:R-:W1:Y:S01]  /*13b90*/  S2R R5, SR_CgaCtaId ;  /* 0x0000000000057919 */ /* 0x000e620000008800 */
[----:B------:R-:W-:Y:S02]  /*13ba0*/  MOV R4, 0x400 ;  /* 0x0000040000047802 */ /* 0x000fe40000000f00 */
[----:B------:R-:W-:-:S04]  /*13bb0*/  MOV R7, 0x1 ;  /* 0x0000000100077802 */ /* 0x000fc80000000f00 */
[----:B------:R-:W-:Y:S02]  /*13bc0*/  SHF.L.U32 R7, R7, 0x1f, RZ ;  /* 0x0000001f07077819 */ /* 0x000fe400000006ff */
[----:B-1----:R-:W-:-:S04]  /*13bd0*/  LEA R5, R5, R4, 0x18 ;  /* 0x0000000405057211 */ /* 0x002fc800078ec0ff */
[----:B------:R-:W-:-:S04]  /*13be0*/  LEA R4, R2, R5, 0x3 ;  /* 0x0000000502047211 */ /* 0x000fc800078e18ff */
[----:B------:R-:W1:Y:S02]  /*13bf0*/  SYNCS.PHASECHK.TRANS64.TRYWAIT P0, [R4+URZ+0x42028], R7 ;  /* 0x04202807040075a7 */ /* 0x000e64000800017f */
[----:B-1----:R-:W-:Y:S05]  /*13c00*/  @!P0 BRA `(.L_x_88) ;  /* 0x0000000c00b08947 */ /* 0x002fea0003800000 */
.L_x_113:
        /* <DEDUP_REMOVED lines=8> */
.L_x_89:
[----:B------:R-:W-:-:S04]  /*13c90*/  LOP3.LUT P0, RZ, R0, 0x1f, RZ, 0xc0, !PT ;  /* 0x0000001f00ff7812 */ /* 0x000fc8000780c0ff */
[----:B------:R-:W-:-:S13]  /*13ca0*/  PLOP3.LUT P0, PT, P0, P2, PT, 0x2a, 0x0 ;  /* 0x000000000000781c */ /* 0x000fda0000704572 */
[----:B------:R-:W-:Y:S05]  /*13cb0*/  @P0 BRA `(.L_x_90) ;  /* 0x0000000000040947 */ /* 0x000fea0003800000 */
[----:B------:R-:W-:Y:S01]  /*13cc0*/  BPT.TRAP 0x1 ;  /* 0x000000040000795c */ /* 0x000fe20000300000 */
.L_x_90:
[----:B------:R-:W-:Y:S01]  /*13cd0*/  IMAD R5, R2, 0xc000, R5 ;  /* 0x0000c00002057824 */ /* 0x000fe200078e0205 */
[----:B------:R-:W-:Y:S01]  /*13ce0*/  R2UR UR25, R4 ;  /* 0x00000000041972ca */ /* 0x000fe200000e0000 */
[----:B------:R-:W-:Y:S01]  /*13cf0*/  ULDC.64 UR6, c[0x0][0x198] ;  /* 0x0000660000067ab9 */ /* 0x000fe20000000a00 */
[----:B------:R-:W-:Y:S01]  /*13d00*/  UMOV UR27, URZ ;  /* 0x0000003f001b7c82 */ /* 0x000fe20008000000 */
[----:B------:R-:W-:Y:S01]  /*13d10*/  UIADD3 UR6, UP0, UR6, 0x2f0, URZ ;  /* 0x000002f006067890 */ /* 0x000fe2000ff1e03f */
[----:B------:R-:W-:Y:S01]  /*13d20*/  R2UR UR32, R5 ;  /* 0x00000000052072ca */ /* 0x000fe200000e0000 */
[----:B------:R-:W-:Y:S01]  /*13d30*/  UMOV UR8, 0x0 ;  /* 0x0000000000087882 */ /* 0x000fe20000000000 */
[----:B------:R-:W-:Y:S01]  /*13d40*/  UMOV UR9, 0x10000000 ;  /* 0x1000000000097882 */ /* 0x000fe20000000000 */
[----:B------:R-:W-:Y:S01]  /*13d50*/  UIADD3.X UR7, URZ, UR7, URZ, UP0, !UPT ;  /* 0x000000073f077290 */ /* 0x000fe200087fe43f */
[----:B------:R-:W-:Y:S01]  /*13d60*/  IADD3 R2, R2, 0x1, RZ ;  /* 0x0000000102027810 */ /* 0x000fe20007ffe0ff */
[----:B------:R-:W-:Y:S01]  /*13d70*/  UMOV UR26, URZ ;  /* 0x0000003f001a7c82 */ /* 0x000fe20008000000 */
[----:B------:R-:W-:Y:S01]  /*13d80*/  UMOV UR28, UR36 ;  /* 0x00000024001c7c82 */ /* 0x000fe20008000000 */
[----:B------:R-:W-:Y:S01]  /*13d90*/  UMOV UR29, UR37 ;  /* 0x00000025001d7c82 */ /* 0x000fe20008000000 */
[----:B------:R-:W-:Y:S01]  /*13da0*/  UMOV UR18, 0x20 ;  /* 0x0000002000127882 */ /* 0x000fe20000000000 */
[----:B------:R-:W-:Y:S01]  /*13db0*/  UIADD3 UR25, UR25, 0x42000, URZ ;  /* 0x0004200019197890 */ /* 0x000fe2000fffe03f */
[----:B------:R-:W-:Y:S01]  /*13dc0*/  MOV R8, 0x1 ;  /* 0x0000000100087802 */ /* 0x000fe20000000f00 */
[----:B------:R-:W-:Y:S01]  /*13dd0*/  UMOV UR20, UR36 ;  /* 0x0000002400147c82 */ /* 0x000fe20008000000 */
[----:B------:R-:W-:Y:S01]  /*13de0*/  UMOV UR21, UR37 ;  /* 0x0000002500157c82 */ /* 0x000fe20008000000 */
[----:B------:R-:W-:-:S02]  /*13df0*/  UIADD3 UR24, UR32, 0x6000, URZ ;  /* 0x0000600020187890 */ /* 0x000fc4000fffe03f */
[----:B------:R-:W-:Y:S02]  /*13e00*/  UIADD3 UR16, UR32, 0xa000, URZ ;  /* 0x0000a00020107890 */ /* 0x000fe4000fffe03f */
[----:B------:R-:W-:Y:S01]  /*13e10*/  UIADD3 UR32, UR32, 0xe000, URZ ;  /* 0x0000e00020207890 */ /* 0x000fe2000fffe03f */
[----:B------:R-:W-:Y:S01]  /*13e20*/  UMOV UR19, UR27 ;  /* 0x0000001b00137c82 */ /* 0x000fe20008000000 */
[----:B------:R-:W-:Y:S01]  /*13e30*/  UMOV UR17, UR25 ;  /* 0x0000001900117c82 */ /* 0x000fe20008000000 */
[----:B------:R-:W-:Y:S01]  /*13e40*/  UMOV UR34, 0x40 ;  /* 0x0000004000227882 */ /* 0x000fe20000000000 */
[----:B------:R-:W-:Y:S01]  /*13e50*/  UMOV UR35, UR27 ;  /* 0x0000001b00237c82 */ /* 0x000fe20008000000 */
[----:B------:R1:W-:Y:S01]  /*13e60*/  UTMALDG.4D [UR24], [UR6], desc[UR8] ;  /* 0x00000818060075b4 */ /* 0x0003e20008019000 */
[----:B------:R-:W-:Y:S01]  /*13e70*/  UMOV UR33, UR25 ;  /* 0x0000001900217c82 */ /* 0x000fe20008000000 */
[----:B------:R1:W-:Y:S02]  /*13e80*/  UTMALDG.4D [UR16], [UR6], desc[UR8] ;  /* 0x00000810060075b4 */ /* 0x0003e40008019000 */
[----:B------:R1:W-:Y:S02]  /*13e90*/  UTMALDG.4D [UR32], [UR6], desc[UR8] ;  /* 0x00000820060075b4 */ /* 0x0003e40008019000 */
[----:B-1----:R-:W-:Y:S01]  /*13ea0*/  NOP ;  /* 0x0000000000007918 */ /* 0x002fe20000000000 */
.L_x_87:
[----:B------:R-:W-:Y:S05]  /*13eb0*/  BSYNC B0 ;  /* 0x0000000000007941 */ /* 0x000fea0003800000 */
.L_x_86:
[----:B------:R-:W-:-:S13]  /*13ec0*/  ISETP.GE.AND P0, PT, R3, 0x101, PT ;  /* 0x000001010300780c */ /* 0x000fda0003f06270 */
[----:B------:R-:W-:Y:S05]  /*13ed0*/  @!P0 EXIT ;  /* 0x000000000000894d */ /* 0x000fea0003800000 */
[----:B------:R-:W-:Y:S01]  /*13ee0*/  IADD3 R3, R3, 0xff, RZ ;  /* 0x000000ff03037810 */ /* 0x000fe20007ffe0ff */
[----:B------:R-:W-:Y:S01]  /*13ef0*/  BSSY B0, `(.L_x_91) ;  /* 0x0000077000007945 */ /* 0x000fe20003800000 */
[----:B------:R-:W-:Y:S02]  /*13f00*/  LOP3.LUT P0, RZ, R0, 0x1f, RZ, 0xc0, !PT ;  /* 0x0000001f00ff7812 */ /* 0x000fe4000780c0ff */
[----:B------:R-:W-:Y:S02]  /*13f10*/  SHF.R.S32.HI R0, RZ, 0x1f, R3 ;  /* 0x0000001fff007819 */ /* 0x000fe40000011403 */
[----:B------:R-:W-:Y:S02]  /*13f20*/  PLOP3.LUT P0, PT, P0, P2, PT, 0x2a, 0x0 ;  /* 0x000000000000781c */ /* 0x000fe40000704572 */
[----:B------:R-:W-:Y:S01]  /*13f30*/  LEA.HI R0, R0, R3, RZ, 0x8 ;  /* 0x0000000300007211 */ /* 0x000fe200078f40ff */
[----:B------:R-:W-:-:S03]  /*13f40*/  IMAD.U32 R3, RZ, RZ, UR4 ;  /* 0x00000004ff037e24 */ /* 0x000fc6000f8e00ff */
[----:B------:R-:W-:Y:S02]  /*13f50*/  SHF.R.S32.HI R4, RZ, 0x8, R0 ;  /* 0x00000008ff047819 */ /* 0x000fe40000011400 */
[----:B------:R-:W-:Y:S02]  /*13f60*/  LOP3.LUT R0, R3, 0x2, RZ, 0xfc, !PT ;  /* 0x0000000203007812 */ /* 0x000fe400078efcff */
[----:B------:R-:W-:Y:S02]  /*13f70*/  SHF.L.U32 R4, R4, 0x1, RZ ;  /* 0x0000000104047819 */ /* 0x000fe400000006ff */
[----:B------:R-:W-:-:S07]  /*13f80*/  MOV R3, 0x1 ;  /* 0x0000000100037802 */ /* 0x000fce0000000f00 */
.L_x_102:
[----:B------:R-:W-:Y:S04]  /*13f90*/  BSSY B1, `(.L_x_92) ;  /* 0x0000033000017945 */ /* 0x000fe80003800000 */
[----:B------:R-:W-:Y:S05]  /*13fa0*/  @!P3 BRA `(.L_x_93) ;  /* 0x0000000000c4b947 */ /* 0x000fea0003800000 */
[----:B------:R-:W1:Y:S01]  /*13fb0*/  S2R R6, SR_CgaCtaId ;  /* 0x0000000000067919 */ /* 0x000e620000008800 */
[----:B------:R-:W-:-:S04]  /*13fc0*/  MOV R5, 0x400 ;  /* 0x0000040000057802 */ /* 0x000fc80000000f00 */
[----:B-1----:R-:W-:Y:S02]  /*13fd0*/  LEA R7, R6, R5, 0x18 ;  /* 0x0000000506077211 */ /* 0x002fe400078ec0ff */
[----:B------:R-:W-:Y:S02]  /*13fe0*/  SHF.L.U32 R5, R3, 0x1f, RZ ;  /* 0x0000001f03057819 */ /* 0x000fe400000006ff */
[----:B------:R-:W-:-:S04]  /*13ff0*/  LEA R6, R2, R7, 0x3 ;  /* 0x0000000702067211 */ /* 0x000fc800078e18ff */
[----:B------:R-:W1:Y:S02]  /*14000*/  SYNCS.PHASECHK.TRANS64.TRYWAIT P4, [R6+URZ+0x42028], R5 ;  /* 0x04202805060075a7 */ /* 0x000e64000808017f */
[----:B-1----:R-:W-:Y:S05]  /*14010*/  @!P4 BRA `(.L_x_94) ;  /* 0x0000000800c0c947 */ /* 0x002fea0003800000 */
.L_x_114:
[----:B-1----:R-:W-:-:S04]  /*14020*/  @P2 MOV R5, 0xc000 ;  /* 0x0000c00000052802 */ /* 0x002fc80000000f00 */
[----:B------:R1:W-:Y:S02]  /*14030*/  @P2 SYNCS.ARRIVE.TRANS64 RZ, [R6+URZ+0x42000], R5 ;  /* 0x0420000506ff29a7 */ /* 0x0003e4000800003f */
[----:B-1----:R-:W-:-:S04]  /*14040*/  PRMT R5, R0, 0x9910, RZ ;  /* 0x0000991000057816 */ /* 0x002fc800000000ff */
[----:B------:R-:W-:-:S13]  /*14050*/  ISETP.NE.AND P4, PT, R5, 0x2, PT ;  /* 0x000000020500780c */ /* 0x000fda0003f85270 */
[----:B------:R-:W-:Y:S05]  /*14060*/  @P4 BRA `(.L_x_95) ;  /* 0x0000000000044947 */ /* 0x000fea0003800000 */
[----:B------:R-:W-:Y:S01]  /*14070*/  BPT.TRAP 0x1 ;  /* 0x000000040000795c */ /* 0x000fe20000300000 */
.L_x_95:
[----:B------:R-:W-:Y:S05]  /*14080*/  @P0 BRA `(.L_x_96) ;  /* 0x0000000000040947 */ /* 0x000fea0003800000 */
[----:B------:R-:W-:Y:S01]  /*14090*/  BPT.TRAP 0x1 ;  /* 0x000000040000795c */ /* 0x000fe20000300000 */
.L_x_96:
[----:B------:R-:W-:Y:S01]  /*140a0*/  IMAD R7, R2, 0xc000, R7 ;  /* 0x0000c00002077824 */ /* 0x000fe200078e0207 */
[----:B------:R-:W-:Y:S01]  /*140b0*/  R2UR UR33, R6 ;  /* 0x00000000062172ca */ /* 0x000fe200000e0000 */
[----:B------:R-:W-:Y:S01]  /*140c0*/  ULDC.64 UR6, c[0x0][0x198] ;  /* 0x0000660000067ab9 */ /* 0x000fe20000000a00 */
[----:B------:R-:W-:Y:S01]  /*140d0*/  R2UR UR35, R8 ;  /* 0x00000000082372ca */ /* 0x000fe200000e0000 */
[----:B------:R-:W-:Y:S01]  /*140e0*/  UIADD3 UR6, UP0, UR6, 0x1f0, URZ ;  /* 0x000001f006067890 */ /* 0x000fe2000ff1e03f */
[----:B------:R-:W-:Y:S01]  /*140f0*/  R2UR UR16, R7 ;  /* 0x00000000071072ca */ /* 0x000fe200000e0000 */
[----:B------:R-:W-:Y:S01]  /*14100*/  UMOV UR8, 0x0 ;  /* 0x0000000000087882 */ /* 0x000fe20000000000 */
[----:B------:R-:W-:Y:S01]  /*14110*/  UMOV UR9, 0x10000000 ;  /* 0x1000000000097882 */ /* 0x000fe20000000000 */
[----:B------:R-:W-:Y:S01]  /*14120*/  UIADD3.X UR7, URZ, UR7, URZ, UP0, !UPT ;  /* 0x000000073f077290 */ /* 0x000fe200087fe43f */
[----:B------:R-:W-:Y:S01]  /*14130*/  IADD3 R5, R2, 0x1, RZ ;  /* 0x0000000102057810 */ /* 0x000fe20007ffe0ff */
[----:B------:R-:W-:Y:S01]  /*14140*/  UMOV UR34, URZ ;  /* 0x0000003f00227c82 */ /* 0x000fe20008000000 */
[----:B------:R-:W-:Y:S01]  /*14150*/  UMOV UR26, 0x20 ;  /* 0x00000020001a7882 */ /* 0x000fe20000000000 */
[----:B------:R-:W-:Y:S01]  /*14160*/  UMOV UR28, UR36 ;  /* 0x00000024001c7c82 */ /* 0x000fe20008000000 */
[----:B------:R-:W-:Y:S01]  /*14170*/  UMOV UR29, UR37 ;  /* 0x00000025001d7c82 */ /* 0x000fe20008000000 */
[----:B------:R-:W-:Y:S01]  /*14180*/  UIADD3 UR33, UR33, 0x42000, URZ ;  /* 0x0004200021217890 */ /* 0x000fe2000fffe03f */
[----:B------:R-:W-:Y:S01]  /*14190*/  ISETP.NE.AND P4, PT, R5, 0x5, PT ;  /* 0x000000050500780c */ /* 0x000fe20003f85270 */
[----:B------:R-:W-:-:S02]  /*141a0*/  USHF.L.U32 UR35, UR35, 0x8, URZ ;  /* 0x0000000823237899 */ /* 0x000fc4000800063f */
[----:B------:R-:W-:Y:S01]  /*141b0*/  UIADD3 UR32, UR16, 0x6000, URZ ;  /* 0x0000600010207890 */ /* 0x000fe2000fffe03f */
[----:B------:R-:W-:Y:S01]  /*141c0*/  SEL R2, RZ, 0x1, P4 ;  /* 0x00000001ff027807 */ /* 0x000fe20002000000 */
[----:B------:R-:W-:Y:S02]  /*141d0*/  UIADD3 UR24, UR16, 0xa000, URZ ;  /* 0x0000a00010187890 */ /* 0x000fe4000fffe03f */
[----:B------:R-:W-:Y:S01]  /*141e0*/  UIADD3 UR16, UR16, 0xe000, URZ ;  /* 0x0000e00010107890 */ /* 0x000fe2000fffe03f */
[----:B------:R-:W-:Y:S01]  /*141f0*/  LOP3.LUT R3, R3, R2, RZ, 0x3c, !PT ;  /* 0x0000000203037212 */ /* 0x000fe200078e3cff */
[----:B------:R-:W-:Y:S01]  /*14200*/  UMOV UR25, UR33 ;  /* 0x0000002100197c82 */ /* 0x000fe20008000000 */
[----:B------:R-:W-:Y:S01]  /*14210*/  UMOV UR27, UR35 ;  /* 0x00000023001b7c82 */ /* 0x000fe20008000000 */
[----:B------:R-:W-:Y:S01]  /*14220*/  UMOV UR18, 0x40 ;  /* 0x0000004000127882 */ /* 0x000fe20000000000 */
[----:B------:R-:W-:Y:S01]  /*14230*/  UMOV UR20, UR36 ;  /* 0x0000002400147c82 */ /* 0x000fe20008000000 */
[----:B------:R-:W-:Y:S01]  /*14240*/  UMOV UR21, UR37 ;  /* 0x0000002500157c82 */ /* 0x000fe20008000000 */
[----:B------:R-:W-:Y:S01]  /*14250*/  UMOV UR17, UR33 ;  /* 0x0000002100117c82 */ /* 0x000fe20008000000 */
[----:B------:R-:W-:Y:S01]  /*14260*/  UMOV UR19, UR35 ;  /* 0x0000002300137c82 */ /* 0x000fe20008000000 */
[----:B------:R1:W-:Y:S01]  /*14270*/  UTMALDG.4D [UR32], [UR6], desc[UR8] ;  /* 0x00000820060075b4 */ /* 0x0003e20008019000 */
[----:B------:R-:W-:Y:S01]  /*14280*/  SEL R2, R5, RZ, P4 ;  /* 0x000000ff05027207 */ /* 0x000fe20002000000 */
[----:B------:R1:W-:Y:S01]  /*14290*/  UTMALDG.4D [UR24], [UR6], desc[UR8] ;  /* 0x00000818060075b4 */ /* 0x0003e20008019000 */
[----:B------:R1:W-:Y:S02]  /*142a0*/  UTMALDG.4D [UR16], [UR6], desc[UR8] ;  /* 0x00000810060075b4 */ /* 0x0003e40008019000 */
[----:B-1----:R-:W-:-:S03]  /*142b0*/  NOP ;  /* 0x0000000000007918 */ /* 0x002fc60000000000 */
.L_x_93:
[----:B------:R-:W-:Y:S05]  /*142c0*/  BSYNC B1 ;  /* 0x0000000000017941 */ /* 0x000fea0003800000 */
.L_x_92:
[----:B------:R-:W-:Y:S01]  /*142d0*/  ISETP.LT.OR P4, PT, R4, 0x4, !P3 ;  /* 0x000000040400780c */ /* 0x000fe20005f81670 */
[----:B------:R-:W-:-:S12]  /*142e0*/  BSSY B1, `(.L_x_97) ;  /* 0x0000034000017945 */ /* 0x000fd80003800000 */
[----:B------:R-:W-:Y:S05]  /*142f0*/  @P4 BRA `(.L_x_98) ;  /* 0x0000000000c84947 */ /* 0x000fea0003800000 */
[----:B------:R-:W1:Y:S01]  /*14300*/  S2R R6, SR_CgaCtaId ;  /* 0x0000000000067919 */ /* 0x000e620000008800 */
[----:B------:R-:W-:Y:S02]  /*14310*/  MOV R5, 0x400 ;  /* 0x0000040000057802 */ /* 0x000fe40000000f00 */
[----:B------:R-:W-:Y:S02]  /*14320*/  SHF.L.U32 R7, R3, 0x1f, RZ ;  /* 0x0000001f03077819 */ /* 0x000fe400000006ff */
[----:B-1----:R-:W-:-:S04]  /*14330*/  LEA R5, R6, R5, 0x18 ;  /* 0x0000000506057211 */ /* 0x002fc800078ec0ff */
[----:B------:R-:W-:-:S04]  /*14340*/  LEA R6, R2, R5, 0x3 ;  /* 0x0000000502067211 */ /* 0x000fc800078e18ff */
[----:B------:R-:W1:Y:S02]  /*14350*/  SYNCS.PHASECHK.TRANS64.TRYWAIT P4, [R6+URZ+0x42028], R7 ;  /* 0x04202807060075a7 */ /* 0x000e64000808017f */
[----:B-1----:R-:W-:Y:S05]  /*14360*/  @!P4 BRA `(.L_x_99) ;  /* 0x000000080000c947 */ /* 0x002fea0003800000 */
.L_x_115:
[----:B-1----:R-:W-:-:S04]  /*14370*/  @P1 MOV R7, 0xc000 ;  /* 0x0000c00000071802 */ /* 0x002fc80000000f00 */
[----:B------:R1:W-:Y:S02]  /*14380*/  @P1 SYNCS.ARRIVE.TRANS64 RZ, [R6+URZ+0x42000], R7 ;  /* 0x0420000706ff19a7 */ /* 0x0003e4000800003f */
[----:B-1----:R-:W-:-:S04]  /*14390*/  PRMT R7, R0, 0x9910, RZ ;  /* 0x0000991000077816 */ /* 0x002fc800000000ff */
[----:B------:R-:W-:-:S13]  /*143a0*/  ISETP.NE.AND P4, PT, R7, 0x2, PT ;  /* 0x000000020700780c */ /* 0x000fda0003f85270 */
[----:B------:R-:W-:Y:S05]  /*143b0*/  @P4 BRA `(.L_x_100) ;  /* 0x0000000000044947 */ /* 0x000fea0003800000 */
[----:B------:R-:W-:Y:S01]  /*143c0*/  BPT.TRAP 0x1 ;  /* 0x000000040000795c */ /* 0x000fe20000300000 */
.L_x_100:
[----:B------:R-:W-:Y:S05]  /*143d0*/  @P0 BRA `(.L_x_101) ;  /* 0x0000000000040947 */ /* 0x000fea0003800000 */
[----:B------:R-:W-:Y:S01]  /*143e0*/  BPT.TRAP 0x1 ;  /* 0x000000040000795c */ /* 0x000fe20000300000 */
.L_x_101:
        /* <DEDUP_REMOVED lines=9> */
[----:B------:R-:W-:Y:S01]  /*14480*/  VIADD R2, R2, 0x1 ;  /* 0x0000000102027836 */ /* 0x000fe20000000000 */
[----:B------:R-:W-:Y:S01]  /*14490*/  UMOV UR34, URZ ;  /* 0x0000003f00227c82 */ /* 0x000fe20008000000 */
[----:B------:R-:W-:Y:S01]  /*144a0*/  UMOV UR26, 0x20 ;  /* 0x00000020001a7882 */ /* 0x000fe20000000000 */
[----:B------:R-:W-:Y:S01]  /*144b0*/  UMOV UR28, UR36 ;  /* 0x00000024001c7c82 */ /* 0x000fe20008000000 */
[----:B------:R-:W-:Y:S01]  /*144c0*/  UMOV UR29, UR37 ;  /* 0x00000025001d7c82 */ /* 0x000fe20008000000 */
[----:B------:R-:W-:Y:S01]  /*144d0*/  UIADD3 UR33, UR33, 0x42000, URZ ;  /* 0x0004200021217890 */ /* 0x000fe2000fffe03f */
[----:B------:R-:W-:Y:S01]  /*144e0*/  ISETP.NE.AND P4, PT, R2, 0x5, PT ;  /* 0x000000050200780c */ /* 0x000fe20003f85270 */
[----:B------:R-:W-:Y:S01]  /*144f0*/  USHF.L.U32 UR35, UR35, 0x8, URZ ;  /* 0x0000000823237899 */ /* 0x000fe2000800063f */
[----:B------:R-:W-:Y:S01]  /*14500*/  IADD3 R8, R8, 0x1, RZ ;  /* 0x0000000108087810 */ /* 0x000fe20007ffe0ff */
[----:B------:R-:W-:Y:S01]  /*14510*/  UIADD3 UR32, UR16, 0x6000, URZ ;  /* 0x0000600010207890 */ /* 0x000fe2000fffe03f */
[----:B------:R-:W-:Y:S01]  /*14520*/  SEL R6, RZ, 0x1, P4 ;  /* 0x00000001ff067807 */ /* 0x000fe20002000000 */
[----:B------:R-:W-:Y:S01]  /*14530*/  UIADD3 UR24, UR16, 0xa000, URZ ;  /* 0x0000a00010187890 */ /* 0x000fe2000fffe03f */
[----:B------:R-:W-:Y:S01]  /*14540*/  SEL R2, R2, RZ, P4 ;  /* 0x000000ff02027207 */ /* 0x000fe20002000000 */
        /* <DEDUP_REMOVED lines=13> */
.L_x_98:
[----:B------:R-:W-:Y:S05]  /*14620*/  BSYNC B1 ;  /* 0x0000000000017941 */ /* 0x000fea0003800000 */
.L_x_97:
[C---:B------:R-:W-:Y:S02]  /*14630*/  ISETP.GT.AND P4, PT, R4.reuse, 0x4, PT ;  /* 0x000000040400780c */ /* 0x040fe40003f84270 */
[----:B------:R-:W-:-:S11]  /*14640*/  IADD3 R4, R4, -0x2, RZ ;  /* 0xfffffffe04047810 */ /* 0x000fd60007ffe0ff */
[----:B------:R-:W-:Y:S05]  /*14650*/  @P4 BRA `(.L_x_102) ;  /* 0xfffffff8004c4947 */ /* 0x000fea000383ffff */
[----:B------:R-:W-:Y:S05]  /*14660*/  BSYNC B0 ;  /* 0x0000000000007941 */ /* 0x000fea0003800000 */
.L_x_91:
[----:B------:R-:W-:Y:S05]  /*14670*/  EXIT ;  /* 0x000000000000794d */ /* 0x000fea0003800000 */
.L_x_15:
[----:B--2---:R-:W-:-:S04]  /*14680*/  MOV R3, UR8 ;  /* 0x0000000800037c02 */ /* 0x004fc80008000f00 */
[----:B------:R2:W3:Y:S03]  /*14690*/  SYNCS.PHASECHK.TRANS64.TRYWAIT P1, [R3+URZ+0x42050], R2 ;  /* 0x04205002030075a7 */ /* 0x0004e6000802017f */
[----:B---3--:R-:W-:Y:S05]  /*146a0*/  @!P1 NANOSLEEP.SYNCS 0x989680 ;  /* 0x009896800000995d */ /* 0x008fea0003900000 */
[----:B------:R-:W3:Y:S02]  /*146b0*/  @!P1 SYNCS.PHASECHK.TRANS64 P1, [R3+URZ+0x42050], R2 ;  /* 0x04205002030095a7 */ /* 0x000ee4000802007f */
[----:B---3--:R-:W-:Y:S05]  /*146c0*/  @!P1 BRA `(.L_x_15) ;  /* 0xfffffffc00ec9947 */ /* 0x008fea000383ffff */
[----:B------:R-:W-:Y:S05]  /*146d0*/  BRA `(.L_x_103) ;  /* 0xfffffec400bc7947 */ /* 0x000fea000383ffff */
.L_x_17:
[----:B--2---:R-:W-:-:S04]  /*146e0*/  MOV R3, UR36 ;  /* 0x0000002400037c02 */ /* 0x004fc80008000f00 */
[----:B------:R2:W3:Y:S03]  /*146f0*/  SYNCS.PHASECHK.TRANS64.TRYWAIT P1, [R3+URZ+0x42000], R2 ;  /* 0x04200002030075a7 */ /* 0x0004e6000802017f */
[----:B---3--:R-:W-:Y:S05]  /*14700*/  @!P1 NANOSLEEP.SYNCS 0x989680 ;  /* 0x009896800000995d */ /* 0x008fea0003900000 */
[----:B------:R-:W3:Y:S02]  /*14710*/  @!P1 SYNCS.PHASECHK.TRANS64 P1, [R3+URZ+0x42000], R2 ;  /* 0x04200002030095a7 */ /* 0x000ee4000802007f */
[----:B---3--:R-:W-:Y:S05]  /*14720*/  @!P1 BRA `(.L_x_17) ;  /* 0xfffffffc00ec9947 */ /* 0x008fea000383ffff */
[----:B------:R-:W-:Y:S05]  /*14730*/  BRA `(.L_x_104) ;  /* 0xfffffec400c47947 */ /* 0x000fea000383ffff */
.L_x_18:
[----:B--2---:R-:W-:-:S04]  /*14740*/  MOV R4, UR32 ;  /* 0x0000002000047c02 */ /* 0x004fc80008000f00 */
[----:B------:R2:W3:Y:S03]  /*14750*/  SYNCS.PHASECHK.TRANS64.TRYWAIT P1, [R4+URZ+-0x8], R3 ;  /* 0xfffff803040075a7 */ /* 0x0004e6000802017f */
[----:B---3--:R-:W-:Y:S05]  /*14760*/  @!P1 NANOSLEEP.SYNCS 0x989680 ;  /* 0x009896800000995d */ /* 0x008fea0003900000 */
[----:B------:R-:W3:Y:S02]  /*14770*/  @!P1 SYNCS.PHASECHK.TRANS64 P1, [R4+URZ+-0x8], R3 ;  /* 0xfffff803040095a7 */ /* 0x000ee4000802007f */
[----:B---3--:R-:W-:Y:S05]  /*14780*/  @!P1 BRA `(.L_x_18) ;  /* 0xfffffffc00ec9947 */ /* 0x008fea000383ffff */
[----:B------:R-:W-:Y:S05]  /*14790*/  BRA `(.L_x_105) ;  /* 0xfffffec400c07947 */ /* 0x000fea000383ffff */
.L_x_20:
[----:B-1----:R-:W-:-:S04]  /*147a0*/  MOV R7, UR36 ;  /* 0x0000002400077c02 */ /* 0x002fc80008000f00 */
[----:B------:R1:W2:Y:S03]  /*147b0*/  SYNCS.PHASECHK.TRANS64.TRYWAIT P1, [R7+URZ+0x42008], R2 ;  /* 0x04200802070075a7 */ /* 0x0002a6000802017f */
[----:B--2---:R-:W-:Y:S05]  /*147c0*/  @!P1 NANOSLEEP.SYNCS 0x989680 ;  /* 0x009896800000995d */ /* 0x004fea0003900000 */
[----:B------:R-:W2:Y:S02]  /*147d0*/  @!P1 SYNCS.PHASECHK.TRANS64 P1, [R7+URZ+0x42008], R2 ;  /* 0x04200802070095a7 */ /* 0x000ea4000802007f */
[----:B--2---:R-:W-:Y:S05]  /*147e0*/  @!P1 BRA `(.L_x_20) ;  /* 0xfffffffc00ec9947 */ /* 0x004fea000383ffff */
[----:B------:R-:W-:Y:S05]  /*147f0*/  BRA `(.L_x_106) ;  /* 0xffffff2000cc7947 */ /* 0x000fea000383ffff */
.L_x_25:
[----:B-1----:R-:W-:-:S04]  /*14800*/  MOV R8, UR10 ;  /* 0x0000000a00087c02 */ /* 0x002fc80008000f00 */
[----:B------:R1:W2:Y:S03]  /*14810*/  SYNCS.PHASECHK.TRANS64.TRYWAIT P2, [R8+URZ+0x42000], R5 ;  /* 0x04200005080075a7 */ /* 0x0002a6000804017f */
[----:B--2---:R-:W-:Y:S05]  /*14820*/  @!P2 NANOSLEEP.SYNCS 0x989680 ;  /* 0x009896800000a95d */ /* 0x004fea0003900000 */
[----:B------:R-:W2:Y:S02]  /*14830*/  @!P2 SYNCS.PHASECHK.TRANS64 P2, [R8+URZ+0x42000], R5 ;  /* 0x042000050800a5a7 */ /* 0x000ea4000804007f */
[----:B--2---:R-:W-:Y:S05]  /*14840*/  @!P2 BRA `(.L_x_25) ;  /* 0xfffffffc00eca947 */ /* 0x004fea000383ffff */
[----:B------:R-:W-:Y:S05]  /*14850*/  BRA `(.L_x_107) ;  /* 0xffffff2800787947 */ /* 0x000fea000383ffff */
.L_x_29:
[----:B-1----:R-:W-:-:S04]  /*14860*/  IMAD.U32 R10, RZ, RZ, UR10 ;  /* 0x0000000aff0a7e24 */ /* 0x002fc8000f8e00ff */
[----:B------:R1:W2:Y:S03]  /*14870*/  SYNCS.PHASECHK.TRANS64.TRYWAIT P2, [R10+URZ+0x42000], R11 ;  /* 0x0420000b0a0075a7 */ /* 0x0002a6000804017f */
[----:B--2---:R-:W-:Y:S05]  /*14880*/  @!P2 NANOSLEEP.SYNCS 0x989680 ;  /* 0x009896800000a95d */ /* 0x004fea0003900000 */
[----:B------:R-:W2:Y:S02]  /*14890*/  @!P2 SYNCS.PHASECHK.TRANS64 P2, [R10+URZ+0x42000], R11 ;  /* 0x0420000b0a00a5a7 */ /* 0x000ea4000804007f */
[----:B--2---:R-:W-:Y:S05]  /*148a0*/  @!P2 BRA `(.L_x_29) ;  /* 0xfffffffc00eca947 */ /* 0x004fea000383ffff */
[----:B------:R-:W-:Y:S05]  /*148b0*/  BRA `(.L_x_28) ;  /* 0xffffff6c00487947 */ /* 0x000fea000383ffff */
.L_x_37:
[----:B-1----:R-:W-:-:S04]  /*148c0*/  MOV R10, UR10 ;  /* 0x0000000a000a7c02 */ /* 0x002fc80008000f00 */
[----:B------:R1:W2:Y:S03]  /*148d0*/  SYNCS.PHASECHK.TRANS64.TRYWAIT P2, [R10+URZ+0x42000], R5 ;  /* 0x042000050a0075a7 */ /* 0x0002a6000804017f */
[----:B--2---:R-:W-:Y:S05]  /*148e0*/  @!P2 NANOSLEEP.SYNCS 0x989680 ;  /* 0x009896800000a95d */ /* 0x004fea0003900000 */
[----:B------:R-:W2:Y:S02]  /*148f0*/  @!P2 SYNCS.PHASECHK.TRANS64 P2, [R10+URZ+0x42000], R5 ;  /* 0x042000050a00a5a7 */ /* 0x000ea4000804007f */
[----:B--2---:R-:W-:Y:S05]  /*14900*/  @!P2 BRA `(.L_x_37) ;  /* 0xfffffffc00eca947 */ /* 0x004fea000383ffff */
[----:B------:R-:W-:Y:S05]  /*14910*/  BRA `(.L_x_108) ;  /* 0xffffff7400287947 */ /* 0x000fea000383ffff */
.L_x_41:
[----:B-1----:R-:W-:-:S04]  /*14920*/  MOV R8, UR10 ;  /* 0x0000000a00087c02 */ /* 0x002fc80008000f00 */
[----:B------:R1:W2:Y:S03]  /*14930*/  SYNCS.PHASECHK.TRANS64.TRYWAIT P2, [R8+URZ+0x42000], R9 ;  /* 0x04200009080075a7 */ /* 0x0002a6000804017f */
[----:B--2---:R-:W-:Y:S05]  /*14940*/  @!P2 NANOSLEEP.SYNCS 0x989680 ;  /* 0x009896800000a95d */ /* 0x004fea0003900000 */
[----:B------:R-:W2:Y:S02]  /*14950*/  @!P2 SYNCS.PHASECHK.TRANS64 P2, [R8+URZ+0x42000], R9 ;  /* 0x042000090800a5a7 */ /* 0x000ea4000804007f */
[----:B--2---:R-:W-:Y:S05]  /*14960*/  @!P2 BRA `(.L_x_41) ;  /* 0xfffffffc00eca947 */ /* 0x004fea000383ffff */
[----:B------:R-:W-:Y:S05]  /*14970*/  BRA `(.L_x_40) ;  /* 0xffffffc800247947 */ /* 0x000fea000383ffff */
.L_x_57:
[----:B-1----:R-:W-:-:S04]  /*14980*/  MOV R3, UR32 ;  /* 0x0000002000037c02 */ /* 0x002fc80008000f00 */
[----:B------:R1:W2:Y:S03]  /*14990*/  SYNCS.PHASECHK.TRANS64.TRYWAIT P0, [R3+URZ+0x8], R0 ;  /* 0x00000800030075a7 */ /* 0x0002a6000800017f */
[----:B--2---:R-:W-:Y:S05]  /*149a0*/  @!P0 NANOSLEEP.SYNCS 0x989680 ;  /* 0x009896800000895d */ /* 0x004fea0003900000 */
[----:B------:R-:W2:Y:S02]  /*149b0*/  @!P0 SYNCS.PHASECHK.TRANS64 P0, [R3+URZ+0x8], R0 ;  /* 0x00000800030085a7 */ /* 0x000ea4000800007f */
[----:B--2---:R-:W-:Y:S05]  /*149c0*/  @!P0 BRA `(.L_x_57) ;  /* 0xfffffffc00ec8947 */ /* 0x004fea000383ffff */
[----:B------:R-:W-:Y:S05]  /*149d0*/  BRA `(.L_x_109) ;  /* 0xffffffd4006c7947 */ /* 0x000fea000383ffff */
.L_x_73:
[----:B--2---:R2:W4:Y:S02]  /*149e0*/  SYNCS.PHASECHK.TRANS64.TRYWAIT P0, [R4+URZ+0x42060], R3 ;  /* 0x04206003040075a7 */ /* 0x004524000800017f */
[----:B----4-:R-:W-:Y:S05]  /*149f0*/  @!P0 NANOSLEEP.SYNCS 0x989680 ;  /* 0x009896800000895d */ /* 0x010fea0003900000 */
[----:B------:R-:W4:Y:S02]  /*14a00*/  @!P0 SYNCS.PHASECHK.TRANS64 P0, [R4+URZ+0x42060], R3 ;  /* 0x04206003040085a7 */ /* 0x000f24000800007f */
[----:B----4-:R-:W-:Y:S05]  /*14a10*/  @!P0 BRA `(.L_x_73) ;  /* 0xfffffffc00f08947 */ /* 0x010fea000383ffff */
[----:B------:R-:W-:Y:S05]  /*14a20*/  BRA `(.L_x_110) ;  /* 0xffffffe800147947 */ /* 0x000fea000383ffff */
.L_x_78:
[----:B-1----:R1:W2:Y:S02]  /*14a30*/  SYNCS.PHASECHK.TRANS64.TRYWAIT P0, [R5+URZ+0x42028], R2 ;  /* 0x04202802050075a7 */ /* 0x0022a4000800017f */
[----:B--2---:R-:W-:Y:S05]  /*14a40*/  @!P0 NANOSLEEP.SYNCS 0x989680 ;  /* 0x009896800000895d */ /* 0x004fea0003900000 */
[----:B------:R-:W2:Y:S02]  /*14a50*/  @!P0 SYNCS.PHASECHK.TRANS64 P0, [R5+URZ+0x42028], R2 ;  /* 0x04202802050085a7 */ /* 0x000ea4000800007f */
[----:B--2---:R-:W-:Y:S05]  /*14a60*/  @!P0 BRA `(.L_x_78) ;  /* 0xfffffffc00f08947 */ /* 0x004fea000383ffff */
[----:B------:R-:W-:Y:S05]  /*14a70*/  BRA `(.L_x_111) ;  /* 0xffffffe800c87947 */ /* 0x000fea000383ffff */
.L_x_83:
[----:B-1----:R1:W2:Y:S02]  /*14a80*/  SYNCS.PHASECHK.TRANS64.TRYWAIT P0, [R5+URZ+0x42060], R6 ;  /* 0x04206006050075a7 */ /* 0x0022a4000800017f */
[----:B--2---:R-:W-:Y:S05]  /*14a90*/  @!P0 NANOSLEEP.SYNCS 0x989680 ;  /* 0x009896800000895d */ /* 0x004fea0003900000 */
[----:B------:R-:W2:Y:S02]  /*14aa0*/  @!P0 SYNCS.PHASECHK.TRANS64 P0, [R5+URZ+0x42060], R6 ;  /* 0x04206006050085a7 */ /* 0x000ea4000800007f */
[----:B--2---:R-:W-:Y:S05]  /*14ab0*/  @!P0 BRA `(.L_x_83) ;  /* 0xfffffffc00f08947 */ /* 0x004fea000383ffff */
[----:B------:R-:W-:Y:S05]  /*14ac0*/  BRA `(.L_x_112) ;  /* 0xffffffec007c7947 */ /* 0x000fea000383ffff */
.L_x_88:
[----:B-1----:R1:W2:Y:S02]  /*14ad0*/  SYNCS.PHASECHK.TRANS64.TRYWAIT P0, [R4+URZ+0x42028], R7 ;  /* 0x04202807040075a7 */ /* 0x0022a4000800017f */
[----:B--2---:R-:W-:Y:S05]  /*14ae0*/  @!P0 NANOSLEEP.SYNCS 0x989680 ;  /* 0x009896800000895d */ /* 0x004fea0003900000 */
[----:B------:R-:W2:Y:S02]  /*14af0*/  @!P0 SYNCS.PHASECHK.TRANS64 P0, [R4+URZ+0x42028], R7 ;  /* 0x04202807040085a7 */ /* 0x000ea4000800007f */
[----:B--2---:R-:W-:Y:S05]  /*14b00*/  @!P0 BRA `(.L_x_88) ;  /* 0xfffffffc00f08947 */ /* 0x004fea000383ffff */
[----:B------:R-:W-:Y:S05]  /*14b10*/  BRA `(.L_x_113) ;  /* 0xfffffff0003c7947 */ /* 0x000fea000383ffff */
.L_x_94:
[----:B-1----:R1:W2:Y:S02]  /*14b20*/  SYNCS.PHASECHK.TRANS64.TRYWAIT P4, [R6+URZ+0x42028], R5 ;  /* 0x04202805060075a7 */ /* 0x0022a4000808017f */
[----:B--2---:R-:W-:Y:S05]  /*14b30*/  @!P4 NANOSLEEP.SYNCS 0x989680 ;  /* 0x009896800000c95d */ /* 0x004fea0003900000 */
[----:B------:R-:W2:Y:S02]  /*14b40*/  @!P4 SYNCS.PHASECHK.TRANS64 P4, [R6+URZ+0x42028], R5 ;  /* 0x042028050600c5a7 */ /* 0x000ea4000808007f */
[----:B--2---:R-:W-:Y:S05]  /*14b50*/  @!P4 BRA `(.L_x_94) ;  /* 0xfffffffc00f0c947 */ /* 0x004fea000383ffff */
[----:B------:R-:W-:Y:S05]  /*14b60*/  BRA `(.L_x_114) ;  /* 0xfffffff4002c7947 */ /* 0x000fea000383ffff */
.L_x_99:
[----:B-1----:R1:W2:Y:S02]  /*14b70*/  SYNCS.PHASECHK.TRANS64.TRYWAIT P4, [R6+URZ+0x42028], R7 ;  /* 0x04202807060075a7 */ /* 0x0022a4000808017f */
[----:B--2---:R-:W-:Y:S05]  /*14b80*/  @!P4 NANOSLEEP.SYNCS 0x989680 ;  /* 0x009896800000c95d */ /* 0x004fea0003900000 */
[----:B------:R-:W2:Y:S02]  /*14b90*/  @!P4 SYNCS.PHASECHK.TRANS64 P4, [R6+URZ+0x42028], R7 ;  /* 0x042028070600c5a7 */ /* 0x000ea4000808007f */
[----:B--2---:R-:W-:Y:S05]  /*14ba0*/  @!P4 BRA `(.L_x_99) ;  /* 0xfffffffc00f0c947 */ /* 0x004fea000383ffff */
[----:B------:R-:W-:Y:S05]  /*14bb0*/  BRA `(.L_x_115) ;  /* 0xfffffff400ec7947 */ /* 0x000fea000383ffff */
        .weak           $__internal_0_$__cuda_sm20_rcp_rn_f32_slowpath
        .type           $__internal_0_$__cuda_sm20_rcp_rn_f32_slowpath,@function
        .size           $__internal_0_$__cuda_sm20_rcp_rn_f32_slowpath,(.L_x_121 - $__internal_0_$__cuda_sm20_rcp_rn_f32_slowpath)
$__internal_0_$__cuda_sm20_rcp_rn_f32_slowpath:
[----:B------:R-:W-:Y:S01]  /*14bc0*/  SHF.L.U32 R0, R2, 0x1, RZ ;  /* 0x0000000102007819 */ /* 0x000fe200000006ff */
[----:B------:R-:W-:Y:S03]  /*14bd0*/  BSSY B2, `(.L_x_116) ;  /* 0x0000030000027945 */ /* 0x000fe60003800000 */
[----:B------:R-:W-:-:S04]  /*14be0*/  SHF.R.U32.HI R13, RZ, 0x18, R0 ;  /* 0x00000018ff0d7819 */ /* 0x000fc80000011600 */
[----:B------:R-:W-:-:S13]  /*14bf0*/  ISETP.NE.U32.AND P0, PT, R13, RZ, PT ;  /* 0x000000ff0d00720c */ /* 0x000fda0003f05070 */
[----:B------:R-:W-:Y:S05]  /*14c00*/  @P0 BRA `(.L_x_117) ;  /* 0x0000000000280947 */ /* 0x000fea0003800000 */
[----:B------:R-:W-:-:S04]  /*14c10*/  SHF.L.U32 R0, R2, 0x1, RZ ;  /* 0x0000000102007819 */ /* 0x000fc800000006ff */
[----:B------:R-:W-:-:S13]  /*14c20*/  ISETP.NE.AND P0, PT, R0, RZ, PT ;  /* 0x000000ff0000720c */ /* 0x000fda0003f05270 */
[----:B------:R-:W-:Y:S01]  /*14c30*/  @P0 FFMA R7, R2, 1.84467440737095516160e+19, RZ ;  /* 0x5f80000002070823 */ /* 0x000fe200000000ff */
[----:B------:R-:W-:Y:S08]  /*14c40*/  @!P0 MUFU.RCP R3, R2 ;  /* 0x0000000200038308 */ /* 0x000ff00000001000 */
[----:B------:R-:W1:Y:S02]  /*14c50*/  @P0 MUFU.RCP R0, R7 ;  /* 0x0000000700000308 */ /* 0x000e640000001000 */
[----:B-1----:R-:W-:-:S04]  /*14c60*/  @P0 FFMA R10, R7, R0, -1 ;  /* 0xbf800000070a0423 */ /* 0x002fc80000000000 */
[----:B------:R-:W-:-:S04]  /*14c70*/  @P0 FADD.FTZ R13, -R10, -RZ ;  /* 0x800000ff0a0d0221 */ /* 0x000fc80000010100 */
[----:B------:R-:W-:-:S04]  /*14c80*/  @P0 FFMA R0, R0, R13, R0 ;  /* 0x0000000d00000223 */ /* 0x000fc80000000000 */
[----:B------:R-:W-:Y:S01]  /*14c90*/  @P0 FFMA R3, R0, 1.84467440737095516160e+19, RZ ;  /* 0x5f80000000030823 */ /* 0x000fe200000000ff */
[----:B------:R-:W-:Y:S06]  /*14ca0*/  BRA `(.L_x_118) ;  /* 0x0000000000887947 */ /* 0x000fec0003800000 */
.L_x_117:
[----:B------:R-:W-:-:S04]  /*14cb0*/  IADD3 R17, R13, -0xfd, RZ ;  /* 0xffffff030d117810 */ /* 0x000fc80007ffe0ff */
[----:B------:R-:W-:-:S13]  /*14cc0*/  ISETP.GT.U32.AND P0, PT, R17, 0x1, PT ;  /* 0x000000011100780c */ /* 0x000fda0003f04070 */
[----:B------:R-:W-:Y:S05]  /*14cd0*/  @P0 BRA `(.L_x_119) ;  /* 0x0000000000780947 */ /* 0x000fea0003800000 */
[----:B------:R-:W-:Y:S02]  /*14ce0*/  LOP3.LUT R0, R2, 0x7fffff, RZ, 0xc0, !PT ;  /* 0x007fffff02007812 */ /* 0x000fe400078ec0ff */
[----:B------:R-:W-:Y:S02]  /*14cf0*/  MOV R12, 0x3 ;  /* 0x00000003000c7802 */ /* 0x000fe40000000f00 */
[----:B------:R-:W-:Y:S02]  /*14d00*/  LOP3.LUT R0, R0, 0x3f800000, RZ, 0xfc, !PT ;  /* 0x3f80000000007812 */ /* 0x000fe400078efcff */
[----:B------:R-:W-:Y:S02]  /*14d10*/  SHF.L.U32 R12, R12, R17, RZ ;  /* 0x000000110c0c7219 */ /* 0x000fe400000006ff */
[----:B------:R-:W1:Y:S02]  /*14d20*/  MUFU.RCP R3, R0 ;  /* 0x0000000000037308 */ /* 0x000e640000001000 */
[----:B-1----:R-:W-:-:S04]  /*14d30*/  FFMA R7, R0, R3, -1 ;  /* 0xbf80000000077423 */ /* 0x002fc80000000003 */
[----:B------:R-:W-:-:S04]  /*14d40*/  FADD.FTZ R10, -R7, -RZ ;  /* 0x800000ff070a7221 */ /* 0x000fc80000010100 */
[CCC-:B------:R-:W-:Y:S01]  /*14d50*/  FFMA.RM R7, R3.reuse, R10.reuse, R3.reuse ;  /* 0x0000000a03077223 */ /* 0x1c0fe20000004003 */
[----:B------:R-:W-:-:S04]  /*14d60*/  FFMA.RP R10, R3, R10, R3 ;  /* 0x0000000a030a7223 */ /* 0x000fc80000008003 */
[C---:B------:R-:W-:Y:S02]  /*14d70*/  LOP3.LUT R3, R7.reuse, 0x7fffff, RZ, 0xc0, !PT ;  /* 0x007fffff07037812 */ /* 0x040fe400078ec0ff */
[----:B------:R-:W-:Y:S02]  /*14d80*/  FSETP.NEU.FTZ.AND P0, PT, R7, R10, PT ;  /* 0x0000000a0700720b */ /* 0x000fe40003f1d000 */
[----:B------:R-:W-:Y:S02]  /*14d90*/  LOP3.LUT R3, R3, 0x800000, RZ, 0xfc, !PT ;  /* 0x0080000003037812 */ /* 0x000fe400078efcff */
[----:B------:R-:W-:Y:S02]  /*14da0*/  SEL R7, RZ, 0xffffffff, !P0 ;  /* 0xffffffffff077807 */ /* 0x000fe40004000000 */
[----:B------:R-:W-:-:S03]  /*14db0*/  LOP3.LUT R12, R12, R3, RZ, 0xc0, !PT ;  /* 0x000000030c0c7212 */ /* 0x000fc600078ec0ff */
[----:B------:R-:W-:Y:S01]  /*14dc0*/  IMAD.MOV R0, RZ, RZ, -R7 ;  /* 0x000000ffff007224 */ /* 0x000fe200078e0a07 */
[----:B------:R-:W-:-:S04]  /*14dd0*/  SHF.R.U32.HI R12, RZ, R17, R12 ;  /* 0x00000011ff0c7219 */ /* 0x000fc8000001160c */
[----:B------:R-:W-:Y:S02]  /*14de0*/  LOP3.LUT P1, RZ, R0, R17, R3, 0xf8, !PT ;  /* 0x0000001100ff7212 */ /* 0x000fe4000782f803 */
[C---:B------:R-:W-:Y:S02]  /*14df0*/  LOP3.LUT P0, RZ, R12.reuse, 0x1, RZ, 0xc0, !PT ;  /* 0x000000010cff7812 */ /* 0x040fe4000780c0ff */
[----:B------:R-:W-:-:S04]  /*14e00*/  LOP3.LUT P2, RZ, R12, 0x2, RZ, 0xc0, !PT ;  /* 0x000000020cff7812 */ /* 0x000fc8000784c0ff */
[----:B------:R-:W-:Y:S02]  /*14e10*/  PLOP3.LUT P0, PT, P0, P1, P2, 0xe0, 0x0 ;  /* 0x000000000000781c */ /* 0x000fe40000703c20 */
[----:B------:R-:W-:Y:S02]  /*14e20*/  LOP3.LUT P1, RZ, R2, 0x7fffff, RZ, 0xc0, !PT ;  /* 0x007fffff02ff7812 */ /* 0x000fe4000782c0ff */
[----:B------:R-:W-:-:S04]  /*14e30*/  SEL R0, RZ, 0x1, !P0 ;  /* 0x00000001ff007807 */ /* 0x000fc80004000000 */
[----:B------:R-:W-:-:S04]  /*14e40*/  IADD3 R0, -R0, RZ, RZ ;  /* 0x000000ff00007210 */ /* 0x000fc80007ffe1ff */
[----:B------:R-:W-:Y:S02]  /*14e50*/  ISETP.GE.AND P0, PT, R0, RZ, PT ;  /* 0x000000ff0000720c */ /* 0x000fe40003f06270 */
[----:B------:R-:W-:-:S04]  /*14e60*/  IADD3 R0, R13, -0xfc, RZ ;  /* 0xffffff040d007810 */ /* 0x000fc80007ffe0ff */
[----:B------:R-:W-:-:S07]  /*14e70*/  SHF.R.U32.HI R3, RZ, R0, R3 ;  /* 0x00000000ff037219 */ /* 0x000fce0000011603 */
[----:B------:R-:W-:-:S04]  /*14e80*/  @!P0 IADD3 R3, R3, 0x1, RZ ;  /* 0x0000000103038810 */ /* 0x000fc80007ffe0ff */
[----:B------:R-:W-:-:S04]  /*14e90*/  @!P1 SHF.L.U32 R3, R3, 0x1, RZ ;  /* 0x0000000103039819 */ /* 0x000fc800000006ff */
[----:B------:R-:W-:Y:S01]  /*14ea0*/  LOP3.LUT R3, R3, 0x80000000, R2, 0xf8, !PT ;  /* 0x8000000003037812 */ /* 0x000fe200078ef802 */
[----:B------:R-:W-:Y:S06]  /*14eb0*/  BRA `(.L_x_118) ;  /* 0x0000000000047947 */ /* 0x000fec0003800000 */
.L_x_119:
[----:B------:R1:W2:Y:S02]  /*14ec0*/  MUFU.RCP R3, R2 ;  /* 0x0000000200037308 */ /* 0x0002a40000001000 */
.L_x_118:
[----:B------:R-:W-:Y:S05]  /*14ed0*/  BSYNC B2 ;  /* 0x0000000000027941 */ /* 0x000fea0003800000 */
.L_x_116:
[----:B--2---:R-:W-:Y:S02]  /*14ee0*/  MOV R0, R3 ;  /* 0x0000000300007202 */ /* 0x004fe40000000f00 */
[----:B-1----:R-:W-:Y:S02]  /*14ef0*/  MOV R2, R14 ;  /* 0x0000000e00027202 */ /* 0x002fe40000000f00 */
[----:B------:R-:W-:-:S04]  /*14f00*/  MOV R3, 0x0 ;  /* 0x0000000000037802 */ /* 0x000fc80000000f00 */
[----:B------:R-:W-:Y:S05]  /*14f10*/  RET.REL.NODEC R2 `(_ZN7cutlass13device_kernelINS_4fmha6kernel28FmhaKernelTmaWarpSpecializedINS1_10collective30FmhaMainloopTmaWarpSpecializedINS_10bfloat16_tEffN4cute5tupleIJNS7_1CILi128EEENS9_ILi256EEENS9_ILi96EEEEEENS8_IJiNS9_ILi1EEENS8_IJiiEEEEEESG_SG_NS4_14ResidualFusionEJEEENS4_15FmhaFwdEpilogueIS6_fNS8_IJNS9_ILi64EEESC_SB_EEEEENS2_23IndividualTileSchedulerEJEEEEEvNT_6ParamsE) ;  /* 0xfffffeb002387950 */ /* 0x000fea0003c3ffff */
.L_x_120:
[----:B------:R-:W-:-:S00]  /*14f20*/  BRA `(.L_x_120) ;  /* 0xfffffffc00fc7947 */ /* 0x000fc0000383ffff */
[----:B------:R-:W-:-:S00]  /*14f30*/  NOP ;  /* 0x0000000000007918 */ /* 0x000fc00000000000 */
        /* <DEDUP_REMOVED lines=12> */
.L_x_121:


//--------------------- .nv.global.init           --------------------------
	.section	.nv.global.init,"aw",@progbits
.nv.global.init:
	.type		$str$24,@object
	.size		$str$24,($str$25 - $str$24)
$str$24:
        /*0000*/ 	.byte	0x28, 0x61, 0x64, 0x64, 0x72, 0x65, 0x73, 0x73, 0x20, 0x26, 0x20, 0x6d, 0x61, 0x73, 0x6b, 0x29
        /*0010*/ 	.byte	0x20, 0x3d, 0x3d, 0x20, 0x30, 0x00
	.type		$str$25,@object
	.size		$str$25,(__unnamed_1 - $str$25)
$str$25:
        /*0016*/ 	.byte	0x2f, 0x74, 0x6d, 0x70, 0x2f, 0x63, 0x75, 0x74, 0x6c, 0x61, 0x73, 0x73, 0x5f, 0x73, 0x77, 0x65
        /*0026*/ 	.byte	0x65, 0x70, 0x5f, 0x73, 0x72, 0x63, 0x2f, 0x69, 0x6e, 0x63, 0x6c, 0x75, 0x64, 0x65, 0x2f, 0x63
        /*0036*/ 	.byte	0x75, 0x74, 0x65, 0x2f, 0x70, 0x6f, 0x69, 0x6e, 0x74, 0x65, 0x72, 0x5f, 0x66, 0x6c, 0x61, 0x67
        /*0046*/ 	.byte	0x67, 0x65, 0x64, 0x2e, 0x68, 0x70, 0x70, 0x00
	.type		__unnamed_1,@object
	.size		__unnamed_1,(__unnamed_2 - __unnamed_1)
__unnamed_1:
        /*004e*/ 	.byte	0x61, 0x75, 0x74, 0x6f, 0x20, 0x63, 0x75, 0x74, 0x65, 0x3a, 0x3a, 0x61, 0x73, 0x5f, 0x70, 0x6f
        /* <DEDUP_REMOVED lines=27> */
        /*020e*/ 	.byte	0x32, 0x30, 0x34, 0x38, 0x3e, 0x3e, 0x3e, 0x3e, 0x3e, 0x5d, 0x00
	.type		__unnamed_2,@object
	.size		__unnamed_2,(.L_1 - __unnamed_2)
__unnamed_2:
        /* <DEDUP_REMOVED lines=29> */
.L_1:


//--------------------- .nv.shared._ZN7cutlass13device_kernelINS_4fmha6kernel28FmhaKernelTmaWarpSpecializedINS1_10collective30FmhaMainloopTmaWarpSpecializedINS_10bfloat16_tEffN4cute5tupleIJNS7_1CILi128EEENS9_ILi256EEENS9_ILi96EEEEEENS8_IJiNS9_ILi1EEENS8_IJiiEEEEEESG_SG_NS4_14ResidualFusionEJEEENS4_15FmhaFwdEpilogueIS6_fNS8_IJNS9_ILi64EEESC_SB_EEEEENS2_23IndividualTileSchedulerEJEEEEEvNT_6ParamsE --------------------------
	.section	.nv.shared._ZN7cutlass13device_kernelINS_4fmha6kernel28FmhaKernelTmaWarpSpecializedINS1_10collective30FmhaMainloopTmaWarpSpecializedINS_10bfloat16_tEffN4cute5tupleIJNS7_1CILi128EEENS9_ILi256EEENS9_ILi96EEEEEENS8_IJiNS9_ILi1EEENS8_IJiiEEEEEESG_SG_NS4_14ResidualFusionEJEEENS4_15FmhaFwdEpilogueIS6_fNS8_IJNS9_ILi64EEESC_SB_EEEEENS2_23IndividualTileSchedulerEJEEEEEvNT_6ParamsE,"aw",@nobits
	.sectionflags	@""
	.align	16
	.zero		1024


//--------------------- .nv.shared.reserved.0     --------------------------
	.section	.nv.shared.reserved.0,"aw",@nobits
	.weak		__nv_reservedSMEM_offset_0_alias
	.size		__nv_reservedSMEM_offset_0_alias, 0, 0
	.other		__nv_reservedSMEM_offset_0_alias,@"STO_CUDA_RESERVED_SHARED STV_DEFAULT"
__nv_reservedSMEM_offset_0_alias:
	.zero		0


//--------------------- .nv.global                --------------------------
	.section	.nv.global,"aw",@nobits
.nv.global:
	.type		_ZN39_INTERNAL_90e3224a_4_k_cu_d4250c74_29544cute1_E,@object
	.size		_ZN39_INTERNAL_90e3224a_4_k_cu_d4250c74_29544cute1_E,(_ZN39_INTERNAL_90e3224a_4_k_cu_d4250c74_29544cuda3std3__45__cpo6cbeginE - _ZN39_INTERNAL_90e3224a_4_k_cu_d4250c74_29544cute1_E)
_ZN39_INTERNAL_90e3224a_4_k_cu_d4250c74_29544cute1_E:
	.zero		1
	.type		_ZN39_INTERNAL_90e3224a_4_k_cu_d4250c74_29544cuda3std3__45__cpo6cbeginE,@object
	.size		_ZN39_INTERNAL_90e3224a_4_k_cu_d4250c74_29544cuda3std3__45__cpo6cbeginE,(_ZN39_INTERNAL_90e3224a_4_k_cu_d4250c74_29544cuda3std3__48in_placeE - _ZN39_INTERNAL_90e3224a_4_k_cu_d4250c74_29544cuda3std3__45__cpo6cbeginE)
_ZN39_INTERNAL_90e3224a_4_k_cu_d4250c74_29544cuda3std3__45__cpo6cbeginE:
	.zero		1
	.type		_ZN39_INTERNAL_90e3224a_4_k_cu_d4250c74_29544cuda3std3__48in_placeE,@object
	.size		_ZN39_INTERNAL_90e3224a_4_k_cu_d4250c74_29544cuda3std3__48in_placeE,(_ZN39_INTERNAL_90e3224a_4_k_cu_d4250c74_29544cuda3std6ranges3__45__cpo9iter_moveE - _ZN39_INTERNAL_90e3224a_4_k_cu_d4250c74_29544cuda3std3__48in_placeE)
_ZN39_INTERNAL_90e3224a_4_k_cu_d4250c74_29544cuda3std3__48in_placeE:
	.zero		1
	.type		_ZN39_INTERNAL_90e3224a_4_k_cu_d4250c74_29544cuda3std6ranges3__45__cpo9iter_moveE,@object
	.size		_ZN39_INTERNAL_90e3224a_4_k_cu_d4250c74_29544cuda3std6ranges3__45__cpo9iter_moveE,(_ZN39_INTERNAL_90e3224a_4_k_cu_d4250c74_29544cuda3std3__45__cpo5beginE - _ZN39_INTERNAL_90e3224a_4_k_cu_d4250c74_29544cuda3std6ranges3__45__cpo9iter_moveE)
_ZN39_INTERNAL_90e3224a_4_k_cu_d4250c74_29544cuda3std6ranges3__45__cpo9iter_moveE:
	.zero		1
	.type		_ZN39_INTERNAL_90e3224a_4_k_cu_d4250c74_29544cuda3std3__45__cpo5beginE,@object
	.size		_ZN39_INTERNAL_90e3224a_4_k_cu_d4250c74_29544cuda3std3__45__cpo5beginE,(_ZN39_INTERNAL_90e3224a_4_k_cu_d4250c74_29544cuda3std3__441_GLOBAL__N__90e3224a_4_k_cu_d4250c74_29546ignoreE - _ZN39_INTERNAL_90e3224a_4_k_cu_d4250c74_29544cuda3std3__45__cpo5beginE)
_ZN39_INTERNAL_90e3224a_4_k_cu_d4250c74_29544cuda3std3__45__cpo5beginE:
	.zero		1
	.type		_ZN39_INTERNAL_90e3224a_4_k_cu_d4250c74_29544cuda3std3__441_GLOBAL__N__90e3224a_4_k_cu_d4250c74_29546ignoreE,@object
	.size		_ZN39_INTERNAL_90e3224a_4_k_cu_d4250c74_29544cuda3std3__441_GLOBAL__N__90e3224a_4_k_cu_d4250c74_29546ignoreE,(_ZN39_INTERNAL_90e3224a_4_k_cu_d4250c74_29544cute7productE - _ZN39_INTERNAL_90e3224a_4_k_cu_d4250c74_29544cuda3std3__441_GLOBAL__N__90e3224a_4_k_cu_d4250c74_29546ignoreE)
_ZN39_INTERNAL_90e3224a_4_k_cu_d4250c74_29544cuda3std3__441_GLOBAL__N__90e3224a_4_k_cu_d4250c74_29546ignoreE:
	.zero		1
	.type		_ZN39_INTERNAL_90e3224a_4_k_cu_d4250c74_29544cute7productE,@object
	.size		_ZN39_INTERNAL_90e3224a_4_k_cu_d4250c74_29544cute7productE,(_ZN39_INTERNAL_90e3224a_4_k_cu_d4250c74_29544cuda3std3__45__cpo3endE - _ZN39_INTERNAL_90e3224a_4_k_cu_d4250c74_29544cute7productE)
_ZN39_INTERNAL_90e3224a_4_k_cu_d4250c74_29544cute7productE:
	.zero		1
	.type		_ZN39_INTERNAL_90e3224a_4_k_cu_d4250c74_29544cuda3std3__45__cpo3endE,@object
	.size		_ZN39_INTERNAL_90e3224a_4_k_cu_d4250c74_29544cuda3std3__45__cpo3endE,(_ZN39_INTERNAL_90e3224a_4_k_cu_d4250c74_29544cuda3std3__419piecewise_constructE - _ZN39_INTERNAL_90e3224a_4_k_cu_d4250c74_29544cuda3std3__45__cpo3endE)
_ZN39_INTERNAL_90e3224a_4_k_cu_d4250c74_29544cuda3std3__45__cpo3endE:
	.zero		1
	.type		_ZN39_INTERNAL_90e3224a_4_k_cu_d4250c74_29544cuda3std3__419piecewise_constructE,@object
	.size		_ZN39_INTERNAL_90e3224a_4_k_cu_d4250c74_29544cuda3std3__419piecewise_constructE,(_ZN39_INTERNAL_90e3224a_4_k_cu_d4250c74_29544cuda3std3__45__cpo4cendE - _ZN39_INTERNAL_90e3224a_4_k_cu_d4250c74_29544cuda3std3__419piecewise_constructE)
_ZN39_INTERNAL_90e3224a_4_k_cu_d4250c74_29544cuda3std3__419piecewise_constructE:
	.zero		1
	.type		_ZN39_INTERNAL_90e3224a_4_k_cu_d4250c74_29544cuda3std3__45__cpo4cendE,@object
	.size		_ZN39_INTERNAL_90e3224a_4_k_cu_d4250c74_29544cuda3std3__45__cpo4cendE,(_ZN39_INTERNAL_90e3224a_4_k_cu_d4250c74_29544cuda3std6ranges3__45__cpo4swapE - _ZN39_INTERNAL_90e3224a_4_k_cu_d4250c74_29544cuda3std3__45__cpo4cendE)
_ZN39_INTERNAL_90e3224a_4_k_cu_d4250c74_29544cuda3std3__45__cpo4cendE:
	.zero		1
	.type		_ZN39_INTERNAL_90e3224a_4_k_cu_d4250c74_29544cuda3std6ranges3__45__cpo4swapE,@object
	.size		_ZN39_INTERNAL_90e3224a_4_k_cu_d4250c74_29544cuda3std6ranges3__45__cpo4swapE,(.L_9 - _ZN39_INTERNAL_90e3224a_4_k_cu_d4250c74_29544cuda3std6ranges3__45__cpo4swapE)
_ZN39_INTERNAL_90e3224a_4_k_cu_d4250c74_29544cuda3std6ranges3__45__cpo4swapE:
	.zero		1
.L_9:


//--------------------- .nv.constant0._ZN7cutlass13device_kernelINS_4fmha6kernel28FmhaKernelTmaWarpSpecializedINS1_10collective30FmhaMainloopTmaWarpSpecializedINS_10bfloat16_tEffN4cute5tupleIJNS7_1CILi128EEENS9_ILi256EEENS9_ILi96EEEEEENS8_IJiNS9_ILi1EEENS8_IJiiEEEEEESG_SG_NS4_14ResidualFusionEJEEENS4_15FmhaFwdEpilogueIS6_fNS8_IJNS9_ILi64EEESC_SB_EEEEENS2_23IndividualTileSchedulerEJEEEEEvNT_6ParamsE --------------------------
	.section	.nv.constant0._ZN7cutlass13device_kernelINS_4fmha6kernel28FmhaKernelTmaWarpSpecializedINS1_10collective30FmhaMainloopTmaWarpSpecializedINS_10bfloat16_tEffN4cute5tupleIJNS7_1CILi128EEENS9_ILi256EEENS9_ILi96EEEEEENS8_IJiNS9_ILi1EEENS8_IJiiEEEEEESG_SG_NS4_14ResidualFusionEJEEENS4_15FmhaFwdEpilogueIS6_fNS8_IJNS9_ILi64EEESC_SB_EEEEENS2_23IndividualTileSchedulerEJEEEEEvNT_6ParamsE,"a",@progbits
	.sectionflags	@""
	.align	4
.nv.constant0._ZN7cutlass13device_kernelINS_4fmha6kernel28FmhaKernelTmaWarpSpecializedINS1_10collective30FmhaMainloopTmaWarpSpecializedINS_10bfloat16_tEffN4cute5tupleIJNS7_1CILi128EEENS9_ILi256EEENS9_ILi96EEEEEENS8_IJiNS9_ILi1EEENS8_IJiiEEEEEESG_SG_NS4_14ResidualFusionEJEEENS4_15FmhaFwdEpilogueIS6_fNS8_IJNS9_ILi64EEESC_SB_EEEEENS2_23IndividualTileSchedulerEJEEEEEvNT_6ParamsE:
	.zero		2688


//--------------------- SYMBOLS --------------------------

	.type		.nv.reservedSmem.offset0,@object
	.size		.nv.reservedSmem.offset0,0x4
	.type		__assertfail,@function
